//
// Generated by NVIDIA NVVM Compiler
//
// Compiler Build ID: CL-36424714
// Cuda compilation tools, release 13.0, V13.0.88
// Based on NVVM 20.0.0
//

.version 9.0
.target sm_100
.address_size 64

	// .globl	_Z17ew_add_f32_kernelPKfS0_Pfl
// _ZZ22reduce_max_rows_kernelPKfPfiiiE4smem has been demoted
// _ZZ22reduce_sum_rows_kernelPKfPfiiiE4smem has been demoted
// _ZZ19softmax_rows_kernelPKfPfiiiiE8smem_max has been demoted
// _ZZ19softmax_rows_kernelPKfPfiiiiE8smem_sum has been demoted
// _ZZ23transpose_2d_f32_kernelPKfPfiiiiE4tile has been demoted
// _ZZ23matmul_tiled_f32_kernelPKfS0_PfiiiiiiE2As has been demoted
// _ZZ23matmul_tiled_f32_kernelPKfS0_PfiiiiiiE2Bs has been demoted

.visible .entry _Z17ew_add_f32_kernelPKfS0_Pfl(
	.param .u64 .ptr .align 1 _Z17ew_add_f32_kernelPKfS0_Pfl_param_0,
	.param .u64 .ptr .align 1 _Z17ew_add_f32_kernelPKfS0_Pfl_param_1,
	.param .u64 .ptr .align 1 _Z17ew_add_f32_kernelPKfS0_Pfl_param_2,
	.param .u64 _Z17ew_add_f32_kernelPKfS0_Pfl_param_3
)
{
	.reg .pred 	%p<8>;
	.reg .b32 	%r<8>;
	.reg .b32 	%f<16>;
	.reg .b64 	%rd<65>;

	ld.param.u64 	%rd29, [_Z17ew_add_f32_kernelPKfS0_Pfl_param_0];
	ld.param.u64 	%rd30, [_Z17ew_add_f32_kernelPKfS0_Pfl_param_1];
	ld.param.u64 	%rd31, [_Z17ew_add_f32_kernelPKfS0_Pfl_param_2];
	ld.param.u64 	%rd28, [_Z17ew_add_f32_kernelPKfS0_Pfl_param_3];
	cvta.to.global.u64 	%rd1, %rd31;
	cvta.to.global.u64 	%rd2, %rd30;
	cvta.to.global.u64 	%rd3, %rd29;
	mov.u32 	%r1, %ctaid.x;
	cvt.u64.u32 	%rd4, %r1;
	mov.u32 	%r2, %ntid.x;
	cvt.u64.u32 	%rd5, %r2;
	mul.wide.u32 	%rd32, %r1, %r2;
	mov.u32 	%r3, %tid.x;
	cvt.u64.u32 	%rd6, %r3;
	add.s64 	%rd63, %rd32, %rd6;
	mov.u32 	%r4, %nctaid.x;
	cvt.u64.u32 	%rd8, %r4;
	mul.wide.u32 	%rd9, %r4, %r2;
	setp.ge.s64 	%p1, %rd63, %rd28;
	@%p1 bra 	$L__BB0_10;
	add.s64 	%rd33, %rd8, %rd4;
	mad.lo.s64 	%rd34, %rd33, %rd5, %rd6;
	max.u64 	%rd35, %rd28, %rd34;
	setp.lt.u64 	%p2, %rd34, %rd28;
	selp.u64 	%rd10, 1, 0, %p2;
	add.s64 	%rd36, %rd34, %rd10;
	sub.s64 	%rd11, %rd35, %rd36;
	or.b64  	%rd37, %rd11, %rd9;
	and.b64  	%rd38, %rd37, -4294967296;
	setp.ne.s64 	%p3, %rd38, 0;
	@%p3 bra 	$L__BB0_3;
	cvt.u32.u64 	%r5, %rd9;
	cvt.u32.u64 	%r6, %rd11;
	div.u32 	%r7, %r6, %r5;
	cvt.u64.u32 	%rd59, %r7;
	bra.uni 	$L__BB0_4;
$L__BB0_3:
	div.u64 	%rd59, %rd11, %rd9;
$L__BB0_4:
	add.s64 	%rd15, %rd59, %rd10;
	and.b64  	%rd39, %rd15, 3;
	setp.eq.s64 	%p4, %rd39, 3;
	@%p4 bra 	$L__BB0_7;
	shl.b64 	%rd61, %rd63, 2;
	shl.b64 	%rd17, %rd9, 2;
	add.s64 	%rd40, %rd15, 1;
	and.b64  	%rd41, %rd40, 3;
	neg.s64 	%rd60, %rd41;
$L__BB0_6:
	.pragma "nounroll";
	add.s64 	%rd42, %rd3, %rd61;
	ld.global.nc.f32 	%f1, [%rd42];
	add.s64 	%rd43, %rd2, %rd61;
	ld.global.nc.f32 	%f2, [%rd43];
	add.f32 	%f3, %f1, %f2;
	add.s64 	%rd44, %rd1, %rd61;
	st.global.f32 	[%rd44], %f3;
	add.s64 	%rd63, %rd63, %rd9;
	add.s64 	%rd61, %rd61, %rd17;
	add.s64 	%rd60, %rd60, 1;
	setp.ne.s64 	%p5, %rd60, 0;
	@%p5 bra 	$L__BB0_6;
$L__BB0_7:
	setp.lt.u64 	%p6, %rd15, 3;
	@%p6 bra 	$L__BB0_10;
	shl.b64 	%rd49, %rd9, 2;
$L__BB0_9:
	shl.b64 	%rd45, %rd63, 2;
	add.s64 	%rd46, %rd3, %rd45;
	ld.global.nc.f32 	%f4, [%rd46];
	add.s64 	%rd47, %rd2, %rd45;
	ld.global.nc.f32 	%f5, [%rd47];
	add.f32 	%f6, %f4, %f5;
	add.s64 	%rd48, %rd1, %rd45;
	st.global.f32 	[%rd48], %f6;
	add.s64 	%rd50, %rd46, %rd49;
	ld.global.nc.f32 	%f7, [%rd50];
	add.s64 	%rd51, %rd47, %rd49;
	ld.global.nc.f32 	%f8, [%rd51];
	add.f32 	%f9, %f7, %f8;
	add.s64 	%rd52, %rd48, %rd49;
	st.global.f32 	[%rd52], %f9;
	add.s64 	%rd53, %rd50, %rd49;
	ld.global.nc.f32 	%f10, [%rd53];
	add.s64 	%rd54, %rd51, %rd49;
	ld.global.nc.f32 	%f11, [%rd54];
	add.f32 	%f12, %f10, %f11;
	add.s64 	%rd55, %rd52, %rd49;
	st.global.f32 	[%rd55], %f12;
	add.s64 	%rd56, %rd53, %rd49;
	ld.global.nc.f32 	%f13, [%rd56];
	add.s64 	%rd57, %rd54, %rd49;
	ld.global.nc.f32 	%f14, [%rd57];
	add.f32 	%f15, %f13, %f14;
	add.s64 	%rd58, %rd55, %rd49;
	st.global.f32 	[%rd58], %f15;
	add.s64 	%rd63, %rd49, %rd63;
	setp.lt.s64 	%p7, %rd63, %rd28;
	@%p7 bra 	$L__BB0_9;
$L__BB0_10:
	ret;

}
	// .globl	_Z17ew_sub_f32_kernelPKfS0_Pfl
.visible .entry _Z17ew_sub_f32_kernelPKfS0_Pfl(
	.param .u64 .ptr .align 1 _Z17ew_sub_f32_kernelPKfS0_Pfl_param_0,
	.param .u64 .ptr .align 1 _Z17ew_sub_f32_kernelPKfS0_Pfl_param_1,
	.param .u64 .ptr .align 1 _Z17ew_sub_f32_kernelPKfS0_Pfl_param_2,
	.param .u64 _Z17ew_sub_f32_kernelPKfS0_Pfl_param_3
)
{
	.reg .pred 	%p<8>;
	.reg .b32 	%r<8>;
	.reg .b32 	%f<16>;
	.reg .b64 	%rd<65>;

	ld.param.u64 	%rd29, [_Z17ew_sub_f32_kernelPKfS0_Pfl_param_0];
	ld.param.u64 	%rd30, [_Z17ew_sub_f32_kernelPKfS0_Pfl_param_1];
	ld.param.u64 	%rd31, [_Z17ew_sub_f32_kernelPKfS0_Pfl_param_2];
	ld.param.u64 	%rd28, [_Z17ew_sub_f32_kernelPKfS0_Pfl_param_3];
	cvta.to.global.u64 	%rd1, %rd31;
	cvta.to.global.u64 	%rd2, %rd30;
	cvta.to.global.u64 	%rd3, %rd29;
	mov.u32 	%r1, %ctaid.x;
	cvt.u64.u32 	%rd4, %r1;
	mov.u32 	%r2, %ntid.x;
	cvt.u64.u32 	%rd5, %r2;
	mul.wide.u32 	%rd32, %r1, %r2;
	mov.u32 	%r3, %tid.x;
	cvt.u64.u32 	%rd6, %r3;
	add.s64 	%rd63, %rd32, %rd6;
	mov.u32 	%r4, %nctaid.x;
	cvt.u64.u32 	%rd8, %r4;
	mul.wide.u32 	%rd9, %r4, %r2;
	setp.ge.s64 	%p1, %rd63, %rd28;
	@%p1 bra 	$L__BB1_10;
	add.s64 	%rd33, %rd8, %rd4;
	mad.lo.s64 	%rd34, %rd33, %rd5, %rd6;
	max.u64 	%rd35, %rd28, %rd34;
	setp.lt.u64 	%p2, %rd34, %rd28;
	selp.u64 	%rd10, 1, 0, %p2;
	add.s64 	%rd36, %rd34, %rd10;
	sub.s64 	%rd11, %rd35, %rd36;
	or.b64  	%rd37, %rd11, %rd9;
	and.b64  	%rd38, %rd37, -4294967296;
	setp.ne.s64 	%p3, %rd38, 0;
	@%p3 bra 	$L__BB1_3;
	cvt.u32.u64 	%r5, %rd9;
	cvt.u32.u64 	%r6, %rd11;
	div.u32 	%r7, %r6, %r5;
	cvt.u64.u32 	%rd59, %r7;
	bra.uni 	$L__BB1_4;
$L__BB1_3:
	div.u64 	%rd59, %rd11, %rd9;
$L__BB1_4:
	add.s64 	%rd15, %rd59, %rd10;
	and.b64  	%rd39, %rd15, 3;
	setp.eq.s64 	%p4, %rd39, 3;
	@%p4 bra 	$L__BB1_7;
	shl.b64 	%rd61, %rd63, 2;
	shl.b64 	%rd17, %rd9, 2;
	add.s64 	%rd40, %rd15, 1;
	and.b64  	%rd41, %rd40, 3;
	neg.s64 	%rd60, %rd41;
$L__BB1_6:
	.pragma "nounroll";
	add.s64 	%rd42, %rd3, %rd61;
	ld.global.nc.f32 	%f1, [%rd42];
	add.s64 	%rd43, %rd2, %rd61;
	ld.global.nc.f32 	%f2, [%rd43];
	sub.f32 	%f3, %f1, %f2;
	add.s64 	%rd44, %rd1, %rd61;
	st.global.f32 	[%rd44], %f3;
	add.s64 	%rd63, %rd63, %rd9;
	add.s64 	%rd61, %rd61, %rd17;
	add.s64 	%rd60, %rd60, 1;
	setp.ne.s64 	%p5, %rd60, 0;
	@%p5 bra 	$L__BB1_6;
$L__BB1_7:
	setp.lt.u64 	%p6, %rd15, 3;
	@%p6 bra 	$L__BB1_10;
	shl.b64 	%rd49, %rd9, 2;
$L__BB1_9:
	shl.b64 	%rd45, %rd63, 2;
	add.s64 	%rd46, %rd3, %rd45;
	ld.global.nc.f32 	%f4, [%rd46];
	add.s64 	%rd47, %rd2, %rd45;
	ld.global.nc.f32 	%f5, [%rd47];
	sub.f32 	%f6, %f4, %f5;
	add.s64 	%rd48, %rd1, %rd45;
	st.global.f32 	[%rd48], %f6;
	add.s64 	%rd50, %rd46, %rd49;
	ld.global.nc.f32 	%f7, [%rd50];
	add.s64 	%rd51, %rd47, %rd49;
	ld.global.nc.f32 	%f8, [%rd51];
	sub.f32 	%f9, %f7, %f8;
	add.s64 	%rd52, %rd48, %rd49;
	st.global.f32 	[%rd52], %f9;
	add.s64 	%rd53, %rd50, %rd49;
	ld.global.nc.f32 	%f10, [%rd53];
	add.s64 	%rd54, %rd51, %rd49;
	ld.global.nc.f32 	%f11, [%rd54];
	sub.f32 	%f12, %f10, %f11;
	add.s64 	%rd55, %rd52, %rd49;
	st.global.f32 	[%rd55], %f12;
	add.s64 	%rd56, %rd53, %rd49;
	ld.global.nc.f32 	%f13, [%rd56];
	add.s64 	%rd57, %rd54, %rd49;
	ld.global.nc.f32 	%f14, [%rd57];
	sub.f32 	%f15, %f13, %f14;
	add.s64 	%rd58, %rd55, %rd49;
	st.global.f32 	[%rd58], %f15;
	add.s64 	%rd63, %rd49, %rd63;
	setp.lt.s64 	%p7, %rd63, %rd28;
	@%p7 bra 	$L__BB1_9;
$L__BB1_10:
	ret;

}
	// .globl	_Z17ew_mul_f32_kernelPKfS0_Pfl
.visible .entry _Z17ew_mul_f32_kernelPKfS0_Pfl(
	.param .u64 .ptr .align 1 _Z17ew_mul_f32_kernelPKfS0_Pfl_param_0,
	.param .u64 .ptr .align 1 _Z17ew_mul_f32_kernelPKfS0_Pfl_param_1,
	.param .u64 .ptr .align 1 _Z17ew_mul_f32_kernelPKfS0_Pfl_param_2,
	.param .u64 _Z17ew_mul_f32_kernelPKfS0_Pfl_param_3
)
{
	.reg .pred 	%p<8>;
	.reg .b32 	%r<8>;
	.reg .b32 	%f<16>;
	.reg .b64 	%rd<65>;

	ld.param.u64 	%rd29, [_Z17ew_mul_f32_kernelPKfS0_Pfl_param_0];
	ld.param.u64 	%rd30, [_Z17ew_mul_f32_kernelPKfS0_Pfl_param_1];
	ld.param.u64 	%rd31, [_Z17ew_mul_f32_kernelPKfS0_Pfl_param_2];
	ld.param.u64 	%rd28, [_Z17ew_mul_f32_kernelPKfS0_Pfl_param_3];
	cvta.to.global.u64 	%rd1, %rd31;
	cvta.to.global.u64 	%rd2, %rd30;
	cvta.to.global.u64 	%rd3, %rd29;
	mov.u32 	%r1, %ctaid.x;
	cvt.u64.u32 	%rd4, %r1;
	mov.u32 	%r2, %ntid.x;
	cvt.u64.u32 	%rd5, %r2;
	mul.wide.u32 	%rd32, %r1, %r2;
	mov.u32 	%r3, %tid.x;
	cvt.u64.u32 	%rd6, %r3;
	add.s64 	%rd63, %rd32, %rd6;
	mov.u32 	%r4, %nctaid.x;
	cvt.u64.u32 	%rd8, %r4;
	mul.wide.u32 	%rd9, %r4, %r2;
	setp.ge.s64 	%p1, %rd63, %rd28;
	@%p1 bra 	$L__BB2_10;
	add.s64 	%rd33, %rd8, %rd4;
	mad.lo.s64 	%rd34, %rd33, %rd5, %rd6;
	max.u64 	%rd35, %rd28, %rd34;
	setp.lt.u64 	%p2, %rd34, %rd28;
	selp.u64 	%rd10, 1, 0, %p2;
	add.s64 	%rd36, %rd34, %rd10;
	sub.s64 	%rd11, %rd35, %rd36;
	or.b64  	%rd37, %rd11, %rd9;
	and.b64  	%rd38, %rd37, -4294967296;
	setp.ne.s64 	%p3, %rd38, 0;
	@%p3 bra 	$L__BB2_3;
	cvt.u32.u64 	%r5, %rd9;
	cvt.u32.u64 	%r6, %rd11;
	div.u32 	%r7, %r6, %r5;
	cvt.u64.u32 	%rd59, %r7;
	bra.uni 	$L__BB2_4;
$L__BB2_3:
	div.u64 	%rd59, %rd11, %rd9;
$L__BB2_4:
	add.s64 	%rd15, %rd59, %rd10;
	and.b64  	%rd39, %rd15, 3;
	setp.eq.s64 	%p4, %rd39, 3;
	@%p4 bra 	$L__BB2_7;
	shl.b64 	%rd61, %rd63, 2;
	shl.b64 	%rd17, %rd9, 2;
	add.s64 	%rd40, %rd15, 1;
	and.b64  	%rd41, %rd40, 3;
	neg.s64 	%rd60, %rd41;
$L__BB2_6:
	.pragma "nounroll";
	add.s64 	%rd42, %rd3, %rd61;
	ld.global.nc.f32 	%f1, [%rd42];
	add.s64 	%rd43, %rd2, %rd61;
	ld.global.nc.f32 	%f2, [%rd43];
	mul.f32 	%f3, %f1, %f2;
	add.s64 	%rd44, %rd1, %rd61;
	st.global.f32 	[%rd44], %f3;
	add.s64 	%rd63, %rd63, %rd9;
	add.s64 	%rd61, %rd61, %rd17;
	add.s64 	%rd60, %rd60, 1;
	setp.ne.s64 	%p5, %rd60, 0;
	@%p5 bra 	$L__BB2_6;
$L__BB2_7:
	setp.lt.u64 	%p6, %rd15, 3;
	@%p6 bra 	$L__BB2_10;
	shl.b64 	%rd49, %rd9, 2;
$L__BB2_9:
	shl.b64 	%rd45, %rd63, 2;
	add.s64 	%rd46, %rd3, %rd45;
	ld.global.nc.f32 	%f4, [%rd46];
	add.s64 	%rd47, %rd2, %rd45;
	ld.global.nc.f32 	%f5, [%rd47];
	mul.f32 	%f6, %f4, %f5;
	add.s64 	%rd48, %rd1, %rd45;
	st.global.f32 	[%rd48], %f6;
	add.s64 	%rd50, %rd46, %rd49;
	ld.global.nc.f32 	%f7, [%rd50];
	add.s64 	%rd51, %rd47, %rd49;
	ld.global.nc.f32 	%f8, [%rd51];
	mul.f32 	%f9, %f7, %f8;
	add.s64 	%rd52, %rd48, %rd49;
	st.global.f32 	[%rd52], %f9;
	add.s64 	%rd53, %rd50, %rd49;
	ld.global.nc.f32 	%f10, [%rd53];
	add.s64 	%rd54, %rd51, %rd49;
	ld.global.nc.f32 	%f11, [%rd54];
	mul.f32 	%f12, %f10, %f11;
	add.s64 	%rd55, %rd52, %rd49;
	st.global.f32 	[%rd55], %f12;
	add.s64 	%rd56, %rd53, %rd49;
	ld.global.nc.f32 	%f13, [%rd56];
	add.s64 	%rd57, %rd54, %rd49;
	ld.global.nc.f32 	%f14, [%rd57];
	mul.f32 	%f15, %f13, %f14;
	add.s64 	%rd58, %rd55, %rd49;
	st.global.f32 	[%rd58], %f15;
	add.s64 	%rd63, %rd49, %rd63;
	setp.lt.s64 	%p7, %rd63, %rd28;
	@%p7 bra 	$L__BB2_9;
$L__BB2_10:
	ret;

}
	// .globl	_Z17ew_div_f32_kernelPKfS0_Pfl
.visible .entry _Z17ew_div_f32_kernelPKfS0_Pfl(
	.param .u64 .ptr .align 1 _Z17ew_div_f32_kernelPKfS0_Pfl_param_0,
	.param .u64 .ptr .align 1 _Z17ew_div_f32_kernelPKfS0_Pfl_param_1,
	.param .u64 .ptr .align 1 _Z17ew_div_f32_kernelPKfS0_Pfl_param_2,
	.param .u64 _Z17ew_div_f32_kernelPKfS0_Pfl_param_3
)
{
	.reg .pred 	%p<8>;
	.reg .b32 	%r<8>;
	.reg .b32 	%f<16>;
	.reg .b64 	%rd<65>;

	ld.param.u64 	%rd29, [_Z17ew_div_f32_kernelPKfS0_Pfl_param_0];
	ld.param.u64 	%rd30, [_Z17ew_div_f32_kernelPKfS0_Pfl_param_1];
	ld.param.u64 	%rd31, [_Z17ew_div_f32_kernelPKfS0_Pfl_param_2];
	ld.param.u64 	%rd28, [_Z17ew_div_f32_kernelPKfS0_Pfl_param_3];
	cvta.to.global.u64 	%rd1, %rd31;
	cvta.to.global.u64 	%rd2, %rd30;
	cvta.to.global.u64 	%rd3, %rd29;
	mov.u32 	%r1, %ctaid.x;
	cvt.u64.u32 	%rd4, %r1;
	mov.u32 	%r2, %ntid.x;
	cvt.u64.u32 	%rd5, %r2;
	mul.wide.u32 	%rd32, %r1, %r2;
	mov.u32 	%r3, %tid.x;
	cvt.u64.u32 	%rd6, %r3;
	add.s64 	%rd63, %rd32, %rd6;
	mov.u32 	%r4, %nctaid.x;
	cvt.u64.u32 	%rd8, %r4;
	mul.wide.u32 	%rd9, %r4, %r2;
	setp.ge.s64 	%p1, %rd63, %rd28;
	@%p1 bra 	$L__BB3_10;
	add.s64 	%rd33, %rd8, %rd4;
	mad.lo.s64 	%rd34, %rd33, %rd5, %rd6;
	max.u64 	%rd35, %rd28, %rd34;
	setp.lt.u64 	%p2, %rd34, %rd28;
	selp.u64 	%rd10, 1, 0, %p2;
	add.s64 	%rd36, %rd34, %rd10;
	sub.s64 	%rd11, %rd35, %rd36;
	or.b64  	%rd37, %rd11, %rd9;
	and.b64  	%rd38, %rd37, -4294967296;
	setp.ne.s64 	%p3, %rd38, 0;
	@%p3 bra 	$L__BB3_3;
	cvt.u32.u64 	%r5, %rd9;
	cvt.u32.u64 	%r6, %rd11;
	div.u32 	%r7, %r6, %r5;
	cvt.u64.u32 	%rd59, %r7;
	bra.uni 	$L__BB3_4;
$L__BB3_3:
	div.u64 	%rd59, %rd11, %rd9;
$L__BB3_4:
	add.s64 	%rd15, %rd59, %rd10;
	and.b64  	%rd39, %rd15, 3;
	setp.eq.s64 	%p4, %rd39, 3;
	@%p4 bra 	$L__BB3_7;
	shl.b64 	%rd61, %rd63, 2;
	shl.b64 	%rd17, %rd9, 2;
	add.s64 	%rd40, %rd15, 1;
	and.b64  	%rd41, %rd40, 3;
	neg.s64 	%rd60, %rd41;
$L__BB3_6:
	.pragma "nounroll";
	add.s64 	%rd42, %rd3, %rd61;
	ld.global.nc.f32 	%f1, [%rd42];
	add.s64 	%rd43, %rd2, %rd61;
	ld.global.nc.f32 	%f2, [%rd43];
	div.rn.f32 	%f3, %f1, %f2;
	add.s64 	%rd44, %rd1, %rd61;
	st.global.f32 	[%rd44], %f3;
	add.s64 	%rd63, %rd63, %rd9;
	add.s64 	%rd61, %rd61, %rd17;
	add.s64 	%rd60, %rd60, 1;
	setp.ne.s64 	%p5, %rd60, 0;
	@%p5 bra 	$L__BB3_6;
$L__BB3_7:
	setp.lt.u64 	%p6, %rd15, 3;
	@%p6 bra 	$L__BB3_10;
	shl.b64 	%rd49, %rd9, 2;
$L__BB3_9:
	shl.b64 	%rd45, %rd63, 2;
	add.s64 	%rd46, %rd3, %rd45;
	ld.global.nc.f32 	%f4, [%rd46];
	add.s64 	%rd47, %rd2, %rd45;
	ld.global.nc.f32 	%f5, [%rd47];
	div.rn.f32 	%f6, %f4, %f5;
	add.s64 	%rd48, %rd1, %rd45;
	st.global.f32 	[%rd48], %f6;
	add.s64 	%rd50, %rd46, %rd49;
	ld.global.nc.f32 	%f7, [%rd50];
	add.s64 	%rd51, %rd47, %rd49;
	ld.global.nc.f32 	%f8, [%rd51];
	div.rn.f32 	%f9, %f7, %f8;
	add.s64 	%rd52, %rd48, %rd49;
	st.global.f32 	[%rd52], %f9;
	add.s64 	%rd53, %rd50, %rd49;
	ld.global.nc.f32 	%f10, [%rd53];
	add.s64 	%rd54, %rd51, %rd49;
	ld.global.nc.f32 	%f11, [%rd54];
	div.rn.f32 	%f12, %f10, %f11;
	add.s64 	%rd55, %rd52, %rd49;
	st.global.f32 	[%rd55], %f12;
	add.s64 	%rd56, %rd53, %rd49;
	ld.global.nc.f32 	%f13, [%rd56];
	add.s64 	%rd57, %rd54, %rd49;
	ld.global.nc.f32 	%f14, [%rd57];
	div.rn.f32 	%f15, %f13, %f14;
	add.s64 	%rd58, %rd55, %rd49;
	st.global.f32 	[%rd58], %f15;
	add.s64 	%rd63, %rd49, %rd63;
	setp.lt.s64 	%p7, %rd63, %rd28;
	@%p7 bra 	$L__BB3_9;
$L__BB3_10:
	ret;

}
	// .globl	_Z15relu_f32_kernelPKfPfl
.visible .entry _Z15relu_f32_kernelPKfPfl(
	.param .u64 .ptr .align 1 _Z15relu_f32_kernelPKfPfl_param_0,
	.param .u64 .ptr .align 1 _Z15relu_f32_kernelPKfPfl_param_1,
	.param .u64 _Z15relu_f32_kernelPKfPfl_param_2
)
{
	.reg .pred 	%p<8>;
	.reg .b32 	%r<8>;
	.reg .b32 	%f<11>;
	.reg .b64 	%rd<58>;

	ld.param.u64 	%rd28, [_Z15relu_f32_kernelPKfPfl_param_0];
	ld.param.u64 	%rd29, [_Z15relu_f32_kernelPKfPfl_param_1];
	ld.param.u64 	%rd27, [_Z15relu_f32_kernelPKfPfl_param_2];
	cvta.to.global.u64 	%rd1, %rd29;
	cvta.to.global.u64 	%rd2, %rd28;
	mov.u32 	%r1, %ctaid.x;
	cvt.u64.u32 	%rd3, %r1;
	mov.u32 	%r2, %ntid.x;
	cvt.u64.u32 	%rd4, %r2;
	mul.wide.u32 	%rd30, %r1, %r2;
	mov.u32 	%r3, %tid.x;
	cvt.u64.u32 	%rd5, %r3;
	add.s64 	%rd56, %rd30, %rd5;
	mov.u32 	%r4, %nctaid.x;
	cvt.u64.u32 	%rd7, %r4;
	mul.wide.u32 	%rd8, %r4, %r2;
	setp.ge.s64 	%p1, %rd56, %rd27;
	@%p1 bra 	$L__BB4_10;
	add.s64 	%rd31, %rd7, %rd3;
	mad.lo.s64 	%rd32, %rd31, %rd4, %rd5;
	max.u64 	%rd33, %rd27, %rd32;
	setp.lt.u64 	%p2, %rd32, %rd27;
	selp.u64 	%rd9, 1, 0, %p2;
	add.s64 	%rd34, %rd32, %rd9;
	sub.s64 	%rd10, %rd33, %rd34;
	or.b64  	%rd35, %rd10, %rd8;
	and.b64  	%rd36, %rd35, -4294967296;
	setp.ne.s64 	%p3, %rd36, 0;
	@%p3 bra 	$L__BB4_3;
	cvt.u32.u64 	%r5, %rd8;
	cvt.u32.u64 	%r6, %rd10;
	div.u32 	%r7, %r6, %r5;
	cvt.u64.u32 	%rd52, %r7;
	bra.uni 	$L__BB4_4;
$L__BB4_3:
	div.u64 	%rd52, %rd10, %rd8;
$L__BB4_4:
	add.s64 	%rd14, %rd52, %rd9;
	and.b64  	%rd37, %rd14, 3;
	setp.eq.s64 	%p4, %rd37, 3;
	@%p4 bra 	$L__BB4_7;
	shl.b64 	%rd54, %rd56, 2;
	shl.b64 	%rd16, %rd8, 2;
	add.s64 	%rd38, %rd14, 1;
	and.b64  	%rd39, %rd38, 3;
	neg.s64 	%rd53, %rd39;
$L__BB4_6:
	.pragma "nounroll";
	add.s64 	%rd40, %rd2, %rd54;
	ld.global.nc.f32 	%f1, [%rd40];
	max.f32 	%f2, %f1, 0f00000000;
	add.s64 	%rd41, %rd1, %rd54;
	st.global.f32 	[%rd41], %f2;
	add.s64 	%rd56, %rd56, %rd8;
	add.s64 	%rd54, %rd54, %rd16;
	add.s64 	%rd53, %rd53, 1;
	setp.ne.s64 	%p5, %rd53, 0;
	@%p5 bra 	$L__BB4_6;
$L__BB4_7:
	setp.lt.u64 	%p6, %rd14, 3;
	@%p6 bra 	$L__BB4_10;
	shl.b64 	%rd45, %rd8, 2;
$L__BB4_9:
	shl.b64 	%rd42, %rd56, 2;
	add.s64 	%rd43, %rd2, %rd42;
	ld.global.nc.f32 	%f3, [%rd43];
	max.f32 	%f4, %f3, 0f00000000;
	add.s64 	%rd44, %rd1, %rd42;
	st.global.f32 	[%rd44], %f4;
	add.s64 	%rd46, %rd43, %rd45;
	ld.global.nc.f32 	%f5, [%rd46];
	max.f32 	%f6, %f5, 0f00000000;
	add.s64 	%rd47, %rd44, %rd45;
	st.global.f32 	[%rd47], %f6;
	add.s64 	%rd48, %rd46, %rd45;
	ld.global.nc.f32 	%f7, [%rd48];
	max.f32 	%f8, %f7, 0f00000000;
	add.s64 	%rd49, %rd47, %rd45;
	st.global.f32 	[%rd49], %f8;
	add.s64 	%rd50, %rd48, %rd45;
	ld.global.nc.f32 	%f9, [%rd50];
	max.f32 	%f10, %f9, 0f00000000;
	add.s64 	%rd51, %rd49, %rd45;
	st.global.f32 	[%rd51], %f10;
	add.s64 	%rd56, %rd45, %rd56;
	setp.lt.s64 	%p7, %rd56, %rd27;
	@%p7 bra 	$L__BB4_9;
$L__BB4_10:
	ret;

}
	// .globl	_Z18sigmoid_f32_kernelPKfPfl
.visible .entry _Z18sigmoid_f32_kernelPKfPfl(
	.param .u64 .ptr .align 1 _Z18sigmoid_f32_kernelPKfPfl_param_0,
	.param .u64 .ptr .align 1 _Z18sigmoid_f32_kernelPKfPfl_param_1,
	.param .u64 _Z18sigmoid_f32_kernelPKfPfl_param_2
)
{
	.reg .pred 	%p<8>;
	.reg .b32 	%r<8>;
	.reg .b32 	%f<26>;
	.reg .b64 	%rd<58>;

	ld.param.u64 	%rd28, [_Z18sigmoid_f32_kernelPKfPfl_param_0];
	ld.param.u64 	%rd29, [_Z18sigmoid_f32_kernelPKfPfl_param_1];
	ld.param.u64 	%rd27, [_Z18sigmoid_f32_kernelPKfPfl_param_2];
	cvta.to.global.u64 	%rd1, %rd29;
	cvta.to.global.u64 	%rd2, %rd28;
	mov.u32 	%r1, %ctaid.x;
	cvt.u64.u32 	%rd3, %r1;
	mov.u32 	%r2, %ntid.x;
	cvt.u64.u32 	%rd4, %r2;
	mul.wide.u32 	%rd30, %r1, %r2;
	mov.u32 	%r3, %tid.x;
	cvt.u64.u32 	%rd5, %r3;
	add.s64 	%rd56, %rd30, %rd5;
	mov.u32 	%r4, %nctaid.x;
	cvt.u64.u32 	%rd7, %r4;
	mul.wide.u32 	%rd8, %r4, %r2;
	setp.ge.s64 	%p1, %rd56, %rd27;
	@%p1 bra 	$L__BB5_10;
	add.s64 	%rd31, %rd7, %rd3;
	mad.lo.s64 	%rd32, %rd31, %rd4, %rd5;
	max.u64 	%rd33, %rd27, %rd32;
	setp.lt.u64 	%p2, %rd32, %rd27;
	selp.u64 	%rd9, 1, 0, %p2;
	add.s64 	%rd34, %rd32, %rd9;
	sub.s64 	%rd10, %rd33, %rd34;
	or.b64  	%rd35, %rd10, %rd8;
	and.b64  	%rd36, %rd35, -4294967296;
	setp.ne.s64 	%p3, %rd36, 0;
	@%p3 bra 	$L__BB5_3;
	cvt.u32.u64 	%r5, %rd8;
	cvt.u32.u64 	%r6, %rd10;
	div.u32 	%r7, %r6, %r5;
	cvt.u64.u32 	%rd52, %r7;
	bra.uni 	$L__BB5_4;
$L__BB5_3:
	div.u64 	%rd52, %rd10, %rd8;
$L__BB5_4:
	add.s64 	%rd14, %rd52, %rd9;
	and.b64  	%rd37, %rd14, 3;
	setp.eq.s64 	%p4, %rd37, 3;
	@%p4 bra 	$L__BB5_7;
	shl.b64 	%rd54, %rd56, 2;
	shl.b64 	%rd16, %rd8, 2;
	add.s64 	%rd38, %rd14, 1;
	and.b64  	%rd39, %rd38, 3;
	neg.s64 	%rd53, %rd39;
$L__BB5_6:
	.pragma "nounroll";
	add.s64 	%rd40, %rd2, %rd54;
	ld.global.nc.f32 	%f1, [%rd40];
	mul.f32 	%f2, %f1, 0fBFB8AA3B;
	ex2.approx.f32 	%f3, %f2;
	add.f32 	%f4, %f3, 0f3F800000;
	rcp.rn.f32 	%f5, %f4;
	add.s64 	%rd41, %rd1, %rd54;
	st.global.f32 	[%rd41], %f5;
	add.s64 	%rd56, %rd56, %rd8;
	add.s64 	%rd54, %rd54, %rd16;
	add.s64 	%rd53, %rd53, 1;
	setp.ne.s64 	%p5, %rd53, 0;
	@%p5 bra 	$L__BB5_6;
$L__BB5_7:
	setp.lt.u64 	%p6, %rd14, 3;
	@%p6 bra 	$L__BB5_10;
	shl.b64 	%rd45, %rd8, 2;
$L__BB5_9:
	shl.b64 	%rd42, %rd56, 2;
	add.s64 	%rd43, %rd2, %rd42;
	ld.global.nc.f32 	%f6, [%rd43];
	mul.f32 	%f7, %f6, 0fBFB8AA3B;
	ex2.approx.f32 	%f8, %f7;
	add.f32 	%f9, %f8, 0f3F800000;
	rcp.rn.f32 	%f10, %f9;
	add.s64 	%rd44, %rd1, %rd42;
	st.global.f32 	[%rd44], %f10;
	add.s64 	%rd46, %rd43, %rd45;
	ld.global.nc.f32 	%f11, [%rd46];
	mul.f32 	%f12, %f11, 0fBFB8AA3B;
	ex2.approx.f32 	%f13, %f12;
	add.f32 	%f14, %f13, 0f3F800000;
	rcp.rn.f32 	%f15, %f14;
	add.s64 	%rd47, %rd44, %rd45;
	st.global.f32 	[%rd47], %f15;
	add.s64 	%rd48, %rd46, %rd45;
	ld.global.nc.f32 	%f16, [%rd48];
	mul.f32 	%f17, %f16, 0fBFB8AA3B;
	ex2.approx.f32 	%f18, %f17;
	add.f32 	%f19, %f18, 0f3F800000;
	rcp.rn.f32 	%f20, %f19;
	add.s64 	%rd49, %rd47, %rd45;
	st.global.f32 	[%rd49], %f20;
	add.s64 	%rd50, %rd48, %rd45;
	ld.global.nc.f32 	%f21, [%rd50];
	mul.f32 	%f22, %f21, 0fBFB8AA3B;
	ex2.approx.f32 	%f23, %f22;
	add.f32 	%f24, %f23, 0f3F800000;
	rcp.rn.f32 	%f25, %f24;
	add.s64 	%rd51, %rd49, %rd45;
	st.global.f32 	[%rd51], %f25;
	add.s64 	%rd56, %rd45, %rd56;
	setp.lt.s64 	%p7, %rd56, %rd27;
	@%p7 bra 	$L__BB5_9;
$L__BB5_10:
	ret;

}
	// .globl	_Z15tanh_f32_kernelPKfPfl
.visible .entry _Z15tanh_f32_kernelPKfPfl(
	.param .u64 .ptr .align 1 _Z15tanh_f32_kernelPKfPfl_param_0,
	.param .u64 .ptr .align 1 _Z15tanh_f32_kernelPKfPfl_param_1,
	.param .u64 _Z15tanh_f32_kernelPKfPfl_param_2
)
{
	.reg .pred 	%p<18>;
	.reg .b32 	%r<8>;
	.reg .b32 	%f<81>;
	.reg .b64 	%rd<58>;

	ld.param.u64 	%rd28, [_Z15tanh_f32_kernelPKfPfl_param_0];
	ld.param.u64 	%rd29, [_Z15tanh_f32_kernelPKfPfl_param_1];
	ld.param.u64 	%rd27, [_Z15tanh_f32_kernelPKfPfl_param_2];
	cvta.to.global.u64 	%rd1, %rd29;
	cvta.to.global.u64 	%rd2, %rd28;
	mov.u32 	%r1, %ctaid.x;
	cvt.u64.u32 	%rd3, %r1;
	mov.u32 	%r2, %ntid.x;
	cvt.u64.u32 	%rd4, %r2;
	mul.wide.u32 	%rd30, %r1, %r2;
	mov.u32 	%r3, %tid.x;
	cvt.u64.u32 	%rd5, %r3;
	add.s64 	%rd56, %rd30, %rd5;
	mov.u32 	%r4, %nctaid.x;
	cvt.u64.u32 	%rd7, %r4;
	mul.wide.u32 	%rd8, %r4, %r2;
	setp.ge.s64 	%p1, %rd56, %rd27;
	@%p1 bra 	$L__BB6_10;
	add.s64 	%rd31, %rd7, %rd3;
	mad.lo.s64 	%rd32, %rd31, %rd4, %rd5;
	max.u64 	%rd33, %rd27, %rd32;
	setp.lt.u64 	%p2, %rd32, %rd27;
	selp.u64 	%rd9, 1, 0, %p2;
	add.s64 	%rd34, %rd32, %rd9;
	sub.s64 	%rd10, %rd33, %rd34;
	or.b64  	%rd35, %rd10, %rd8;
	and.b64  	%rd36, %rd35, -4294967296;
	setp.ne.s64 	%p3, %rd36, 0;
	@%p3 bra 	$L__BB6_3;
	cvt.u32.u64 	%r5, %rd8;
	cvt.u32.u64 	%r6, %rd10;
	div.u32 	%r7, %r6, %r5;
	cvt.u64.u32 	%rd52, %r7;
	bra.uni 	$L__BB6_4;
$L__BB6_3:
	div.u64 	%rd52, %rd10, %rd8;
$L__BB6_4:
	add.s64 	%rd14, %rd52, %rd9;
	and.b64  	%rd37, %rd14, 3;
	setp.eq.s64 	%p4, %rd37, 3;
	@%p4 bra 	$L__BB6_7;
	shl.b64 	%rd54, %rd56, 2;
	shl.b64 	%rd16, %rd8, 2;
	add.s64 	%rd38, %rd14, 1;
	and.b64  	%rd39, %rd38, 3;
	neg.s64 	%rd53, %rd39;
$L__BB6_6:
	.pragma "nounroll";
	add.s64 	%rd40, %rd2, %rd54;
	ld.global.nc.f32 	%f1, [%rd40];
	abs.f32 	%f2, %f1;
	mul.f32 	%f3, %f2, 0f4038AA3B;
	ex2.approx.ftz.f32 	%f4, %f3;
	add.f32 	%f5, %f4, 0f3F800000;
	rcp.approx.ftz.f32 	%f6, %f5;
	fma.rn.f32 	%f7, %f6, 0fC0000000, 0f3F800000;
	setp.ge.f32 	%p5, %f2, 0f41102CB4;
	selp.f32 	%f8, 0f3F800000, %f7, %p5;
	copysign.f32 	%f9, %f1, %f8;
	mul.f32 	%f10, %f1, %f1;
	fma.rn.f32 	%f11, %f10, 0f3C80F082, 0fBD563CAE;
	fma.rn.f32 	%f12, %f11, %f10, 0f3E085941;
	fma.rn.f32 	%f13, %f12, %f10, 0fBEAAA9ED;
	fma.rn.f32 	%f14, %f13, %f10, 0f00000000;
	fma.rn.f32 	%f15, %f14, %f1, %f1;
	setp.ge.f32 	%p6, %f2, 0f3F19999A;
	selp.f32 	%f16, %f9, %f15, %p6;
	add.s64 	%rd41, %rd1, %rd54;
	st.global.f32 	[%rd41], %f16;
	add.s64 	%rd56, %rd56, %rd8;
	add.s64 	%rd54, %rd54, %rd16;
	add.s64 	%rd53, %rd53, 1;
	setp.ne.s64 	%p7, %rd53, 0;
	@%p7 bra 	$L__BB6_6;
$L__BB6_7:
	setp.lt.u64 	%p8, %rd14, 3;
	@%p8 bra 	$L__BB6_10;
	shl.b64 	%rd45, %rd8, 2;
$L__BB6_9:
	shl.b64 	%rd42, %rd56, 2;
	add.s64 	%rd43, %rd2, %rd42;
	ld.global.nc.f32 	%f17, [%rd43];
	abs.f32 	%f18, %f17;
	mul.f32 	%f19, %f18, 0f4038AA3B;
	ex2.approx.ftz.f32 	%f20, %f19;
	add.f32 	%f21, %f20, 0f3F800000;
	rcp.approx.ftz.f32 	%f22, %f21;
	fma.rn.f32 	%f23, %f22, 0fC0000000, 0f3F800000;
	setp.ge.f32 	%p9, %f18, 0f41102CB4;
	selp.f32 	%f24, 0f3F800000, %f23, %p9;
	copysign.f32 	%f25, %f17, %f24;
	mul.f32 	%f26, %f17, %f17;
	fma.rn.f32 	%f27, %f26, 0f3C80F082, 0fBD563CAE;
	fma.rn.f32 	%f28, %f27, %f26, 0f3E085941;
	fma.rn.f32 	%f29, %f28, %f26, 0fBEAAA9ED;
	fma.rn.f32 	%f30, %f29, %f26, 0f00000000;
	fma.rn.f32 	%f31, %f30, %f17, %f17;
	setp.ge.f32 	%p10, %f18, 0f3F19999A;
	selp.f32 	%f32, %f25, %f31, %p10;
	add.s64 	%rd44, %rd1, %rd42;
	st.global.f32 	[%rd44], %f32;
	add.s64 	%rd46, %rd43, %rd45;
	ld.global.nc.f32 	%f33, [%rd46];
	abs.f32 	%f34, %f33;
	mul.f32 	%f35, %f34, 0f4038AA3B;
	ex2.approx.ftz.f32 	%f36, %f35;
	add.f32 	%f37, %f36, 0f3F800000;
	rcp.approx.ftz.f32 	%f38, %f37;
	fma.rn.f32 	%f39, %f38, 0fC0000000, 0f3F800000;
	setp.ge.f32 	%p11, %f34, 0f41102CB4;
	selp.f32 	%f40, 0f3F800000, %f39, %p11;
	copysign.f32 	%f41, %f33, %f40;
	mul.f32 	%f42, %f33, %f33;
	fma.rn.f32 	%f43, %f42, 0f3C80F082, 0fBD563CAE;
	fma.rn.f32 	%f44, %f43, %f42, 0f3E085941;
	fma.rn.f32 	%f45, %f44, %f42, 0fBEAAA9ED;
	fma.rn.f32 	%f46, %f45, %f42, 0f00000000;
	fma.rn.f32 	%f47, %f46, %f33, %f33;
	setp.ge.f32 	%p12, %f34, 0f3F19999A;
	selp.f32 	%f48, %f41, %f47, %p12;
	add.s64 	%rd47, %rd44, %rd45;
	st.global.f32 	[%rd47], %f48;
	add.s64 	%rd48, %rd46, %rd45;
	ld.global.nc.f32 	%f49, [%rd48];
	abs.f32 	%f50, %f49;
	mul.f32 	%f51, %f50, 0f4038AA3B;
	ex2.approx.ftz.f32 	%f52, %f51;
	add.f32 	%f53, %f52, 0f3F800000;
	rcp.approx.ftz.f32 	%f54, %f53;
	fma.rn.f32 	%f55, %f54, 0fC0000000, 0f3F800000;
	setp.ge.f32 	%p13, %f50, 0f41102CB4;
	selp.f32 	%f56, 0f3F800000, %f55, %p13;
	copysign.f32 	%f57, %f49, %f56;
	mul.f32 	%f58, %f49, %f49;
	fma.rn.f32 	%f59, %f58, 0f3C80F082, 0fBD563CAE;
	fma.rn.f32 	%f60, %f59, %f58, 0f3E085941;
	fma.rn.f32 	%f61, %f60, %f58, 0fBEAAA9ED;
	fma.rn.f32 	%f62, %f61, %f58, 0f00000000;
	fma.rn.f32 	%f63, %f62, %f49, %f49;
	setp.ge.f32 	%p14, %f50, 0f3F19999A;
	selp.f32 	%f64, %f57, %f63, %p14;
	add.s64 	%rd49, %rd47, %rd45;
	st.global.f32 	[%rd49], %f64;
	add.s64 	%rd50, %rd48, %rd45;
	ld.global.nc.f32 	%f65, [%rd50];
	abs.f32 	%f66, %f65;
	mul.f32 	%f67, %f66, 0f4038AA3B;
	ex2.approx.ftz.f32 	%f68, %f67;
	add.f32 	%f69, %f68, 0f3F800000;
	rcp.approx.ftz.f32 	%f70, %f69;
	fma.rn.f32 	%f71, %f70, 0fC0000000, 0f3F800000;
	setp.ge.f32 	%p15, %f66, 0f41102CB4;
	selp.f32 	%f72, 0f3F800000, %f71, %p15;
	copysign.f32 	%f73, %f65, %f72;
	mul.f32 	%f74, %f65, %f65;
	fma.rn.f32 	%f75, %f74, 0f3C80F082, 0fBD563CAE;
	fma.rn.f32 	%f76, %f75, %f74, 0f3E085941;
	fma.rn.f32 	%f77, %f76, %f74, 0fBEAAA9ED;
	fma.rn.f32 	%f78, %f77, %f74, 0f00000000;
	fma.rn.f32 	%f79, %f78, %f65, %f65;
	setp.ge.f32 	%p16, %f66, 0f3F19999A;
	selp.f32 	%f80, %f73, %f79, %p16;
	add.s64 	%rd51, %rd49, %rd45;
	st.global.f32 	[%rd51], %f80;
	add.s64 	%rd56, %rd45, %rd56;
	setp.lt.s64 	%p17, %rd56, %rd27;
	@%p17 bra 	$L__BB6_9;
$L__BB6_10:
	ret;

}
	// .globl	_Z14exp_f32_kernelPKfPfl
.visible .entry _Z14exp_f32_kernelPKfPfl(
	.param .u64 .ptr .align 1 _Z14exp_f32_kernelPKfPfl_param_0,
	.param .u64 .ptr .align 1 _Z14exp_f32_kernelPKfPfl_param_1,
	.param .u64 _Z14exp_f32_kernelPKfPfl_param_2
)
{
	.reg .pred 	%p<8>;
	.reg .b32 	%r<8>;
	.reg .b32 	%f<16>;
	.reg .b64 	%rd<58>;

	ld.param.u64 	%rd28, [_Z14exp_f32_kernelPKfPfl_param_0];
	ld.param.u64 	%rd29, [_Z14exp_f32_kernelPKfPfl_param_1];
	ld.param.u64 	%rd27, [_Z14exp_f32_kernelPKfPfl_param_2];
	cvta.to.global.u64 	%rd1, %rd29;
	cvta.to.global.u64 	%rd2, %rd28;
	mov.u32 	%r1, %ctaid.x;
	cvt.u64.u32 	%rd3, %r1;
	mov.u32 	%r2, %ntid.x;
	cvt.u64.u32 	%rd4, %r2;
	mul.wide.u32 	%rd30, %r1, %r2;
	mov.u32 	%r3, %tid.x;
	cvt.u64.u32 	%rd5, %r3;
	add.s64 	%rd56, %rd30, %rd5;
	mov.u32 	%r4, %nctaid.x;
	cvt.u64.u32 	%rd7, %r4;
	mul.wide.u32 	%rd8, %r4, %r2;
	setp.ge.s64 	%p1, %rd56, %rd27;
	@%p1 bra 	$L__BB7_10;
	add.s64 	%rd31, %rd7, %rd3;
	mad.lo.s64 	%rd32, %rd31, %rd4, %rd5;
	max.u64 	%rd33, %rd27, %rd32;
	setp.lt.u64 	%p2, %rd32, %rd27;
	selp.u64 	%rd9, 1, 0, %p2;
	add.s64 	%rd34, %rd32, %rd9;
	sub.s64 	%rd10, %rd33, %rd34;
	or.b64  	%rd35, %rd10, %rd8;
	and.b64  	%rd36, %rd35, -4294967296;
	setp.ne.s64 	%p3, %rd36, 0;
	@%p3 bra 	$L__BB7_3;
	cvt.u32.u64 	%r5, %rd8;
	cvt.u32.u64 	%r6, %rd10;
	div.u32 	%r7, %r6, %r5;
	cvt.u64.u32 	%rd52, %r7;
	bra.uni 	$L__BB7_4;
$L__BB7_3:
	div.u64 	%rd52, %rd10, %rd8;
$L__BB7_4:
	add.s64 	%rd14, %rd52, %rd9;
	and.b64  	%rd37, %rd14, 3;
	setp.eq.s64 	%p4, %rd37, 3;
	@%p4 bra 	$L__BB7_7;
	shl.b64 	%rd54, %rd56, 2;
	shl.b64 	%rd16, %rd8, 2;
	add.s64 	%rd38, %rd14, 1;
	and.b64  	%rd39, %rd38, 3;
	neg.s64 	%rd53, %rd39;
$L__BB7_6:
	.pragma "nounroll";
	add.s64 	%rd40, %rd2, %rd54;
	ld.global.nc.f32 	%f1, [%rd40];
	mul.f32 	%f2, %f1, 0f3FB8AA3B;
	ex2.approx.f32 	%f3, %f2;
	add.s64 	%rd41, %rd1, %rd54;
	st.global.f32 	[%rd41], %f3;
	add.s64 	%rd56, %rd56, %rd8;
	add.s64 	%rd54, %rd54, %rd16;
	add.s64 	%rd53, %rd53, 1;
	setp.ne.s64 	%p5, %rd53, 0;
	@%p5 bra 	$L__BB7_6;
$L__BB7_7:
	setp.lt.u64 	%p6, %rd14, 3;
	@%p6 bra 	$L__BB7_10;
	shl.b64 	%rd45, %rd8, 2;
$L__BB7_9:
	shl.b64 	%rd42, %rd56, 2;
	add.s64 	%rd43, %rd2, %rd42;
	ld.global.nc.f32 	%f4, [%rd43];
	mul.f32 	%f5, %f4, 0f3FB8AA3B;
	ex2.approx.f32 	%f6, %f5;
	add.s64 	%rd44, %rd1, %rd42;
	st.global.f32 	[%rd44], %f6;
	add.s64 	%rd46, %rd43, %rd45;
	ld.global.nc.f32 	%f7, [%rd46];
	mul.f32 	%f8, %f7, 0f3FB8AA3B;
	ex2.approx.f32 	%f9, %f8;
	add.s64 	%rd47, %rd44, %rd45;
	st.global.f32 	[%rd47], %f9;
	add.s64 	%rd48, %rd46, %rd45;
	ld.global.nc.f32 	%f10, [%rd48];
	mul.f32 	%f11, %f10, 0f3FB8AA3B;
	ex2.approx.f32 	%f12, %f11;
	add.s64 	%rd49, %rd47, %rd45;
	st.global.f32 	[%rd49], %f12;
	add.s64 	%rd50, %rd48, %rd45;
	ld.global.nc.f32 	%f13, [%rd50];
	mul.f32 	%f14, %f13, 0f3FB8AA3B;
	ex2.approx.f32 	%f15, %f14;
	add.s64 	%rd51, %rd49, %rd45;
	st.global.f32 	[%rd51], %f15;
	add.s64 	%rd56, %rd45, %rd56;
	setp.lt.s64 	%p7, %rd56, %rd27;
	@%p7 bra 	$L__BB7_9;
$L__BB7_10:
	ret;

}
	// .globl	_Z14log_f32_kernelPKfPfl
.visible .entry _Z14log_f32_kernelPKfPfl(
	.param .u64 .ptr .align 1 _Z14log_f32_kernelPKfPfl_param_0,
	.param .u64 .ptr .align 1 _Z14log_f32_kernelPKfPfl_param_1,
	.param .u64 _Z14log_f32_kernelPKfPfl_param_2
)
{
	.reg .pred 	%p<8>;
	.reg .b32 	%r<8>;
	.reg .b32 	%f<16>;
	.reg .b64 	%rd<58>;

	ld.param.u64 	%rd28, [_Z14log_f32_kernelPKfPfl_param_0];
	ld.param.u64 	%rd29, [_Z14log_f32_kernelPKfPfl_param_1];
	ld.param.u64 	%rd27, [_Z14log_f32_kernelPKfPfl_param_2];
	cvta.to.global.u64 	%rd1, %rd29;
	cvta.to.global.u64 	%rd2, %rd28;
	mov.u32 	%r1, %ctaid.x;
	cvt.u64.u32 	%rd3, %r1;
	mov.u32 	%r2, %ntid.x;
	cvt.u64.u32 	%rd4, %r2;
	mul.wide.u32 	%rd30, %r1, %r2;
	mov.u32 	%r3, %tid.x;
	cvt.u64.u32 	%rd5, %r3;
	add.s64 	%rd56, %rd30, %rd5;
	mov.u32 	%r4, %nctaid.x;
	cvt.u64.u32 	%rd7, %r4;
	mul.wide.u32 	%rd8, %r4, %r2;
	setp.ge.s64 	%p1, %rd56, %rd27;
	@%p1 bra 	$L__BB8_10;
	add.s64 	%rd31, %rd7, %rd3;
	mad.lo.s64 	%rd32, %rd31, %rd4, %rd5;
	max.u64 	%rd33, %rd27, %rd32;
	setp.lt.u64 	%p2, %rd32, %rd27;
	selp.u64 	%rd9, 1, 0, %p2;
	add.s64 	%rd34, %rd32, %rd9;
	sub.s64 	%rd10, %rd33, %rd34;
	or.b64  	%rd35, %rd10, %rd8;
	and.b64  	%rd36, %rd35, -4294967296;
	setp.ne.s64 	%p3, %rd36, 0;
	@%p3 bra 	$L__BB8_3;
	cvt.u32.u64 	%r5, %rd8;
	cvt.u32.u64 	%r6, %rd10;
	div.u32 	%r7, %r6, %r5;
	cvt.u64.u32 	%rd52, %r7;
	bra.uni 	$L__BB8_4;
$L__BB8_3:
	div.u64 	%rd52, %rd10, %rd8;
$L__BB8_4:
	add.s64 	%rd14, %rd52, %rd9;
	and.b64  	%rd37, %rd14, 3;
	setp.eq.s64 	%p4, %rd37, 3;
	@%p4 bra 	$L__BB8_7;
	shl.b64 	%rd54, %rd56, 2;
	shl.b64 	%rd16, %rd8, 2;
	add.s64 	%rd38, %rd14, 1;
	and.b64  	%rd39, %rd38, 3;
	neg.s64 	%rd53, %rd39;
$L__BB8_6:
	.pragma "nounroll";
	add.s64 	%rd40, %rd2, %rd54;
	ld.global.nc.f32 	%f1, [%rd40];
	lg2.approx.f32 	%f2, %f1;
	mul.f32 	%f3, %f2, 0f3F317218;
	add.s64 	%rd41, %rd1, %rd54;
	st.global.f32 	[%rd41], %f3;
	add.s64 	%rd56, %rd56, %rd8;
	add.s64 	%rd54, %rd54, %rd16;
	add.s64 	%rd53, %rd53, 1;
	setp.ne.s64 	%p5, %rd53, 0;
	@%p5 bra 	$L__BB8_6;
$L__BB8_7:
	setp.lt.u64 	%p6, %rd14, 3;
	@%p6 bra 	$L__BB8_10;
	shl.b64 	%rd45, %rd8, 2;
$L__BB8_9:
	shl.b64 	%rd42, %rd56, 2;
	add.s64 	%rd43, %rd2, %rd42;
	ld.global.nc.f32 	%f4, [%rd43];
	lg2.approx.f32 	%f5, %f4;
	mul.f32 	%f6, %f5, 0f3F317218;
	add.s64 	%rd44, %rd1, %rd42;
	st.global.f32 	[%rd44], %f6;
	add.s64 	%rd46, %rd43, %rd45;
	ld.global.nc.f32 	%f7, [%rd46];
	lg2.approx.f32 	%f8, %f7;
	mul.f32 	%f9, %f8, 0f3F317218;
	add.s64 	%rd47, %rd44, %rd45;
	st.global.f32 	[%rd47], %f9;
	add.s64 	%rd48, %rd46, %rd45;
	ld.global.nc.f32 	%f10, [%rd48];
	lg2.approx.f32 	%f11, %f10;
	mul.f32 	%f12, %f11, 0f3F317218;
	add.s64 	%rd49, %rd47, %rd45;
	st.global.f32 	[%rd49], %f12;
	add.s64 	%rd50, %rd48, %rd45;
	ld.global.nc.f32 	%f13, [%rd50];
	lg2.approx.f32 	%f14, %f13;
	mul.f32 	%f15, %f14, 0f3F317218;
	add.s64 	%rd51, %rd49, %rd45;
	st.global.f32 	[%rd51], %f15;
	add.s64 	%rd56, %rd45, %rd56;
	setp.lt.s64 	%p7, %rd56, %rd27;
	@%p7 bra 	$L__BB8_9;
$L__BB8_10:
	ret;

}
	// .globl	_Z19softplus_f32_kernelPKfPfl
.visible .entry _Z19softplus_f32_kernelPKfPfl(
	.param .u64 .ptr .align 1 _Z19softplus_f32_kernelPKfPfl_param_0,
	.param .u64 .ptr .align 1 _Z19softplus_f32_kernelPKfPfl_param_1,
	.param .u64 _Z19softplus_f32_kernelPKfPfl_param_2
)
{
	.reg .pred 	%p<13>;
	.reg .b32 	%r<8>;
	.reg .b32 	%f<66>;
	.reg .b64 	%rd<59>;

	ld.param.u64 	%rd35, [_Z19softplus_f32_kernelPKfPfl_param_0];
	ld.param.u64 	%rd36, [_Z19softplus_f32_kernelPKfPfl_param_1];
	ld.param.u64 	%rd34, [_Z19softplus_f32_kernelPKfPfl_param_2];
	cvta.to.global.u64 	%rd1, %rd36;
	cvta.to.global.u64 	%rd2, %rd35;
	mov.u32 	%r1, %ctaid.x;
	cvt.u64.u32 	%rd3, %r1;
	mov.u32 	%r2, %ntid.x;
	cvt.u64.u32 	%rd4, %r2;
	mul.wide.u32 	%rd37, %r1, %r2;
	mov.u32 	%r3, %tid.x;
	cvt.u64.u32 	%rd5, %r3;
	add.s64 	%rd57, %rd37, %rd5;
	mov.u32 	%r4, %nctaid.x;
	cvt.u64.u32 	%rd7, %r4;
	mul.wide.u32 	%rd8, %r4, %r2;
	setp.ge.s64 	%p1, %rd57, %rd34;
	@%p1 bra 	$L__BB9_25;
	add.s64 	%rd38, %rd7, %rd3;
	mad.lo.s64 	%rd39, %rd38, %rd4, %rd5;
	max.u64 	%rd40, %rd34, %rd39;
	setp.lt.u64 	%p2, %rd39, %rd34;
	selp.u64 	%rd9, 1, 0, %p2;
	add.s64 	%rd41, %rd39, %rd9;
	sub.s64 	%rd10, %rd40, %rd41;
	or.b64  	%rd42, %rd10, %rd8;
	and.b64  	%rd43, %rd42, -4294967296;
	setp.ne.s64 	%p3, %rd43, 0;
	@%p3 bra 	$L__BB9_3;
	cvt.u32.u64 	%r5, %rd8;
	cvt.u32.u64 	%r6, %rd10;
	div.u32 	%r7, %r6, %r5;
	cvt.u64.u32 	%rd53, %r7;
	bra.uni 	$L__BB9_4;
$L__BB9_3:
	div.u64 	%rd53, %rd10, %rd8;
$L__BB9_4:
	add.s64 	%rd14, %rd53, %rd9;
	and.b64  	%rd44, %rd14, 3;
	setp.eq.s64 	%p4, %rd44, 3;
	@%p4 bra 	$L__BB9_10;
	shl.b64 	%rd55, %rd57, 2;
	shl.b64 	%rd16, %rd8, 2;
	add.s64 	%rd45, %rd14, 1;
	and.b64  	%rd46, %rd45, 3;
	neg.s64 	%rd54, %rd46;
$L__BB9_6:
	.pragma "nounroll";
	add.s64 	%rd47, %rd2, %rd55;
	ld.global.nc.f32 	%f1, [%rd47];
	setp.gt.f32 	%p5, %f1, 0f00000000;
	@%p5 bra 	$L__BB9_8;
	mul.f32 	%f21, %f1, 0f3FB8AA3B;
	ex2.approx.f32 	%f22, %f21;
	add.f32 	%f23, %f22, 0f3F800000;
	lg2.approx.f32 	%f24, %f23;
	mul.f32 	%f61, %f24, 0f3F317218;
	bra.uni 	$L__BB9_9;
$L__BB9_8:
	mul.f32 	%f25, %f1, 0fBFB8AA3B;
	ex2.approx.f32 	%f26, %f25;
	add.f32 	%f27, %f26, 0f3F800000;
	lg2.approx.f32 	%f28, %f27;
	fma.rn.f32 	%f61, %f28, 0f3F317218, %f1;
$L__BB9_9:
	add.s64 	%rd48, %rd1, %rd55;
	st.global.f32 	[%rd48], %f61;
	add.s64 	%rd57, %rd57, %rd8;
	add.s64 	%rd55, %rd55, %rd16;
	add.s64 	%rd54, %rd54, 1;
	setp.ne.s64 	%p6, %rd54, 0;
	@%p6 bra 	$L__BB9_6;
$L__BB9_10:
	setp.lt.u64 	%p7, %rd14, 3;
	@%p7 bra 	$L__BB9_25;
	shl.b64 	%rd28, %rd8, 2;
$L__BB9_12:
	shl.b64 	%rd49, %rd57, 2;
	add.s64 	%rd26, %rd2, %rd49;
	ld.global.nc.f32 	%f5, [%rd26];
	setp.leu.f32 	%p8, %f5, 0f00000000;
	@%p8 bra 	$L__BB9_14;
	mul.f32 	%f33, %f5, 0fBFB8AA3B;
	ex2.approx.f32 	%f34, %f33;
	add.f32 	%f35, %f34, 0f3F800000;
	lg2.approx.f32 	%f36, %f35;
	fma.rn.f32 	%f62, %f36, 0f3F317218, %f5;
	bra.uni 	$L__BB9_15;
$L__BB9_14:
	mul.f32 	%f29, %f5, 0f3FB8AA3B;
	ex2.approx.f32 	%f30, %f29;
	add.f32 	%f31, %f30, 0f3F800000;
	lg2.approx.f32 	%f32, %f31;
	mul.f32 	%f62, %f32, 0f3F317218;
$L__BB9_15:
	add.s64 	%rd27, %rd1, %rd49;
	st.global.f32 	[%rd27], %f62;
	add.s64 	%rd29, %rd26, %rd28;
	ld.global.nc.f32 	%f9, [%rd29];
	setp.gt.f32 	%p9, %f9, 0f00000000;
	@%p9 bra 	$L__BB9_17;
	mul.f32 	%f37, %f9, 0f3FB8AA3B;
	ex2.approx.f32 	%f38, %f37;
	add.f32 	%f39, %f38, 0f3F800000;
	lg2.approx.f32 	%f40, %f39;
	mul.f32 	%f63, %f40, 0f3F317218;
	bra.uni 	$L__BB9_18;
$L__BB9_17:
	mul.f32 	%f41, %f9, 0fBFB8AA3B;
	ex2.approx.f32 	%f42, %f41;
	add.f32 	%f43, %f42, 0f3F800000;
	lg2.approx.f32 	%f44, %f43;
	fma.rn.f32 	%f63, %f44, 0f3F317218, %f9;
$L__BB9_18:
	add.s64 	%rd30, %rd27, %rd28;
	st.global.f32 	[%rd30], %f63;
	add.s64 	%rd31, %rd29, %rd28;
	ld.global.nc.f32 	%f13, [%rd31];
	setp.gt.f32 	%p10, %f13, 0f00000000;
	@%p10 bra 	$L__BB9_20;
	mul.f32 	%f45, %f13, 0f3FB8AA3B;
	ex2.approx.f32 	%f46, %f45;
	add.f32 	%f47, %f46, 0f3F800000;
	lg2.approx.f32 	%f48, %f47;
	mul.f32 	%f64, %f48, 0f3F317218;
	bra.uni 	$L__BB9_21;
$L__BB9_20:
	mul.f32 	%f49, %f13, 0fBFB8AA3B;
	ex2.approx.f32 	%f50, %f49;
	add.f32 	%f51, %f50, 0f3F800000;
	lg2.approx.f32 	%f52, %f51;
	fma.rn.f32 	%f64, %f52, 0f3F317218, %f13;
$L__BB9_21:
	add.s64 	%rd32, %rd30, %rd28;
	st.global.f32 	[%rd32], %f64;
	add.s64 	%rd51, %rd31, %rd28;
	ld.global.nc.f32 	%f17, [%rd51];
	setp.gt.f32 	%p11, %f17, 0f00000000;
	@%p11 bra 	$L__BB9_23;
	mul.f32 	%f53, %f17, 0f3FB8AA3B;
	ex2.approx.f32 	%f54, %f53;
	add.f32 	%f55, %f54, 0f3F800000;
	lg2.approx.f32 	%f56, %f55;
	mul.f32 	%f65, %f56, 0f3F317218;
	bra.uni 	$L__BB9_24;
$L__BB9_23:
	mul.f32 	%f57, %f17, 0fBFB8AA3B;
	ex2.approx.f32 	%f58, %f57;
	add.f32 	%f59, %f58, 0f3F800000;
	lg2.approx.f32 	%f60, %f59;
	fma.rn.f32 	%f65, %f60, 0f3F317218, %f17;
$L__BB9_24:
	add.s64 	%rd52, %rd32, %rd28;
	st.global.f32 	[%rd52], %f65;
	add.s64 	%rd57, %rd28, %rd57;
	setp.lt.s64 	%p12, %rd57, %rd34;
	@%p12 bra 	$L__BB9_12;
$L__BB9_25:
	ret;

}
	// .globl	_Z19bias_add_row_kernelPKfS0_Pfiii
.visible .entry _Z19bias_add_row_kernelPKfS0_Pfiii(
	.param .u64 .ptr .align 1 _Z19bias_add_row_kernelPKfS0_Pfiii_param_0,
	.param .u64 .ptr .align 1 _Z19bias_add_row_kernelPKfS0_Pfiii_param_1,
	.param .u64 .ptr .align 1 _Z19bias_add_row_kernelPKfS0_Pfiii_param_2,
	.param .u32 _Z19bias_add_row_kernelPKfS0_Pfiii_param_3,
	.param .u32 _Z19bias_add_row_kernelPKfS0_Pfiii_param_4,
	.param .u32 _Z19bias_add_row_kernelPKfS0_Pfiii_param_5
)
{
	.reg .pred 	%p<5>;
	.reg .b32 	%r<14>;
	.reg .b32 	%f<4>;
	.reg .b64 	%rd<21>;

	ld.param.u64 	%rd6, [_Z19bias_add_row_kernelPKfS0_Pfiii_param_0];
	ld.param.u64 	%rd7, [_Z19bias_add_row_kernelPKfS0_Pfiii_param_1];
	ld.param.u64 	%rd8, [_Z19bias_add_row_kernelPKfS0_Pfiii_param_2];
	ld.param.u32 	%r9, [_Z19bias_add_row_kernelPKfS0_Pfiii_param_3];
	ld.param.u32 	%r7, [_Z19bias_add_row_kernelPKfS0_Pfiii_param_4];
	ld.param.u32 	%r8, [_Z19bias_add_row_kernelPKfS0_Pfiii_param_5];
	mov.u32 	%r1, %ctaid.y;
	mov.u32 	%r10, %ctaid.x;
	mov.u32 	%r2, %ntid.x;
	mov.u32 	%r11, %tid.x;
	mad.lo.s32 	%r13, %r10, %r2, %r11;
	setp.ge.s32 	%p1, %r1, %r9;
	setp.ge.s32 	%p2, %r13, %r7;
	or.pred  	%p3, %p1, %p2;
	@%p3 bra 	$L__BB10_3;
	cvt.u64.u32 	%rd9, %r1;
	cvt.s64.s32 	%rd10, %r8;
	mul.lo.s64 	%rd1, %rd10, %rd9;
	cvt.s64.s32 	%rd11, %r7;
	mul.lo.s64 	%rd2, %rd11, %rd9;
	mov.u32 	%r12, %nctaid.x;
	mul.lo.s32 	%r4, %r2, %r12;
	cvta.to.global.u64 	%rd3, %rd6;
	cvta.to.global.u64 	%rd4, %rd7;
	cvta.to.global.u64 	%rd5, %rd8;
$L__BB10_2:
	cvt.s64.s32 	%rd12, %r13;
	add.s64 	%rd13, %rd1, %rd12;
	shl.b64 	%rd14, %rd13, 2;
	add.s64 	%rd15, %rd3, %rd14;
	ld.global.nc.f32 	%f1, [%rd15];
	mul.wide.s32 	%rd16, %r13, 4;
	add.s64 	%rd17, %rd4, %rd16;
	ld.global.nc.f32 	%f2, [%rd17];
	add.f32 	%f3, %f1, %f2;
	add.s64 	%rd18, %rd2, %rd12;
	shl.b64 	%rd19, %rd18, 2;
	add.s64 	%rd20, %rd5, %rd19;
	st.global.f32 	[%rd20], %f3;
	add.s32 	%r13, %r13, %r4;
	setp.lt.s32 	%p4, %r13, %r7;
	@%p4 bra 	$L__BB10_2;
$L__BB10_3:
	ret;

}
	// .globl	_Z22reduce_max_rows_kernelPKfPfiii
.visible .entry _Z22reduce_max_rows_kernelPKfPfiii(
	.param .u64 .ptr .align 1 _Z22reduce_max_rows_kernelPKfPfiii_param_0,
	.param .u64 .ptr .align 1 _Z22reduce_max_rows_kernelPKfPfiii_param_1,
	.param .u32 _Z22reduce_max_rows_kernelPKfPfiii_param_2,
	.param .u32 _Z22reduce_max_rows_kernelPKfPfiii_param_3,
	.param .u32 _Z22reduce_max_rows_kernelPKfPfiii_param_4
)
{
	.reg .pred 	%p<18>;
	.reg .b32 	%r<40>;
	.reg .b32 	%f<33>;
	.reg .b64 	%rd<14>;
	// demoted variable
	.shared .align 4 .b8 _ZZ22reduce_max_rows_kernelPKfPfiiiE4smem[128];
	ld.param.u64 	%rd3, [_Z22reduce_max_rows_kernelPKfPfiii_param_0];
	ld.param.u64 	%rd4, [_Z22reduce_max_rows_kernelPKfPfiii_param_1];
	ld.param.u32 	%r8, [_Z22reduce_max_rows_kernelPKfPfiii_param_2];
	ld.param.u32 	%r6, [_Z22reduce_max_rows_kernelPKfPfiii_param_3];
	ld.param.u32 	%r7, [_Z22reduce_max_rows_kernelPKfPfiii_param_4];
	mov.u32 	%r1, %ctaid.x;
	setp.ge.s32 	%p1, %r1, %r8;
	@%p1 bra 	$L__BB11_11;
	mov.u32 	%r2, %tid.x;
	setp.ge.s32 	%p2, %r2, %r6;
	mov.f32 	%f31, 0fFF800000;
	@%p2 bra 	$L__BB11_4;
	cvt.u64.u32 	%rd5, %r1;
	cvt.s64.s32 	%rd6, %r7;
	mul.lo.s64 	%rd1, %rd6, %rd5;
	mov.u32 	%r3, %ntid.x;
	cvta.to.global.u64 	%rd2, %rd3;
	mov.f32 	%f31, 0fFF800000;
	mov.u32 	%r39, %r2;
$L__BB11_3:
	cvt.s64.s32 	%rd7, %r39;
	add.s64 	%rd8, %rd1, %rd7;
	shl.b64 	%rd9, %rd8, 2;
	add.s64 	%rd10, %rd2, %rd9;
	ld.global.nc.f32 	%f10, [%rd10];
	max.f32 	%f31, %f31, %f10;
	add.s32 	%r39, %r39, %r3;
	setp.lt.s32 	%p3, %r39, %r6;
	@%p3 bra 	$L__BB11_3;
$L__BB11_4:
	mov.b32 	%r9, %f31;
	shfl.sync.down.b32	%r10|%p4, %r9, 16, 31, -1;
	mov.b32 	%f11, %r10;
	max.f32 	%f12, %f31, %f11;
	mov.b32 	%r11, %f12;
	shfl.sync.down.b32	%r12|%p5, %r11, 8, 31, -1;
	mov.b32 	%f13, %r12;
	max.f32 	%f14, %f12, %f13;
	mov.b32 	%r13, %f14;
	shfl.sync.down.b32	%r14|%p6, %r13, 4, 31, -1;
	mov.b32 	%f15, %r14;
	max.f32 	%f16, %f14, %f15;
	mov.b32 	%r15, %f16;
	shfl.sync.down.b32	%r16|%p7, %r15, 2, 31, -1;
	mov.b32 	%f17, %r16;
	max.f32 	%f18, %f16, %f17;
	mov.b32 	%r17, %f18;
	shfl.sync.down.b32	%r18|%p8, %r17, 1, 31, -1;
	mov.b32 	%f19, %r18;
	max.f32 	%f4, %f18, %f19;
	and.b32  	%r19, %r2, 31;
	setp.ne.s32 	%p9, %r19, 0;
	@%p9 bra 	$L__BB11_6;
	shr.u32 	%r20, %r2, 3;
	mov.u32 	%r21, _ZZ22reduce_max_rows_kernelPKfPfiiiE4smem;
	add.s32 	%r22, %r21, %r20;
	st.shared.f32 	[%r22], %f4;
$L__BB11_6:
	bar.sync 	0;
	setp.gt.u32 	%p10, %r2, 31;
	@%p10 bra 	$L__BB11_11;
	mov.u32 	%r23, %ntid.x;
	add.s32 	%r24, %r23, 31;
	shr.u32 	%r25, %r24, 5;
	setp.ge.u32 	%p11, %r2, %r25;
	mov.f32 	%f32, 0fFF800000;
	@%p11 bra 	$L__BB11_9;
	shl.b32 	%r26, %r2, 2;
	mov.u32 	%r27, _ZZ22reduce_max_rows_kernelPKfPfiiiE4smem;
	add.s32 	%r28, %r27, %r26;
	ld.shared.f32 	%f32, [%r28];
$L__BB11_9:
	mov.b32 	%r29, %f32;
	shfl.sync.down.b32	%r30|%p12, %r29, 16, 31, -1;
	mov.b32 	%f21, %r30;
	max.f32 	%f22, %f32, %f21;
	mov.b32 	%r31, %f22;
	shfl.sync.down.b32	%r32|%p13, %r31, 8, 31, -1;
	mov.b32 	%f23, %r32;
	max.f32 	%f24, %f22, %f23;
	mov.b32 	%r33, %f24;
	shfl.sync.down.b32	%r34|%p14, %r33, 4, 31, -1;
	mov.b32 	%f25, %r34;
	max.f32 	%f26, %f24, %f25;
	mov.b32 	%r35, %f26;
	shfl.sync.down.b32	%r36|%p15, %r35, 2, 31, -1;
	mov.b32 	%f27, %r36;
	max.f32 	%f28, %f26, %f27;
	mov.b32 	%r37, %f28;
	shfl.sync.down.b32	%r38|%p16, %r37, 1, 31, -1;
	mov.b32 	%f29, %r38;
	max.f32 	%f7, %f28, %f29;
	setp.ne.s32 	%p17, %r2, 0;
	@%p17 bra 	$L__BB11_11;
	cvta.to.global.u64 	%rd11, %rd4;
	mul.wide.u32 	%rd12, %r1, 4;
	add.s64 	%rd13, %rd11, %rd12;
	st.global.f32 	[%rd13], %f7;
$L__BB11_11:
	ret;

}
	// .globl	_Z22reduce_sum_rows_kernelPKfPfiii
.visible .entry _Z22reduce_sum_rows_kernelPKfPfiii(
	.param .u64 .ptr .align 1 _Z22reduce_sum_rows_kernelPKfPfiii_param_0,
	.param .u64 .ptr .align 1 _Z22reduce_sum_rows_kernelPKfPfiii_param_1,
	.param .u32 _Z22reduce_sum_rows_kernelPKfPfiii_param_2,
	.param .u32 _Z22reduce_sum_rows_kernelPKfPfiii_param_3,
	.param .u32 _Z22reduce_sum_rows_kernelPKfPfiii_param_4
)
{
	.reg .pred 	%p<18>;
	.reg .b32 	%r<40>;
	.reg .b32 	%f<33>;
	.reg .b64 	%rd<14>;
	// demoted variable
	.shared .align 4 .b8 _ZZ22reduce_sum_rows_kernelPKfPfiiiE4smem[128];
	ld.param.u64 	%rd3, [_Z22reduce_sum_rows_kernelPKfPfiii_param_0];
	ld.param.u64 	%rd4, [_Z22reduce_sum_rows_kernelPKfPfiii_param_1];
	ld.param.u32 	%r8, [_Z22reduce_sum_rows_kernelPKfPfiii_param_2];
	ld.param.u32 	%r6, [_Z22reduce_sum_rows_kernelPKfPfiii_param_3];
	ld.param.u32 	%r7, [_Z22reduce_sum_rows_kernelPKfPfiii_param_4];
	mov.u32 	%r1, %ctaid.x;
	setp.ge.s32 	%p1, %r1, %r8;
	@%p1 bra 	$L__BB12_11;
	mov.u32 	%r2, %tid.x;
	setp.ge.s32 	%p2, %r2, %r6;
	mov.f32 	%f31, 0f00000000;
	@%p2 bra 	$L__BB12_4;
	cvt.u64.u32 	%rd5, %r1;
	cvt.s64.s32 	%rd6, %r7;
	mul.lo.s64 	%rd1, %rd6, %rd5;
	mov.u32 	%r3, %ntid.x;
	cvta.to.global.u64 	%rd2, %rd3;
	mov.f32 	%f31, 0f00000000;
	mov.u32 	%r39, %r2;
$L__BB12_3:
	cvt.s64.s32 	%rd7, %r39;
	add.s64 	%rd8, %rd1, %rd7;
	shl.b64 	%rd9, %rd8, 2;
	add.s64 	%rd10, %rd2, %rd9;
	ld.global.nc.f32 	%f10, [%rd10];
	add.f32 	%f31, %f31, %f10;
	add.s32 	%r39, %r39, %r3;
	setp.lt.s32 	%p3, %r39, %r6;
	@%p3 bra 	$L__BB12_3;
$L__BB12_4:
	mov.b32 	%r9, %f31;
	shfl.sync.down.b32	%r10|%p4, %r9, 16, 31, -1;
	mov.b32 	%f11, %r10;
	add.f32 	%f12, %f31, %f11;
	mov.b32 	%r11, %f12;
	shfl.sync.down.b32	%r12|%p5, %r11, 8, 31, -1;
	mov.b32 	%f13, %r12;
	add.f32 	%f14, %f12, %f13;
	mov.b32 	%r13, %f14;
	shfl.sync.down.b32	%r14|%p6, %r13, 4, 31, -1;
	mov.b32 	%f15, %r14;
	add.f32 	%f16, %f14, %f15;
	mov.b32 	%r15, %f16;
	shfl.sync.down.b32	%r16|%p7, %r15, 2, 31, -1;
	mov.b32 	%f17, %r16;
	add.f32 	%f18, %f16, %f17;
	mov.b32 	%r17, %f18;
	shfl.sync.down.b32	%r18|%p8, %r17, 1, 31, -1;
	mov.b32 	%f19, %r18;
	add.f32 	%f4, %f18, %f19;
	and.b32  	%r19, %r2, 31;
	setp.ne.s32 	%p9, %r19, 0;
	@%p9 bra 	$L__BB12_6;
	shr.u32 	%r20, %r2, 3;
	mov.u32 	%r21, _ZZ22reduce_sum_rows_kernelPKfPfiiiE4smem;
	add.s32 	%r22, %r21, %r20;
	st.shared.f32 	[%r22], %f4;
$L__BB12_6:
	bar.sync 	0;
	setp.gt.u32 	%p10, %r2, 31;
	@%p10 bra 	$L__BB12_11;
	mov.u32 	%r23, %ntid.x;
	add.s32 	%r24, %r23, 31;
	shr.u32 	%r25, %r24, 5;
	setp.ge.u32 	%p11, %r2, %r25;
	mov.f32 	%f32, 0f00000000;
	@%p11 bra 	$L__BB12_9;
	shl.b32 	%r26, %r2, 2;
	mov.u32 	%r27, _ZZ22reduce_sum_rows_kernelPKfPfiiiE4smem;
	add.s32 	%r28, %r27, %r26;
	ld.shared.f32 	%f32, [%r28];
$L__BB12_9:
	mov.b32 	%r29, %f32;
	shfl.sync.down.b32	%r30|%p12, %r29, 16, 31, -1;
	mov.b32 	%f21, %r30;
	add.f32 	%f22, %f32, %f21;
	mov.b32 	%r31, %f22;
	shfl.sync.down.b32	%r32|%p13, %r31, 8, 31, -1;
	mov.b32 	%f23, %r32;
	add.f32 	%f24, %f22, %f23;
	mov.b32 	%r33, %f24;
	shfl.sync.down.b32	%r34|%p14, %r33, 4, 31, -1;
	mov.b32 	%f25, %r34;
	add.f32 	%f26, %f24, %f25;
	mov.b32 	%r35, %f26;
	shfl.sync.down.b32	%r36|%p15, %r35, 2, 31, -1;
	mov.b32 	%f27, %r36;
	add.f32 	%f28, %f26, %f27;
	mov.b32 	%r37, %f28;
	shfl.sync.down.b32	%r38|%p16, %r37, 1, 31, -1;
	mov.b32 	%f29, %r38;
	add.f32 	%f7, %f28, %f29;
	setp.ne.s32 	%p17, %r2, 0;
	@%p17 bra 	$L__BB12_11;
	cvta.to.global.u64 	%rd11, %rd4;
	mul.wide.u32 	%rd12, %r1, 4;
	add.s64 	%rd13, %rd11, %rd12;
	st.global.f32 	[%rd13], %f7;
$L__BB12_11:
	ret;

}
	// .globl	_Z19softmax_rows_kernelPKfPfiiii
.visible .entry _Z19softmax_rows_kernelPKfPfiiii(
	.param .u64 .ptr .align 1 _Z19softmax_rows_kernelPKfPfiiii_param_0,
	.param .u64 .ptr .align 1 _Z19softmax_rows_kernelPKfPfiiii_param_1,
	.param .u32 _Z19softmax_rows_kernelPKfPfiiii_param_2,
	.param .u32 _Z19softmax_rows_kernelPKfPfiiii_param_3,
	.param .u32 _Z19softmax_rows_kernelPKfPfiiii_param_4,
	.param .u32 _Z19softmax_rows_kernelPKfPfiiii_param_5
)
{
	.reg .pred 	%p<36>;
	.reg .b32 	%r<78>;
	.reg .b32 	%f<72>;
	.reg .b64 	%rd<31>;
	// demoted variable
	.shared .align 4 .b8 _ZZ19softmax_rows_kernelPKfPfiiiiE8smem_max[128];
	// demoted variable
	.shared .align 4 .b8 _ZZ19softmax_rows_kernelPKfPfiiiiE8smem_sum[128];
	ld.param.u64 	%rd7, [_Z19softmax_rows_kernelPKfPfiiii_param_0];
	ld.param.u64 	%rd8, [_Z19softmax_rows_kernelPKfPfiiii_param_1];
	ld.param.u32 	%r16, [_Z19softmax_rows_kernelPKfPfiiii_param_2];
	ld.param.u32 	%r13, [_Z19softmax_rows_kernelPKfPfiiii_param_3];
	ld.param.u32 	%r14, [_Z19softmax_rows_kernelPKfPfiiii_param_4];
	ld.param.u32 	%r15, [_Z19softmax_rows_kernelPKfPfiiii_param_5];
	cvta.to.global.u64 	%rd1, %rd7;
	cvta.to.global.u64 	%rd2, %rd8;
	mov.u32 	%r1, %ctaid.x;
	setp.ge.s32 	%p1, %r1, %r16;
	@%p1 bra 	$L__BB13_24;
	mov.u32 	%r77, %tid.x;
	setp.ge.s32 	%p2, %r77, %r13;
	mov.f32 	%f67, 0fFF800000;
	@%p2 bra 	$L__BB13_4;
	cvt.u64.u32 	%rd9, %r1;
	cvt.s64.s32 	%rd10, %r14;
	mul.lo.s64 	%rd3, %rd10, %rd9;
	mov.f32 	%f67, 0fFF800000;
	mov.u32 	%r3, %ntid.x;
	mov.u32 	%r75, %r77;
$L__BB13_3:
	cvt.s64.s32 	%rd11, %r75;
	add.s64 	%rd12, %rd3, %rd11;
	shl.b64 	%rd13, %rd12, 2;
	add.s64 	%rd14, %rd1, %rd13;
	ld.global.nc.f32 	%f19, [%rd14];
	max.f32 	%f67, %f67, %f19;
	add.s32 	%r75, %r75, %r3;
	setp.lt.s32 	%p3, %r75, %r13;
	@%p3 bra 	$L__BB13_3;
$L__BB13_4:
	mov.b32 	%r17, %f67;
	shfl.sync.down.b32	%r18|%p4, %r17, 16, 31, -1;
	mov.b32 	%f20, %r18;
	max.f32 	%f21, %f67, %f20;
	mov.b32 	%r19, %f21;
	shfl.sync.down.b32	%r20|%p5, %r19, 8, 31, -1;
	mov.b32 	%f22, %r20;
	max.f32 	%f23, %f21, %f22;
	mov.b32 	%r21, %f23;
	shfl.sync.down.b32	%r22|%p6, %r21, 4, 31, -1;
	mov.b32 	%f24, %r22;
	max.f32 	%f25, %f23, %f24;
	mov.b32 	%r23, %f25;
	shfl.sync.down.b32	%r24|%p7, %r23, 2, 31, -1;
	mov.b32 	%f26, %r24;
	max.f32 	%f27, %f25, %f26;
	mov.b32 	%r25, %f27;
	shfl.sync.down.b32	%r26|%p8, %r25, 1, 31, -1;
	mov.b32 	%f28, %r26;
	max.f32 	%f4, %f27, %f28;
	and.b32  	%r6, %r77, 31;
	setp.ne.s32 	%p9, %r6, 0;
	@%p9 bra 	$L__BB13_6;
	shr.u32 	%r27, %r77, 3;
	mov.u32 	%r28, _ZZ19softmax_rows_kernelPKfPfiiiiE8smem_max;
	add.s32 	%r29, %r28, %r27;
	st.shared.f32 	[%r29], %f4;
$L__BB13_6:
	bar.sync 	0;
	setp.gt.u32 	%p10, %r77, 31;
	@%p10 bra 	$L__BB13_11;
	mov.u32 	%r30, %ntid.x;
	add.s32 	%r31, %r30, 31;
	shr.u32 	%r32, %r31, 5;
	setp.ge.u32 	%p11, %r77, %r32;
	mov.f32 	%f68, 0fFF800000;
	@%p11 bra 	$L__BB13_9;
	shl.b32 	%r33, %r77, 2;
	mov.u32 	%r34, _ZZ19softmax_rows_kernelPKfPfiiiiE8smem_max;
	add.s32 	%r35, %r34, %r33;
	ld.shared.f32 	%f68, [%r35];
$L__BB13_9:
	mov.b32 	%r36, %f68;
	shfl.sync.down.b32	%r37|%p12, %r36, 16, 31, -1;
	mov.b32 	%f30, %r37;
	max.f32 	%f31, %f68, %f30;
	mov.b32 	%r38, %f31;
	shfl.sync.down.b32	%r39|%p13, %r38, 8, 31, -1;
	mov.b32 	%f32, %r39;
	max.f32 	%f33, %f31, %f32;
	mov.b32 	%r40, %f33;
	shfl.sync.down.b32	%r41|%p14, %r40, 4, 31, -1;
	mov.b32 	%f34, %r41;
	max.f32 	%f35, %f33, %f34;
	mov.b32 	%r42, %f35;
	shfl.sync.down.b32	%r43|%p15, %r42, 2, 31, -1;
	mov.b32 	%f36, %r43;
	max.f32 	%f37, %f35, %f36;
	mov.b32 	%r44, %f37;
	shfl.sync.down.b32	%r45|%p16, %r44, 1, 31, -1;
	mov.b32 	%f38, %r45;
	max.f32 	%f7, %f37, %f38;
	setp.ne.s32 	%p17, %r77, 0;
	@%p17 bra 	$L__BB13_11;
	st.shared.f32 	[_ZZ19softmax_rows_kernelPKfPfiiiiE8smem_max], %f7;
$L__BB13_11:
	setp.ge.s32 	%p18, %r77, %r13;
	bar.sync 	0;
	mov.f32 	%f70, 0f00000000;
	@%p18 bra 	$L__BB13_14;
	ld.shared.f32 	%f8, [_ZZ19softmax_rows_kernelPKfPfiiiiE8smem_max];
	cvt.u64.u32 	%rd15, %r1;
	cvt.s64.s32 	%rd16, %r14;
	mul.lo.s64 	%rd4, %rd16, %rd15;
	cvt.s64.s32 	%rd17, %r15;
	mul.lo.s64 	%rd5, %rd17, %rd15;
	mov.f32 	%f70, 0f00000000;
	mov.u32 	%r7, %ntid.x;
	mov.u32 	%r76, %r77;
$L__BB13_13:
	cvt.s64.s32 	%rd18, %r76;
	add.s64 	%rd19, %rd4, %rd18;
	shl.b64 	%rd20, %rd19, 2;
	add.s64 	%rd21, %rd1, %rd20;
	ld.global.nc.f32 	%f41, [%rd21];
	sub.f32 	%f42, %f41, %f8;
	mul.f32 	%f43, %f42, 0f3FB8AA3B;
	ex2.approx.f32 	%f44, %f43;
	add.s64 	%rd22, %rd5, %rd18;
	shl.b64 	%rd23, %rd22, 2;
	add.s64 	%rd24, %rd2, %rd23;
	st.global.f32 	[%rd24], %f44;
	add.f32 	%f70, %f70, %f44;
	add.s32 	%r76, %r76, %r7;
	setp.lt.s32 	%p19, %r76, %r13;
	@%p19 bra 	$L__BB13_13;
$L__BB13_14:
	setp.ne.s32 	%p20, %r6, 0;
	mov.b32 	%r46, %f70;
	shfl.sync.down.b32	%r47|%p21, %r46, 16, 31, -1;
	mov.b32 	%f45, %r47;
	add.f32 	%f46, %f70, %f45;
	mov.b32 	%r48, %f46;
	shfl.sync.down.b32	%r49|%p22, %r48, 8, 31, -1;
	mov.b32 	%f47, %r49;
	add.f32 	%f48, %f46, %f47;
	mov.b32 	%r50, %f48;
	shfl.sync.down.b32	%r51|%p23, %r50, 4, 31, -1;
	mov.b32 	%f49, %r51;
	add.f32 	%f50, %f48, %f49;
	mov.b32 	%r52, %f50;
	shfl.sync.down.b32	%r53|%p24, %r52, 2, 31, -1;
	mov.b32 	%f51, %r53;
	add.f32 	%f52, %f50, %f51;
	mov.b32 	%r54, %f52;
	shfl.sync.down.b32	%r55|%p25, %r54, 1, 31, -1;
	mov.b32 	%f53, %r55;
	add.f32 	%f12, %f52, %f53;
	@%p20 bra 	$L__BB13_16;
	shr.u32 	%r56, %r77, 3;
	mov.u32 	%r57, _ZZ19softmax_rows_kernelPKfPfiiiiE8smem_sum;
	add.s32 	%r58, %r57, %r56;
	st.shared.f32 	[%r58], %f12;
$L__BB13_16:
	setp.gt.u32 	%p26, %r77, 31;
	bar.sync 	0;
	@%p26 bra 	$L__BB13_21;
	mov.u32 	%r59, %ntid.x;
	add.s32 	%r60, %r59, 31;
	shr.u32 	%r61, %r60, 5;
	setp.ge.u32 	%p27, %r77, %r61;
	mov.f32 	%f71, 0f00000000;
	@%p27 bra 	$L__BB13_19;
	shl.b32 	%r62, %r77, 2;
	mov.u32 	%r63, _ZZ19softmax_rows_kernelPKfPfiiiiE8smem_sum;
	add.s32 	%r64, %r63, %r62;
	ld.shared.f32 	%f71, [%r64];
$L__BB13_19:
	mov.b32 	%r65, %f71;
	shfl.sync.down.b32	%r66|%p28, %r65, 16, 31, -1;
	mov.b32 	%f55, %r66;
	add.f32 	%f56, %f71, %f55;
	mov.b32 	%r67, %f56;
	shfl.sync.down.b32	%r68|%p29, %r67, 8, 31, -1;
	mov.b32 	%f57, %r68;
	add.f32 	%f58, %f56, %f57;
	mov.b32 	%r69, %f58;
	shfl.sync.down.b32	%r70|%p30, %r69, 4, 31, -1;
	mov.b32 	%f59, %r70;
	add.f32 	%f60, %f58, %f59;
	mov.b32 	%r71, %f60;
	shfl.sync.down.b32	%r72|%p31, %r71, 2, 31, -1;
	mov.b32 	%f61, %r72;
	add.f32 	%f62, %f60, %f61;
	mov.b32 	%r73, %f62;
	shfl.sync.down.b32	%r74|%p32, %r73, 1, 31, -1;
	mov.b32 	%f63, %r74;
	add.f32 	%f15, %f62, %f63;
	setp.ne.s32 	%p33, %r77, 0;
	@%p33 bra 	$L__BB13_21;
	st.shared.f32 	[_ZZ19softmax_rows_kernelPKfPfiiiiE8smem_sum], %f15;
$L__BB13_21:
	setp.ge.s32 	%p34, %r77, %r13;
	bar.sync 	0;
	@%p34 bra 	$L__BB13_24;
	ld.shared.f32 	%f16, [_ZZ19softmax_rows_kernelPKfPfiiiiE8smem_sum];
	cvt.u64.u32 	%rd25, %r1;
	cvt.s64.s32 	%rd26, %r15;
	mul.lo.s64 	%rd6, %rd26, %rd25;
	mov.u32 	%r10, %ntid.x;
$L__BB13_23:
	cvt.s64.s32 	%rd27, %r77;
	add.s64 	%rd28, %rd6, %rd27;
	shl.b64 	%rd29, %rd28, 2;
	add.s64 	%rd30, %rd2, %rd29;
	ld.global.f32 	%f64, [%rd30];
	div.rn.f32 	%f65, %f64, %f16;
	st.global.f32 	[%rd30], %f65;
	add.s32 	%r77, %r77, %r10;
	setp.lt.s32 	%p35, %r77, %r13;
	@%p35 bra 	$L__BB13_23;
$L__BB13_24:
	ret;

}
	// .globl	_Z23transpose_2d_f32_kernelPKfPfiiii
.visible .entry _Z23transpose_2d_f32_kernelPKfPfiiii(
	.param .u64 .ptr .align 1 _Z23transpose_2d_f32_kernelPKfPfiiii_param_0,
	.param .u64 .ptr .align 1 _Z23transpose_2d_f32_kernelPKfPfiiii_param_1,
	.param .u32 _Z23transpose_2d_f32_kernelPKfPfiiii_param_2,
	.param .u32 _Z23transpose_2d_f32_kernelPKfPfiiii_param_3,
	.param .u32 _Z23transpose_2d_f32_kernelPKfPfiiii_param_4,
	.param .u32 _Z23transpose_2d_f32_kernelPKfPfiiii_param_5
)
{
	.reg .pred 	%p<7>;
	.reg .b32 	%r<24>;
	.reg .b32 	%f<3>;
	.reg .b64 	%rd<16>;
	// demoted variable
	.shared .align 4 .b8 _ZZ23transpose_2d_f32_kernelPKfPfiiiiE4tile[4224];
	ld.param.u64 	%rd1, [_Z23transpose_2d_f32_kernelPKfPfiiii_param_0];
	ld.param.u64 	%rd2, [_Z23transpose_2d_f32_kernelPKfPfiiii_param_1];
	ld.param.u32 	%r9, [_Z23transpose_2d_f32_kernelPKfPfiiii_param_2];
	ld.param.u32 	%r10, [_Z23transpose_2d_f32_kernelPKfPfiiii_param_3];
	ld.param.u32 	%r11, [_Z23transpose_2d_f32_kernelPKfPfiiii_param_4];
	ld.param.u32 	%r12, [_Z23transpose_2d_f32_kernelPKfPfiiii_param_5];
	mov.u32 	%r13, %ctaid.x;
	shl.b32 	%r1, %r13, 5;
	mov.u32 	%r2, %tid.x;
	add.s32 	%r3, %r1, %r2;
	mov.u32 	%r14, %ctaid.y;
	shl.b32 	%r4, %r14, 5;
	mov.u32 	%r5, %tid.y;
	add.s32 	%r6, %r4, %r5;
	setp.ge.s32 	%p1, %r6, %r9;
	setp.ge.s32 	%p2, %r3, %r10;
	or.pred  	%p3, %p1, %p2;
	@%p3 bra 	$L__BB14_2;
	cvta.to.global.u64 	%rd3, %rd1;
	cvt.u64.u32 	%rd4, %r6;
	cvt.s64.s32 	%rd5, %r11;
	cvt.s64.s32 	%rd6, %r3;
	mad.lo.s64 	%rd7, %rd5, %rd4, %rd6;
	shl.b64 	%rd8, %rd7, 2;
	add.s64 	%rd9, %rd3, %rd8;
	ld.global.nc.f32 	%f1, [%rd9];
	mov.u32 	%r15, _ZZ23transpose_2d_f32_kernelPKfPfiiiiE4tile;
	mad.lo.s32 	%r16, %r5, 132, %r15;
	shl.b32 	%r17, %r2, 2;
	add.s32 	%r18, %r16, %r17;
	st.shared.f32 	[%r18], %f1;
$L__BB14_2:
	bar.sync 	0;
	add.s32 	%r19, %r4, %r2;
	add.s32 	%r8, %r1, %r5;
	setp.ge.s32 	%p4, %r8, %r10;
	setp.ge.s32 	%p5, %r19, %r9;
	or.pred  	%p6, %p4, %p5;
	@%p6 bra 	$L__BB14_4;
	mov.u32 	%r20, _ZZ23transpose_2d_f32_kernelPKfPfiiiiE4tile;
	mad.lo.s32 	%r21, %r2, 132, %r20;
	shl.b32 	%r22, %r5, 2;
	add.s32 	%r23, %r21, %r22;
	ld.shared.f32 	%f2, [%r23];
	mul.wide.s32 	%rd10, %r12, %r8;
	cvt.u64.u32 	%rd11, %r19;
	add.s64 	%rd12, %rd10, %rd11;
	cvta.to.global.u64 	%rd13, %rd2;
	shl.b64 	%rd14, %rd12, 2;
	add.s64 	%rd15, %rd13, %rd14;
	st.global.f32 	[%rd15], %f2;
$L__BB14_4:
	ret;

}
	// .globl	_Z23matmul_tiled_f32_kernelPKfS0_Pfiiiiii
.visible .entry _Z23matmul_tiled_f32_kernelPKfS0_Pfiiiiii(
	.param .u64 .ptr .align 1 _Z23matmul_tiled_f32_kernelPKfS0_Pfiiiiii_param_0,
	.param .u64 .ptr .align 1 _Z23matmul_tiled_f32_kernelPKfS0_Pfiiiiii_param_1,
	.param .u64 .ptr .align 1 _Z23matmul_tiled_f32_kernelPKfS0_Pfiiiiii_param_2,
	.param .u32 _Z23matmul_tiled_f32_kernelPKfS0_Pfiiiiii_param_3,
	.param .u32 _Z23matmul_tiled_f32_kernelPKfS0_Pfiiiiii_param_4,
	.param .u32 _Z23matmul_tiled_f32_kernelPKfS0_Pfiiiiii_param_5,
	.param .u32 _Z23matmul_tiled_f32_kernelPKfS0_Pfiiiiii_param_6,
	.param .u32 _Z23matmul_tiled_f32_kernelPKfS0_Pfiiiiii_param_7,
	.param .u32 _Z23matmul_tiled_f32_kernelPKfS0_Pfiiiiii_param_8
)
{
	.reg .pred 	%p<38>;
	.reg .b32 	%r<85>;
	.reg .b32 	%f<203>;
	.reg .b64 	%rd<46>;
	// demoted variable
	.shared .align 4 .b8 _ZZ23matmul_tiled_f32_kernelPKfS0_PfiiiiiiE2As[4352];
	// demoted variable
	.shared .align 4 .b8 _ZZ23matmul_tiled_f32_kernelPKfS0_PfiiiiiiE2Bs[4160];
	ld.param.u64 	%rd14, [_Z23matmul_tiled_f32_kernelPKfS0_Pfiiiiii_param_1];
	ld.param.u64 	%rd15, [_Z23matmul_tiled_f32_kernelPKfS0_Pfiiiiii_param_2];
	ld.param.u32 	%r36, [_Z23matmul_tiled_f32_kernelPKfS0_Pfiiiiii_param_3];
	ld.param.u32 	%r37, [_Z23matmul_tiled_f32_kernelPKfS0_Pfiiiiii_param_4];
	ld.param.u32 	%r38, [_Z23matmul_tiled_f32_kernelPKfS0_Pfiiiiii_param_5];
	cvta.to.global.u64 	%rd1, %rd15;
	mov.u32 	%r42, %ctaid.y;
	mov.u32 	%r43, %ctaid.x;
	shl.b32 	%r1, %r42, 6;
	shl.b32 	%r2, %r43, 6;
	mov.u32 	%r3, %tid.y;
	mov.u32 	%r4, %tid.x;
	setp.lt.s32 	%p1, %r38, 1;
	mov.f32 	%f153, 0f00000000;
	mov.f32 	%f154, %f153;
	mov.f32 	%f155, %f153;
	mov.f32 	%f156, %f153;
	mov.f32 	%f157, %f153;
	mov.f32 	%f158, %f153;
	mov.f32 	%f159, %f153;
	mov.f32 	%f160, %f153;
	mov.f32 	%f161, %f153;
	mov.f32 	%f162, %f153;
	mov.f32 	%f163, %f153;
	mov.f32 	%f164, %f153;
	mov.f32 	%f165, %f153;
	mov.f32 	%f166, %f153;
	mov.f32 	%f167, %f153;
	mov.f32 	%f168, %f153;
	@%p1 bra 	$L__BB15_20;
	mov.u32 	%r5, %ntid.x;
	mov.u32 	%r6, %ntid.y;
	mov.u32 	%r45, _ZZ23matmul_tiled_f32_kernelPKfS0_PfiiiiiiE2As;
	mad.lo.s32 	%r7, %r3, 272, %r45;
	shl.b32 	%r8, %r5, 2;
	mul.wide.u32 	%rd2, %r5, 4;
	cvta.to.global.u64 	%rd3, %rd14;
	mov.b32 	%r77, 0;
	mov.f32 	%f153, 0f00000000;
$L__BB15_2:
	setp.gt.u32 	%p2, %r3, 63;
	@%p2 bra 	$L__BB15_10;
	add.s32 	%r10, %r4, %r77;
	cvt.u64.u32 	%rd18, %r10;
	mov.u32 	%r78, %r3;
$L__BB15_4:
	setp.gt.u32 	%p3, %r4, 15;
	add.s32 	%r14, %r78, %r1;
	@%p3 bra 	$L__BB15_9;
	ld.param.u32 	%r74, [_Z23matmul_tiled_f32_kernelPKfS0_Pfiiiiii_param_6];
	ld.param.u64 	%rd44, [_Z23matmul_tiled_f32_kernelPKfS0_Pfiiiiii_param_0];
	cvt.u64.u32 	%rd16, %r14;
	cvt.s64.s32 	%rd17, %r74;
	shl.b32 	%r46, %r4, 2;
	mov.u32 	%r47, _ZZ23matmul_tiled_f32_kernelPKfS0_PfiiiiiiE2As;
	add.s32 	%r48, %r47, %r46;
	mad.lo.s32 	%r80, %r78, 68, %r48;
	mad.lo.s64 	%rd19, %rd16, %rd17, %rd18;
	shl.b64 	%rd20, %rd19, 2;
	cvta.to.global.u64 	%rd21, %rd44;
	add.s64 	%rd45, %rd21, %rd20;
	mov.u32 	%r79, %r10;
	mov.u32 	%r81, %r4;
$L__BB15_6:
	setp.ge.s32 	%p4, %r14, %r36;
	setp.ge.s32 	%p5, %r79, %r38;
	mov.f32 	%f185, 0f00000000;
	or.pred  	%p6, %p4, %p5;
	@%p6 bra 	$L__BB15_8;
	ld.global.nc.f32 	%f185, [%rd45];
$L__BB15_8:
	st.shared.f32 	[%r80], %f185;
	add.s32 	%r81, %r81, %r5;
	add.s32 	%r80, %r80, %r8;
	add.s64 	%rd45, %rd45, %rd2;
	add.s32 	%r79, %r79, %r5;
	setp.lt.u32 	%p7, %r81, 16;
	@%p7 bra 	$L__BB15_6;
$L__BB15_9:
	add.s32 	%r78, %r78, %r6;
	setp.lt.u32 	%p8, %r78, 64;
	@%p8 bra 	$L__BB15_4;
$L__BB15_10:
	setp.gt.u32 	%p9, %r3, 15;
	mov.u32 	%r82, %r3;
	@%p9 bra 	$L__BB15_17;
$L__BB15_11:
	setp.gt.u32 	%p10, %r4, 63;
	add.s32 	%r24, %r82, %r77;
	@%p10 bra 	$L__BB15_16;
	ld.param.u32 	%r75, [_Z23matmul_tiled_f32_kernelPKfS0_Pfiiiiii_param_7];
	cvt.u64.u32 	%rd22, %r24;
	cvt.s64.s32 	%rd23, %r75;
	mul.lo.s64 	%rd8, %rd22, %rd23;
	mov.u32 	%r49, _ZZ23matmul_tiled_f32_kernelPKfS0_PfiiiiiiE2Bs;
	mad.lo.s32 	%r25, %r82, 260, %r49;
	mov.u32 	%r83, %r4;
$L__BB15_13:
	setp.ge.s32 	%p11, %r24, %r38;
	add.s32 	%r27, %r83, %r2;
	setp.ge.s32 	%p12, %r27, %r37;
	mov.f32 	%f186, 0f00000000;
	or.pred  	%p13, %p11, %p12;
	@%p13 bra 	$L__BB15_15;
	cvt.u64.u32 	%rd24, %r27;
	add.s64 	%rd25, %rd8, %rd24;
	shl.b64 	%rd26, %rd25, 2;
	add.s64 	%rd27, %rd3, %rd26;
	ld.global.nc.f32 	%f186, [%rd27];
$L__BB15_15:
	shl.b32 	%r51, %r83, 2;
	add.s32 	%r52, %r25, %r51;
	st.shared.f32 	[%r52], %f186;
	add.s32 	%r83, %r83, %r5;
	setp.lt.u32 	%p14, %r83, 64;
	@%p14 bra 	$L__BB15_13;
$L__BB15_16:
	add.s32 	%r82, %r82, %r6;
	setp.lt.u32 	%p15, %r82, 16;
	@%p15 bra 	$L__BB15_11;
$L__BB15_17:
	bar.sync 	0;
	mov.b32 	%r84, 0;
$L__BB15_18:
	shl.b32 	%r54, %r84, 2;
	add.s32 	%r55, %r7, %r54;
	ld.shared.f32 	%f73, [%r55];
	ld.shared.f32 	%f74, [%r55+68];
	ld.shared.f32 	%f75, [%r55+136];
	ld.shared.f32 	%f76, [%r55+204];
	mov.u32 	%r56, _ZZ23matmul_tiled_f32_kernelPKfS0_PfiiiiiiE2Bs;
	mad.lo.s32 	%r57, %r84, 260, %r56;
	shl.b32 	%r58, %r4, 4;
	add.s32 	%r59, %r57, %r58;
	ld.shared.f32 	%f77, [%r59];
	ld.shared.f32 	%f78, [%r59+4];
	ld.shared.f32 	%f79, [%r59+8];
	ld.shared.f32 	%f80, [%r59+12];
	fma.rn.f32 	%f81, %f73, %f77, %f168;
	fma.rn.f32 	%f82, %f73, %f78, %f167;
	fma.rn.f32 	%f83, %f73, %f79, %f166;
	fma.rn.f32 	%f84, %f73, %f80, %f165;
	fma.rn.f32 	%f85, %f74, %f77, %f164;
	fma.rn.f32 	%f86, %f74, %f78, %f163;
	fma.rn.f32 	%f87, %f74, %f79, %f162;
	fma.rn.f32 	%f88, %f74, %f80, %f161;
	fma.rn.f32 	%f89, %f75, %f77, %f160;
	fma.rn.f32 	%f90, %f75, %f78, %f159;
	fma.rn.f32 	%f91, %f75, %f79, %f158;
	fma.rn.f32 	%f92, %f75, %f80, %f157;
	fma.rn.f32 	%f93, %f76, %f77, %f156;
	fma.rn.f32 	%f94, %f76, %f78, %f155;
	fma.rn.f32 	%f95, %f76, %f79, %f154;
	fma.rn.f32 	%f96, %f76, %f80, %f153;
	ld.shared.f32 	%f97, [%r55+4];
	ld.shared.f32 	%f98, [%r55+72];
	ld.shared.f32 	%f99, [%r55+140];
	ld.shared.f32 	%f100, [%r55+208];
	ld.shared.f32 	%f101, [%r59+260];
	ld.shared.f32 	%f102, [%r59+264];
	ld.shared.f32 	%f103, [%r59+268];
	ld.shared.f32 	%f104, [%r59+272];
	fma.rn.f32 	%f105, %f97, %f101, %f81;
	fma.rn.f32 	%f106, %f97, %f102, %f82;
	fma.rn.f32 	%f107, %f97, %f103, %f83;
	fma.rn.f32 	%f108, %f97, %f104, %f84;
	fma.rn.f32 	%f109, %f98, %f101, %f85;
	fma.rn.f32 	%f110, %f98, %f102, %f86;
	fma.rn.f32 	%f111, %f98, %f103, %f87;
	fma.rn.f32 	%f112, %f98, %f104, %f88;
	fma.rn.f32 	%f113, %f99, %f101, %f89;
	fma.rn.f32 	%f114, %f99, %f102, %f90;
	fma.rn.f32 	%f115, %f99, %f103, %f91;
	fma.rn.f32 	%f116, %f99, %f104, %f92;
	fma.rn.f32 	%f117, %f100, %f101, %f93;
	fma.rn.f32 	%f118, %f100, %f102, %f94;
	fma.rn.f32 	%f119, %f100, %f103, %f95;
	fma.rn.f32 	%f120, %f100, %f104, %f96;
	ld.shared.f32 	%f121, [%r55+8];
	ld.shared.f32 	%f122, [%r55+76];
	ld.shared.f32 	%f123, [%r55+144];
	ld.shared.f32 	%f124, [%r55+212];
	ld.shared.f32 	%f125, [%r59+520];
	ld.shared.f32 	%f126, [%r59+524];
	ld.shared.f32 	%f127, [%r59+528];
	ld.shared.f32 	%f128, [%r59+532];
	fma.rn.f32 	%f129, %f121, %f125, %f105;
	fma.rn.f32 	%f130, %f121, %f126, %f106;
	fma.rn.f32 	%f131, %f121, %f127, %f107;
	fma.rn.f32 	%f132, %f121, %f128, %f108;
	fma.rn.f32 	%f133, %f122, %f125, %f109;
	fma.rn.f32 	%f134, %f122, %f126, %f110;
	fma.rn.f32 	%f135, %f122, %f127, %f111;
	fma.rn.f32 	%f136, %f122, %f128, %f112;
	fma.rn.f32 	%f137, %f123, %f125, %f113;
	fma.rn.f32 	%f138, %f123, %f126, %f114;
	fma.rn.f32 	%f139, %f123, %f127, %f115;
	fma.rn.f32 	%f140, %f123, %f128, %f116;
	fma.rn.f32 	%f141, %f124, %f125, %f117;
	fma.rn.f32 	%f142, %f124, %f126, %f118;
	fma.rn.f32 	%f143, %f124, %f127, %f119;
	fma.rn.f32 	%f144, %f124, %f128, %f120;
	ld.shared.f32 	%f145, [%r55+12];
	ld.shared.f32 	%f146, [%r55+80];
	ld.shared.f32 	%f147, [%r55+148];
	ld.shared.f32 	%f148, [%r55+216];
	ld.shared.f32 	%f149, [%r59+780];
	ld.shared.f32 	%f150, [%r59+784];
	ld.shared.f32 	%f151, [%r59+788];
	ld.shared.f32 	%f152, [%r59+792];
	fma.rn.f32 	%f168, %f145, %f149, %f129;
	fma.rn.f32 	%f167, %f145, %f150, %f130;
	fma.rn.f32 	%f166, %f145, %f151, %f131;
	fma.rn.f32 	%f165, %f145, %f152, %f132;
	fma.rn.f32 	%f164, %f146, %f149, %f133;
	fma.rn.f32 	%f163, %f146, %f150, %f134;
	fma.rn.f32 	%f162, %f146, %f151, %f135;
	fma.rn.f32 	%f161, %f146, %f152, %f136;
	fma.rn.f32 	%f160, %f147, %f149, %f137;
	fma.rn.f32 	%f159, %f147, %f150, %f138;
	fma.rn.f32 	%f158, %f147, %f151, %f139;
	fma.rn.f32 	%f157, %f147, %f152, %f140;
	fma.rn.f32 	%f156, %f148, %f149, %f141;
	fma.rn.f32 	%f155, %f148, %f150, %f142;
	fma.rn.f32 	%f154, %f148, %f151, %f143;
	fma.rn.f32 	%f153, %f148, %f152, %f144;
	add.s32 	%r84, %r84, 4;
	setp.ne.s32 	%p16, %r84, 16;
	@%p16 bra 	$L__BB15_18;
	bar.sync 	0;
	add.s32 	%r77, %r77, 16;
	setp.lt.s32 	%p17, %r77, %r38;
	@%p17 bra 	$L__BB15_2;
$L__BB15_20:
	ld.param.u32 	%r76, [_Z23matmul_tiled_f32_kernelPKfS0_Pfiiiiii_param_8];
	shl.b32 	%r60, %r3, 2;
	add.s32 	%r11, %r1, %r60;
	shl.b32 	%r61, %r4, 2;
	add.s32 	%r12, %r2, %r61;
	cvt.s64.s32 	%rd4, %r76;
	setp.lt.s32 	%p18, %r11, %r36;
	@%p18 bra 	$L__BB15_21;
	bra.uni 	$L__BB15_29;
$L__BB15_21:
	cvt.u64.u32 	%rd28, %r11;
	setp.ge.s32 	%p19, %r12, %r37;
	cvt.u64.u32 	%rd29, %r12;
	mad.lo.s64 	%rd30, %rd28, %rd4, %rd29;
	shl.b64 	%rd31, %rd30, 2;
	add.s64 	%rd9, %rd1, %rd31;
	@%p19 bra 	$L__BB15_23;
	st.global.f32 	[%rd9], %f168;
$L__BB15_23:
	add.s32 	%r62, %r12, 1;
	setp.ge.s32 	%p20, %r62, %r37;
	@%p20 bra 	$L__BB15_25;
	st.global.f32 	[%rd9+4], %f167;
$L__BB15_25:
	add.s32 	%r63, %r12, 2;
	setp.ge.s32 	%p21, %r63, %r37;
	@%p21 bra 	$L__BB15_27;
	st.global.f32 	[%rd9+8], %f166;
$L__BB15_27:
	add.s32 	%r64, %r12, 3;
	setp.ge.s32 	%p22, %r64, %r37;
	@%p22 bra 	$L__BB15_29;
	st.global.f32 	[%rd9+12], %f165;
$L__BB15_29:
	add.s32 	%r33, %r11, 1;
	setp.ge.s32 	%p23, %r33, %r36;
	@%p23 bra 	$L__BB15_38;
	cvt.u64.u32 	%rd32, %r33;
	setp.ge.s32 	%p24, %r12, %r37;
	cvt.u64.u32 	%rd33, %r12;
	mad.lo.s64 	%rd34, %rd32, %rd4, %rd33;
	shl.b64 	%rd35, %rd34, 2;
	add.s64 	%rd10, %rd1, %rd35;
	@%p24 bra 	$L__BB15_32;
	st.global.f32 	[%rd10], %f164;
$L__BB15_32:
	add.s32 	%r65, %r12, 1;
	setp.ge.s32 	%p25, %r65, %r37;
	@%p25 bra 	$L__BB15_34;
	st.global.f32 	[%rd10+4], %f163;
$L__BB15_34:
	add.s32 	%r66, %r12, 2;
	setp.ge.s32 	%p26, %r66, %r37;
	@%p26 bra 	$L__BB15_36;
	st.global.f32 	[%rd10+8], %f162;
$L__BB15_36:
	add.s32 	%r67, %r12, 3;
	setp.ge.s32 	%p27, %r67, %r37;
	@%p27 bra 	$L__BB15_38;
	st.global.f32 	[%rd10+12], %f161;
$L__BB15_38:
	add.s32 	%r34, %r11, 2;
	setp.ge.s32 	%p28, %r34, %r36;
	@%p28 bra 	$L__BB15_47;
	cvt.u64.u32 	%rd36, %r34;
	setp.ge.s32 	%p29, %r12, %r37;
	cvt.u64.u32 	%rd37, %r12;
	mad.lo.s64 	%rd38, %rd36, %rd4, %rd37;
	shl.b64 	%rd39, %rd38, 2;
	add.s64 	%rd11, %rd1, %rd39;
	@%p29 bra 	$L__BB15_41;
	st.global.f32 	[%rd11], %f160;
$L__BB15_41:
	add.s32 	%r68, %r12, 1;
	setp.ge.s32 	%p30, %r68, %r37;
	@%p30 bra 	$L__BB15_43;
	st.global.f32 	[%rd11+4], %f159;
$L__BB15_43:
	add.s32 	%r69, %r12, 2;
	setp.ge.s32 	%p31, %r69, %r37;
	@%p31 bra 	$L__BB15_45;
	st.global.f32 	[%rd11+8], %f158;
$L__BB15_45:
	add.s32 	%r70, %r12, 3;
	setp.ge.s32 	%p32, %r70, %r37;
	@%p32 bra 	$L__BB15_47;
	st.global.f32 	[%rd11+12], %f157;
$L__BB15_47:
	add.s32 	%r35, %r11, 3;
	setp.ge.s32 	%p33, %r35, %r36;
	@%p33 bra 	$L__BB15_56;
	cvt.u64.u32 	%rd40, %r35;
	setp.ge.s32 	%p34, %r12, %r37;
	cvt.u64.u32 	%rd41, %r12;
	mad.lo.s64 	%rd42, %rd40, %rd4, %rd41;
	shl.b64 	%rd43, %rd42, 2;
	add.s64 	%rd12, %rd1, %rd43;
	@%p34 bra 	$L__BB15_50;
	st.global.f32 	[%rd12], %f156;
$L__BB15_50:
	add.s32 	%r71, %r12, 1;
	setp.ge.s32 	%p35, %r71, %r37;
	@%p35 bra 	$L__BB15_52;
	st.global.f32 	[%rd12+4], %f155;
$L__BB15_52:
	add.s32 	%r72, %r12, 2;
	setp.ge.s32 	%p36, %r72, %r37;
	@%p36 bra 	$L__BB15_54;
	st.global.f32 	[%rd12+8], %f154;
$L__BB15_54:
	add.s32 	%r73, %r12, 3;
	setp.ge.s32 	%p37, %r73, %r37;
	@%p37 bra 	$L__BB15_56;
	st.global.f32 	[%rd12+12], %f153;
$L__BB15_56:
	ret;

}
	// .globl	_Z20matmul_wmma16_kernelPK6__halfS1_Pfiiiiii
.visible .entry _Z20matmul_wmma16_kernelPK6__halfS1_Pfiiiiii(
	.param .u64 .ptr .align 1 _Z20matmul_wmma16_kernelPK6__halfS1_Pfiiiiii_param_0,
	.param .u64 .ptr .align 1 _Z20matmul_wmma16_kernelPK6__halfS1_Pfiiiiii_param_1,
	.param .u64 .ptr .align 1 _Z20matmul_wmma16_kernelPK6__halfS1_Pfiiiiii_param_2,
	.param .u32 _Z20matmul_wmma16_kernelPK6__halfS1_Pfiiiiii_param_3,
	.param .u32 _Z20matmul_wmma16_kernelPK6__halfS1_Pfiiiiii_param_4,
	.param .u32 _Z20matmul_wmma16_kernelPK6__halfS1_Pfiiiiii_param_5,
	.param .u32 _Z20matmul_wmma16_kernelPK6__halfS1_Pfiiiiii_param_6,
	.param .u32 _Z20matmul_wmma16_kernelPK6__halfS1_Pfiiiiii_param_7,
	.param .u32 _Z20matmul_wmma16_kernelPK6__halfS1_Pfiiiiii_param_8
)
{
	.reg .pred 	%p<7>;
	.reg .b32 	%r<140>;
	.reg .b32 	%f<125>;
	.reg .b64 	%rd<53>;

	ld.param.u64 	%rd10, [_Z20matmul_wmma16_kernelPK6__halfS1_Pfiiiiii_param_0];
	ld.param.u64 	%rd12, [_Z20matmul_wmma16_kernelPK6__halfS1_Pfiiiiii_param_1];
	ld.param.u32 	%r28, [_Z20matmul_wmma16_kernelPK6__halfS1_Pfiiiiii_param_5];
	ld.param.u32 	%r29, [_Z20matmul_wmma16_kernelPK6__halfS1_Pfiiiiii_param_6];
	ld.param.u32 	%r30, [_Z20matmul_wmma16_kernelPK6__halfS1_Pfiiiiii_param_7];
	cvta.to.global.u64 	%rd1, %rd12;
	cvta.to.global.u64 	%rd2, %rd10;
	mov.u32 	%r1, %ctaid.y;
	mov.u32 	%r32, %tid.x;
	setp.gt.u32 	%p1, %r32, 31;
	@%p1 bra 	$L__BB16_9;
	setp.gt.s32 	%p2, %r28, 0;
	mov.f32 	%f117, 0f00000000;
	mov.f32 	%f118, %f117;
	mov.f32 	%f119, %f117;
	mov.f32 	%f120, %f117;
	mov.f32 	%f121, %f117;
	mov.f32 	%f122, %f117;
	mov.f32 	%f123, %f117;
	mov.f32 	%f124, %f117;
	@%p2 bra 	$L__BB16_2;
	bra.uni 	$L__BB16_8;
$L__BB16_2:
	mul.lo.s32 	%r34, %r1, %r29;
	shl.b32 	%r35, %r34, 4;
	cvt.s64.s32 	%rd3, %r35;
	add.s32 	%r36, %r28, -1;
	shr.u32 	%r37, %r36, 4;
	add.s32 	%r2, %r37, 1;
	and.b32  	%r3, %r2, 3;
	setp.lt.u32 	%p3, %r28, 49;
	mov.b32 	%r137, 0;
	mov.f32 	%f117, 0f00000000;
	mov.f32 	%f118, %f117;
	mov.f32 	%f119, %f117;
	mov.f32 	%f120, %f117;
	mov.f32 	%f121, %f117;
	mov.f32 	%f122, %f117;
	mov.f32 	%f123, %f117;
	mov.f32 	%f124, %f117;
	@%p3 bra 	$L__BB16_5;
	mul.lo.s32 	%r135, %r30, 48;
	shl.b32 	%r134, %r30, 5;
	shl.b32 	%r133, %r30, 4;
	shl.b64 	%rd13, %rd3, 1;
	add.s64 	%rd51, %rd2, %rd13;
	and.b32  	%r39, %r2, 536870908;
	neg.s32 	%r131, %r39;
	mov.f32 	%f117, 0f00000000;
	mov.b32 	%r132, 0;
	mov.u32 	%r137, %r132;
$L__BB16_4:
	cvt.s64.s32 	%rd14, %r132;
	mov.u32 	%r40, %ctaid.x;
	shl.b32 	%r41, %r40, 4;
	cvt.u64.u32 	%rd15, %r41;
	add.s64 	%rd16, %rd14, %rd15;
	shl.b64 	%rd17, %rd16, 1;
	add.s64 	%rd18, %rd1, %rd17;
	wmma.load.a.sync.aligned.row.m16n16k16.global.f16 	{%r42, %r43, %r44, %r45, %r46, %r47, %r48, %r49}, [%rd51], %r29;
	wmma.load.b.sync.aligned.row.m16n16k16.global.f16 	{%r50, %r51, %r52, %r53, %r54, %r55, %r56, %r57}, [%rd18], %r30;
	wmma.mma.sync.aligned.row.row.m16n16k16.f32.f32 {%f61, %f62, %f63, %f64, %f65, %f66, %f67, %f68}, {%r42, %r43, %r44, %r45, %r46, %r47, %r48, %r49}, {%r50, %r51, %r52, %r53, %r54, %r55, %r56, %r57}, {%f124, %f123, %f122, %f121, %f120, %f119, %f118, %f117};
	add.s64 	%rd19, %rd51, 32;
	cvt.s64.s32 	%rd20, %r133;
	add.s64 	%rd21, %rd20, %rd15;
	shl.b64 	%rd22, %rd21, 1;
	add.s64 	%rd23, %rd1, %rd22;
	wmma.load.a.sync.aligned.row.m16n16k16.global.f16 	{%r58, %r59, %r60, %r61, %r62, %r63, %r64, %r65}, [%rd19], %r29;
	wmma.load.b.sync.aligned.row.m16n16k16.global.f16 	{%r66, %r67, %r68, %r69, %r70, %r71, %r72, %r73}, [%rd23], %r30;
	wmma.mma.sync.aligned.row.row.m16n16k16.f32.f32 {%f69, %f70, %f71, %f72, %f73, %f74, %f75, %f76}, {%r58, %r59, %r60, %r61, %r62, %r63, %r64, %r65}, {%r66, %r67, %r68, %r69, %r70, %r71, %r72, %r73}, {%f61, %f62, %f63, %f64, %f65, %f66, %f67, %f68};
	add.s64 	%rd24, %rd51, 64;
	cvt.s64.s32 	%rd25, %r134;
	add.s64 	%rd26, %rd25, %rd15;
	shl.b64 	%rd27, %rd26, 1;
	add.s64 	%rd28, %rd1, %rd27;
	wmma.load.a.sync.aligned.row.m16n16k16.global.f16 	{%r74, %r75, %r76, %r77, %r78, %r79, %r80, %r81}, [%rd24], %r29;
	wmma.load.b.sync.aligned.row.m16n16k16.global.f16 	{%r82, %r83, %r84, %r85, %r86, %r87, %r88, %r89}, [%rd28], %r30;
	wmma.mma.sync.aligned.row.row.m16n16k16.f32.f32 {%f77, %f78, %f79, %f80, %f81, %f82, %f83, %f84}, {%r74, %r75, %r76, %r77, %r78, %r79, %r80, %r81}, {%r82, %r83, %r84, %r85, %r86, %r87, %r88, %r89}, {%f69, %f70, %f71, %f72, %f73, %f74, %f75, %f76};
	add.s64 	%rd29, %rd51, 96;
	cvt.s64.s32 	%rd30, %r135;
	add.s64 	%rd31, %rd30, %rd15;
	shl.b64 	%rd32, %rd31, 1;
	add.s64 	%rd33, %rd1, %rd32;
	wmma.load.a.sync.aligned.row.m16n16k16.global.f16 	{%r90, %r91, %r92, %r93, %r94, %r95, %r96, %r97}, [%rd29], %r29;
	wmma.load.b.sync.aligned.row.m16n16k16.global.f16 	{%r98, %r99, %r100, %r101, %r102, %r103, %r104, %r105}, [%rd33], %r30;
	wmma.mma.sync.aligned.row.row.m16n16k16.f32.f32 {%f124, %f123, %f122, %f121, %f120, %f119, %f118, %f117}, {%r90, %r91, %r92, %r93, %r94, %r95, %r96, %r97}, {%r98, %r99, %r100, %r101, %r102, %r103, %r104, %r105}, {%f77, %f78, %f79, %f80, %f81, %f82, %f83, %f84};
	add.s32 	%r137, %r137, 64;
	shl.b32 	%r106, %r30, 6;
	add.s32 	%r135, %r135, %r106;
	add.s32 	%r134, %r134, %r106;
	add.s32 	%r133, %r133, %r106;
	add.s32 	%r132, %r132, %r106;
	add.s64 	%rd51, %rd51, 128;
	add.s32 	%r131, %r131, 4;
	setp.ne.s32 	%p4, %r131, 0;
	@%p4 bra 	$L__BB16_4;
$L__BB16_5:
	setp.eq.s32 	%p5, %r3, 0;
	@%p5 bra 	$L__BB16_8;
	ld.param.u64 	%rd49, [_Z20matmul_wmma16_kernelPK6__halfS1_Pfiiiiii_param_0];
	mul.lo.s32 	%r139, %r137, %r30;
	shl.b32 	%r22, %r30, 4;
	cvt.u64.u32 	%rd34, %r137;
	add.s64 	%rd35, %rd3, %rd34;
	shl.b64 	%rd36, %rd35, 1;
	cvta.to.global.u64 	%rd37, %rd49;
	add.s64 	%rd52, %rd37, %rd36;
	neg.s32 	%r138, %r3;
$L__BB16_7:
	.pragma "nounroll";
	cvt.s64.s32 	%rd38, %r139;
	mov.u32 	%r107, %ctaid.x;
	shl.b32 	%r108, %r107, 4;
	cvt.u64.u32 	%rd39, %r108;
	add.s64 	%rd40, %rd38, %rd39;
	shl.b64 	%rd41, %rd40, 1;
	add.s64 	%rd42, %rd1, %rd41;
	wmma.load.a.sync.aligned.row.m16n16k16.global.f16 	{%r109, %r110, %r111, %r112, %r113, %r114, %r115, %r116}, [%rd52], %r29;
	wmma.load.b.sync.aligned.row.m16n16k16.global.f16 	{%r117, %r118, %r119, %r120, %r121, %r122, %r123, %r124}, [%rd42], %r30;
	wmma.mma.sync.aligned.row.row.m16n16k16.f32.f32 {%f124, %f123, %f122, %f121, %f120, %f119, %f118, %f117}, {%r109, %r110, %r111, %r112, %r113, %r114, %r115, %r116}, {%r117, %r118, %r119, %r120, %r121, %r122, %r123, %r124}, {%f124, %f123, %f122, %f121, %f120, %f119, %f118, %f117};
	add.s32 	%r139, %r139, %r22;
	add.s64 	%rd52, %rd52, 32;
	add.s32 	%r138, %r138, 1;
	setp.ne.s32 	%p6, %r138, 0;
	@%p6 bra 	$L__BB16_7;
$L__BB16_8:
	ld.param.u32 	%r130, [_Z20matmul_wmma16_kernelPK6__halfS1_Pfiiiiii_param_8];
	ld.param.u64 	%rd50, [_Z20matmul_wmma16_kernelPK6__halfS1_Pfiiiiii_param_2];
	mov.u32 	%r125, %ctaid.y;
	mul.lo.s32 	%r126, %r125, %r130;
	shl.b32 	%r127, %r126, 4;
	cvt.s64.s32 	%rd43, %r127;
	mov.u32 	%r128, %ctaid.x;
	shl.b32 	%r129, %r128, 4;
	cvt.u64.u32 	%rd44, %r129;
	add.s64 	%rd45, %rd43, %rd44;
	cvta.to.global.u64 	%rd46, %rd50;
	shl.b64 	%rd47, %rd45, 2;
	add.s64 	%rd48, %rd46, %rd47;
	wmma.store.d.sync.aligned.row.m16n16k16.global.f32 	[%rd48], {%f124, %f123, %f122, %f121, %f120, %f119, %f118, %f117}, %r130;
$L__BB16_9:
	ret;

}


// ===== COMPILED SASS (sm_100) =====

	.target	sm_100

	.elftype	@"ET_EXEC"


//--------------------- .note.nv.tkinfo           --------------------------
	.section	.note.nv.tkinfo,"",@"SHT_NOTE"
	.sectionflags	@"SHF_NOTE_NV_TKINFO"
	.tkinfo
        /*0018*/ 	.word	0x00000002
        /*0030*/ 	.string	""
        /*0030*/ 	.string	"ptxas"
        /*0030*/ 	.string	"Cuda compilation tools, release 13.0, V13.0.88"
        /*0030*/ 	.string	"Build cuda_13.0.r13.0/compiler.36424714_0"
        /*0030*/ 	.string	"-arch sm_100 -m 64 "



//--------------------- .note.nv.cuinfo           --------------------------
	.section	.note.nv.cuinfo,"",@"SHT_NOTE"
	.sectionflags	@"SHF_NOTE_NV_CUINFO"
        /*0018*/ 	.short	0x0002
        /*001a*/ 	.short	0x0064
        /*001c*/ 	.short	0x0082
	.zero		2


//--------------------- .nv.info                  --------------------------
	.section	.nv.info,"",@"SHT_CUDA_INFO"
	.align	4


	//----- nvinfo : EIATTR_REGCOUNT
	.align		4
        /*0000*/ 	.byte	0x04, 0x2f
        /*0002*/ 	.short	(.L_1 - .L_0)
	.align		4
.L_0:
        /*0004*/ 	.word	index@(_Z17ew_add_f32_kernelPKfS0_Pfl)
        /*0008*/ 	.word	0x0000001e


	//----- nvinfo : EIATTR_FRAME_SIZE
	.align		4
.L_1:
        /*000c*/ 	.byte	0x04, 0x11
        /*000e*/ 	.short	(.L_3 - .L_2)
	.align		4
.L_2:
        /*0010*/ 	.word	index@($__internal_12_$__cuda_sm20_div_u64)
        /*0014*/ 	.word	0x00000000


	//----- nvinfo : EIATTR_FRAME_SIZE
	.align		4
.L_3:
        /*0018*/ 	.byte	0x04, 0x11
        /*001a*/ 	.short	(.L_5 - .L_4)
	.align		4
.L_4:
        /*001c*/ 	.word	index@(_Z17ew_add_f32_kernelPKfS0_Pfl)
        /*0020*/ 	.word	0x00000000


	//----- nvinfo : EIATTR_REGCOUNT
	.align		4
.L_5:
        /*0024*/ 	.byte	0x04, 0x2f
        /*0026*/ 	.short	(.L_7 - .L_6)
	.align		4
.L_6:
        /*0028*/ 	.word	index@(_Z17ew_sub_f32_kernelPKfS0_Pfl)
        /*002c*/ 	.word	0x0000001e


	//----- nvinfo : EIATTR_FRAME_SIZE
	.align		4
.L_7:
        /*0030*/ 	.byte	0x04, 0x11
        /*0032*/ 	.short	(.L_9 - .L_8)
	.align		4
.L_8:
        /*0034*/ 	.word	index@($__internal_11_$__cuda_sm20_div_u64)
        /*0038*/ 	.word	0x00000000


	//----- nvinfo : EIATTR_FRAME_SIZE
	.align		4
.L_9:
        /*003c*/ 	.byte	0x04, 0x11
        /*003e*/ 	.short	(.L_11 - .L_10)
	.align		4
.L_10:
        /*0040*/ 	.word	index@(_Z17ew_sub_f32_kernelPKfS0_Pfl)
        /*0044*/ 	.word	0x00000000


	//----- nvinfo : EIATTR_REGCOUNT
	.align		4
.L_11:
        /*0048*/ 	.byte	0x04, 0x2f
        /*004a*/ 	.short	(.L_13 - .L_12)
	.align		4
.L_12:
        /*004c*/ 	.word	index@(_Z17ew_mul_f32_kernelPKfS0_Pfl)
        /*0050*/ 	.word	0x0000001e


	//----- nvinfo : EIATTR_FRAME_SIZE
	.align		4
.L_13:
        /*0054*/ 	.byte	0x04, 0x11
        /*0056*/ 	.short	(.L_15 - .L_14)
	.align		4
.L_14:
        /*0058*/ 	.word	index@($__internal_10_$__cuda_sm20_div_u64)
        /*005c*/ 	.word	0x00000000


	//----- nvinfo : EIATTR_FRAME_SIZE
	.align		4
.L_15:
        /*0060*/ 	.byte	0x04, 0x11
        /*0062*/ 	.short	(.L_17 - .L_16)
	.align		4
.L_16:
        /*0064*/ 	.word	index@(_Z17ew_mul_f32_kernelPKfS0_Pfl)
        /*0068*/ 	.word	0x00000000


	//----- nvinfo : EIATTR_REGCOUNT
	.align		4
.L_17:
        /*006c*/ 	.byte	0x04, 0x2f
        /*006e*/ 	.short	(.L_19 - .L_18)
	.align		4
.L_18:
        /*0070*/ 	.word	index@(_Z17ew_div_f32_kernelPKfS0_Pfl)
        /*0074*/ 	.word	0x00000018


	//----- nvinfo : EIATTR_FRAME_SIZE
	.align		4
.L_19:
        /*0078*/ 	.byte	0x04, 0x11
        /*007a*/ 	.short	(.L_21 - .L_20)
	.align		4
.L_20:
        /*007c*/ 	.word	index@($__internal_9_$__cuda_sm3x_div_rn_noftz_f32_slowpath)
        /*0080*/ 	.word	0x00000000


	//----- nvinfo : EIATTR_FRAME_SIZE
	.align		4
.L_21:
        /*0084*/ 	.byte	0x04, 0x11
        /*0086*/ 	.short	(.L_23 - .L_22)
	.align		4
.L_22:
        /*0088*/ 	.word	index@($__internal_8_$__cuda_sm20_div_u64)
        /*008c*/ 	.word	0x00000000


	//----- nvinfo : EIATTR_FRAME_SIZE
	.align		4
.L_23:
        /*0090*/ 	.byte	0x04, 0x11
        /*0092*/ 	.short	(.L_25 - .L_24)
	.align		4
.L_24:
        /*0094*/ 	.word	index@(_Z17ew_div_f32_kernelPKfS0_Pfl)
        /*0098*/ 	.word	0x00000000


	//----- nvinfo : EIATTR_REGCOUNT
	.align		4
.L_25:
        /*009c*/ 	.byte	0x04, 0x2f
        /*009e*/ 	.short	(.L_27 - .L_26)
	.align		4
.L_26:
        /*00a0*/ 	.word	index@(_Z15relu_f32_kernelPKfPfl)
        /*00a4*/ 	.word	0x0000001a


	//----- nvinfo : EIATTR_FRAME_SIZE
	.align		4
.L_27:
        /*00a8*/ 	.byte	0x04, 0x11
        /*00aa*/ 	.short	(.L_29 - .L_28)
	.align		4
.L_28:
        /*00ac*/ 	.word	index@($__internal_7_$__cuda_sm20_div_u64)
        /*00b0*/ 	.word	0x00000000


	//----- nvinfo : EIATTR_FRAME_SIZE
	.align		4
.L_29:
        /*00b4*/ 	.byte	0x04, 0x11
        /*00b6*/ 	.short	(.L_31 - .L_30)
	.align		4
.L_30:
        /*00b8*/ 	.word	index@(_Z15relu_f32_kernelPKfPfl)
        /*00bc*/ 	.word	0x00000000


	//----- nvinfo : EIATTR_REGCOUNT
	.align		4
.L_31:
        /*00c0*/ 	.byte	0x04, 0x2f
        /*00c2*/ 	.short	(.L_33 - .L_32)
	.align		4
.L_32:
        /*00c4*/ 	.word	index@(_Z18sigmoid_f32_kernelPKfPfl)
        /*00c8*/ 	.word	0x00000019


	//----- nvinfo : EIATTR_FRAME_SIZE
	.align		4
.L_33:
        /*00cc*/ 	.byte	0x04, 0x11
        /*00ce*/ 	.short	(.L_35 - .L_34)
	.align		4
.L_34:
        /*00d0*/ 	.word	index@($__internal_6_$__cuda_sm20_rcp_rn_f32_slowpath)
        /*00d4*/ 	.word	0x00000000


	//----- nvinfo : EIATTR_FRAME_SIZE
	.align		4
.L_35:
        /*00d8*/ 	.byte	0x04, 0x11
        /*00da*/ 	.short	(.L_37 - .L_36)
	.align		4
.L_36:
        /*00dc*/ 	.word	index@($__internal_5_$__cuda_sm20_div_u64)
        /*00e0*/ 	.word	0x00000000


	//----- nvinfo : EIATTR_FRAME_SIZE
	.align		4
.L_37:
        /*00e4*/ 	.byte	0x04, 0x11
        /*00e6*/ 	.short	(.L_39 - .L_38)
	.align		4
.L_38:
        /*00e8*/ 	.word	index@(_Z18sigmoid_f32_kernelPKfPfl)
        /*00ec*/ 	.word	0x00000000


	//----- nvinfo : EIATTR_REGCOUNT
	.align		4
.L_39:
        /*00f0*/ 	.byte	0x04, 0x2f
        /*00f2*/ 	.short	(.L_41 - .L_40)
	.align		4
.L_40:
        /*00f4*/ 	.word	index@(_Z15tanh_f32_kernelPKfPfl)
        /*00f8*/ 	.word	0x0000001c


	//----- nvinfo : EIATTR_FRAME_SIZE
	.align		4
.L_41:
        /*00fc*/ 	.byte	0x04, 0x11
        /*00fe*/ 	.short	(.L_43 - .L_42)
	.align		4
.L_42:
        /*0100*/ 	.word	index@($__internal_4_$__cuda_sm20_div_u64)
        /*0104*/ 	.word	0x00000000


	//----- nvinfo : EIATTR_FRAME_SIZE
	.align		4
.L_43:
        /*0108*/ 	.byte	0x04, 0x11
        /*010a*/ 	.short	(.L_45 - .L_44)
	.align		4
.L_44:
        /*010c*/ 	.word	index@(_Z15tanh_f32_kernelPKfPfl)
        /*0110*/ 	.word	0x00000000


	//----- nvinfo : EIATTR_REGCOUNT
	.align		4
.L_45:
        /*0114*/ 	.byte	0x04, 0x2f
        /*0116*/ 	.short	(.L_47 - .L_46)
	.align		4
.L_46:
        /*0118*/ 	.word	index@(_Z14exp_f32_kernelPKfPfl)
        /*011c*/ 	.word	0x00000018


	//----- nvinfo : EIATTR_FRAME_SIZE
	.align		4
.L_47:
        /*0120*/ 	.byte	0x04, 0x11
        /*0122*/ 	.short	(.L_49 - .L_48)
	.align		4
.L_48:
        /*0124*/ 	.word	index@($__internal_3_$__cuda_sm20_div_u64)
        /*0128*/ 	.word	0x00000000


	//----- nvinfo : EIATTR_FRAME_SIZE
	.align		4
.L_49:
        /*012c*/ 	.byte	0x04, 0x11
        /*012e*/ 	.short	(.L_51 - .L_50)
	.align		4
.L_50:
        /*0130*/ 	.word	index@(_Z14exp_f32_kernelPKfPfl)
        /*0134*/ 	.word	0x00000000


	//----- nvinfo : EIATTR_REGCOUNT
	.align		4
.L_51:
        /*0138*/ 	.byte	0x04, 0x2f
        /*013a*/ 	.short	(.L_53 - .L_52)
	.align		4
.L_52:
        /*013c*/ 	.word	index@(_Z14log_f32_kernelPKfPfl)
        /*0140*/ 	.word	0x00000018


	//----- nvinfo : EIATTR_FRAME_SIZE
	.align		4
.L_53:
        /*0144*/ 	.byte	0x04, 0x11
        /*0146*/ 	.short	(.L_55 - .L_54)
	.align		4
.L_54:
        /*0148*/ 	.word	index@($__internal_2_$__cuda_sm20_div_u64)
        /*014c*/ 	.word	0x00000000


	//----- nvinfo : EIATTR_FRAME_SIZE
	.align		4
.L_55:
        /*0150*/ 	.byte	0x04, 0x11
        /*0152*/ 	.short	(.L_57 - .L_56)
	.align		4
.L_56:
        /*0154*/ 	.word	index@(_Z14log_f32_kernelPKfPfl)
        /*0158*/ 	.word	0x00000000


	//----- nvinfo : EIATTR_REGCOUNT
	.align		4
.L_57:
        /*015c*/ 	.byte	0x04, 0x2f
        /*015e*/ 	.short	(.L_59 - .L_58)
	.align		4
.L_58:
        /*0160*/ 	.word	index@(_Z19softplus_f32_kernelPKfPfl)
        /*0164*/ 	.word	0x0000001a


	//----- nvinfo : EIATTR_FRAME_SIZE
	.align		4
.L_59:
        /*0168*/ 	.byte	0x04, 0x11
        /*016a*/ 	.short	(.L_61 - .L_60)
	.align		4
.L_60:
        /*016c*/ 	.word	index@($__internal_1_$__cuda_sm20_div_u64)
        /*0170*/ 	.word	0x00000000


	//----- nvinfo : EIATTR_FRAME_SIZE
	.align		4
.L_61:
        /*0174*/ 	.byte	0x04, 0x11
        /*0176*/ 	.short	(.L_63 - .L_62)
	.align		4
.L_62:
        /*0178*/ 	.word	index@(_Z19softplus_f32_kernelPKfPfl)
        /*017c*/ 	.word	0x00000000


	//----- nvinfo : EIATTR_REGCOUNT
	.align		4
.L_63:
        /*0180*/ 	.byte	0x04, 0x2f
        /*0182*/ 	.short	(.L_65 - .L_64)
	.align		4
.L_64:
        /*0184*/ 	.word	index@(_Z19bias_add_row_kernelPKfS0_Pfiii)
        /*0188*/ 	.word	0x00000016


	//----- nvinfo : EIATTR_FRAME_SIZE
	.align		4
.L_65:
        /*018c*/ 	.byte	0x04, 0x11
        /*018e*/ 	.short	(.L_67 - .L_66)
	.align		4
.L_66:
        /*0190*/ 	.word	index@(_Z19bias_add_row_kernelPKfS0_Pfiii)
        /*0194*/ 	.word	0x00000000


	//----- nvinfo : EIATTR_REGCOUNT
	.align		4
.L_67:
        /*0198*/ 	.byte	0x04, 0x2f
        /*019a*/ 	.short	(.L_69 - .L_68)
	.align		4
.L_68:
        /*019c*/ 	.word	index@(_Z22reduce_max_rows_kernelPKfPfiii)
        /*01a0*/ 	.word	0x0000000f


	//----- nvinfo : EIATTR_FRAME_SIZE
	.align		4
.L_69:
        /*01a4*/ 	.byte	0x04, 0x11
        /*01a6*/ 	.short	(.L_71 - .L_70)
	.align		4
.L_70:
        /*01a8*/ 	.word	index@(_Z22reduce_max_rows_kernelPKfPfiii)
        /*01ac*/ 	.word	0x00000000


	//----- nvinfo : EIATTR_REGCOUNT
	.align		4
.L_71:
        /*01b0*/ 	.byte	0x04, 0x2f
        /*01b2*/ 	.short	(.L_73 - .L_72)
	.align		4
.L_72:
        /*01b4*/ 	.word	index@(_Z22reduce_sum_rows_kernelPKfPfiii)
        /*01b8*/ 	.word	0x0000000f


	//----- nvinfo : EIATTR_FRAME_SIZE
	.align		4
.L_73:
        /*01bc*/ 	.byte	0x04, 0x11
        /*01be*/ 	.short	(.L_75 - .L_74)
	.align		4
.L_74:
        /*01c0*/ 	.word	index@(_Z22reduce_sum_rows_kernelPKfPfiii)
        /*01c4*/ 	.word	0x00000000


	//----- nvinfo : EIATTR_REGCOUNT
	.align		4
.L_75:
        /*01c8*/ 	.byte	0x04, 0x2f
        /*01ca*/ 	.short	(.L_77 - .L_76)
	.align		4
.L_76:
        /*01cc*/ 	.word	index@(_Z19softmax_rows_kernelPKfPfiiii)
        /*01d0*/ 	.word	0x00000019


	//----- nvinfo : EIATTR_FRAME_SIZE
	.align		4
.L_77:
        /*01d4*/ 	.byte	0x04, 0x11
        /*01d6*/ 	.short	(.L_79 - .L_78)
	.align		4
.L_78:
        /*01d8*/ 	.word	index@($__internal_0_$__cuda_sm3x_div_rn_noftz_f32_slowpath)
        /*01dc*/ 	.word	0x00000000


	//----- nvinfo : EIATTR_FRAME_SIZE
	.align		4
.L_79:
        /*01e0*/ 	.byte	0x04, 0x11
        /*01e2*/ 	.short	(.L_81 - .L_80)
	.align		4
.L_80:
        /*01e4*/ 	.word	index@(_Z19softmax_rows_kernelPKfPfiiii)
        /*01e8*/ 	.word	0x00000000


	//----- nvinfo : EIATTR_REGCOUNT
	.align		4
.L_81:
        /*01ec*/ 	.byte	0x04, 0x2f
        /*01ee*/ 	.short	(.L_83 - .L_82)
	.align		4
.L_82:
        /*01f0*/ 	.word	index@(_Z23transpose_2d_f32_kernelPKfPfiiii)
        /*01f4*/ 	.word	0x0000000e


	//----- nvinfo : EIATTR_FRAME_SIZE
	.align		4
.L_83:
        /*01f8*/ 	.byte	0x04, 0x11
        /*01fa*/ 	.short	(.L_85 - .L_84)
	.align		4
.L_84:
        /*01fc*/ 	.word	index@(_Z23transpose_2d_f32_kernelPKfPfiiii)
        /*0200*/ 	.word	0x00000000


	//----- nvinfo : EIATTR_REGCOUNT
	.align		4
.L_85:
        /*0204*/ 	.byte	0x04, 0x2f
        /*0206*/ 	.short	(.L_87 - .L_86)
	.align		4
.L_86:
        /*0208*/ 	.word	index@(_Z23matmul_tiled_f32_kernelPKfS0_Pfiiiiii)
        /*020c*/ 	.word	0x00000029


	//----- nvinfo : EIATTR_FRAME_SIZE
	.align		4
.L_87:
        /*0210*/ 	.byte	0x04, 0x11
        /*0212*/ 	.short	(.L_89 - .L_88)
	.align		4
.L_88:
        /*0214*/ 	.word	index@(_Z23matmul_tiled_f32_kernelPKfS0_Pfiiiiii)
        /*0218*/ 	.word	0x00000000


	//----- nvinfo : EIATTR_REGCOUNT
	.align		4
.L_89:
        /*021c*/ 	.byte	0x04, 0x2f
        /*021e*/ 	.short	(.L_91 - .L_90)
	.align		4
.L_90:
        /*0220*/ 	.word	index@(_Z20matmul_wmma16_kernelPK6__halfS1_Pfiiiiii)
        /*0224*/ 	.word	0x00000020


	//----- nvinfo : EIATTR_FRAME_SIZE
	.align		4
.L_91:
        /*0228*/ 	.byte	0x04, 0x11
        /*022a*/ 	.short	(.L_93 - .L_92)
	.align		4
.L_92:
        /*022c*/ 	.word	index@(_Z20matmul_wmma16_kernelPK6__halfS1_Pfiiiiii)
        /*0230*/ 	.word	0x00000000


	//----- nvinfo : EIATTR_MIN_STACK_SIZE
	.align		4
.L_93:
        /*0234*/ 	.byte	0x04, 0x12
        /*0236*/ 	.short	(.L_95 - .L_94)
	.align		4
.L_94:
        /*0238*/ 	.word	index@(_Z20matmul_wmma16_kernelPK6__halfS1_Pfiiiiii)
        /*023c*/ 	.word	0x00000000


	//----- nvinfo : EIATTR_MIN_STACK_SIZE
	.align		4
.L_95:
        /*0240*/ 	.byte	0x04, 0x12
        /*0242*/ 	.short	(.L_97 - .L_96)
	.align		4
.L_96:
        /*0244*/ 	.word	index@(_Z23matmul_tiled_f32_kernelPKfS0_Pfiiiiii)
        /*0248*/ 	.word	0x00000000


	//----- nvinfo : EIATTR_MIN_STACK_SIZE
	.align		4
.L_97:
        /*024c*/ 	.byte	0x04, 0x12
        /*024e*/ 	.short	(.L_99 - .L_98)
	.align		4
.L_98:
        /*0250*/ 	.word	index@(_Z23transpose_2d_f32_kernelPKfPfiiii)
        /*0254*/ 	.word	0x00000000


	//----- nvinfo : EIATTR_MIN_STACK_SIZE
	.align		4
.L_99:
        /*0258*/ 	.byte	0x04, 0x12
        /*025a*/ 	.short	(.L_101 - .L_100)
	.align		4
.L_100:
        /*025c*/ 	.word	index@(_Z19softmax_rows_kernelPKfPfiiii)
        /*0260*/ 	.word	0x00000000


	//----- nvinfo : EIATTR_MIN_STACK_SIZE
	.align		4
.L_101:
        /*0264*/ 	.byte	0x04, 0x12
        /*0266*/ 	.short	(.L_103 - .L_102)
	.align		4
.L_102:
        /*0268*/ 	.word	index@(_Z22reduce_sum_rows_kernelPKfPfiii)
        /*026c*/ 	.word	0x00000000


	//----- nvinfo : EIATTR_MIN_STACK_SIZE
	.align		4
.L_103:
        /*0270*/ 	.byte	0x04, 0x12
        /*0272*/ 	.short	(.L_105 - .L_104)
	.align		4
.L_104:
        /*0274*/ 	.word	index@(_Z22reduce_max_rows_kernelPKfPfiii)
        /*0278*/ 	.word	0x00000000


	//----- nvinfo : EIATTR_MIN_STACK_SIZE
	.align		4
.L_105:
        /*027c*/ 	.byte	0x04, 0x12
        /*027e*/ 	.short	(.L_107 - .L_106)
	.align		4
.L_106:
        /*0280*/ 	.word	index@(_Z19bias_add_row_kernelPKfS0_Pfiii)
        /*0284*/ 	.word	0x00000000


	//----- nvinfo : EIATTR_MIN_STACK_SIZE
	.align		4
.L_107:
        /*0288*/ 	.byte	0x04, 0x12
        /*028a*/ 	.short	(.L_109 - .L_108)
	.align		4
.L_108:
        /*028c*/ 	.word	index@(_Z19softplus_f32_kernelPKfPfl)
        /*0290*/ 	.word	0x00000000


	//----- nvinfo : EIATTR_MIN_STACK_SIZE
	.align		4
.L_109:
        /*0294*/ 	.byte	0x04, 0x12
        /*0296*/ 	.short	(.L_111 - .L_110)
	.align		4
.L_110:
        /*0298*/ 	.word	index@(_Z14log_f32_kernelPKfPfl)
        /*029c*/ 	.word	0x00000000


	//----- nvinfo : EIATTR_MIN_STACK_SIZE
	.align		4
.L_111:
        /*02a0*/ 	.byte	0x04, 0x12
        /*02a2*/ 	.short	(.L_113 - .L_112)
	.align		4
.L_112:
        /*02a4*/ 	.word	index@(_Z14exp_f32_kernelPKfPfl)
        /*02a8*/ 	.word	0x00000000


	//----- nvinfo : EIATTR_MIN_STACK_SIZE
	.align		4
.L_113:
        /*02ac*/ 	.byte	0x04, 0x12
        /*02ae*/ 	.short	(.L_115 - .L_114)
	.align		4
.L_114:
        /*02b0*/ 	.word	index@(_Z15tanh_f32_kernelPKfPfl)
        /*02b4*/ 	.word	0x00000000


	//----- nvinfo : EIATTR_MIN_STACK_SIZE
	.align		4
.L_115:
        /*02b8*/ 	.byte	0x04, 0x12
        /*02ba*/ 	.short	(.L_117 - .L_116)
	.align		4
.L_116:
        /*02bc*/ 	.word	index@(_Z18sigmoid_f32_kernelPKfPfl)
        /*02c0*/ 	.word	0x00000000


	//----- nvinfo : EIATTR_MIN_STACK_SIZE
	.align		4
.L_117:
        /*02c4*/ 	.byte	0x04, 0x12
        /*02c6*/ 	.short	(.L_119 - .L_118)
	.align		4
.L_118:
        /*02c8*/ 	.word	index@(_Z15relu_f32_kernelPKfPfl)
        /*02cc*/ 	.word	0x00000000


	//----- nvinfo : EIATTR_MIN_STACK_SIZE
	.align		4
.L_119:
        /*02d0*/ 	.byte	0x04, 0x12
        /*02d2*/ 	.short	(.L_121 - .L_120)
	.align		4
.L_120:
        /*02d4*/ 	.word	index@(_Z17ew_div_f32_kernelPKfS0_Pfl)
        /*02d8*/ 	.word	0x00000000


	//----- nvinfo : EIATTR_MIN_STACK_SIZE
	.align		4
.L_121:
        /*02dc*/ 	.byte	0x04, 0x12
        /*02de*/ 	.short	(.L_123 - .L_122)
	.align		4
.L_122:
        /*02e0*/ 	.word	index@(_Z17ew_mul_f32_kernelPKfS0_Pfl)
        /*02e4*/ 	.word	0x00000000


	//----- nvinfo : EIATTR_MIN_STACK_SIZE
	.align		4
.L_123:
        /*02e8*/ 	.byte	0x04, 0x12
        /*02ea*/ 	.short	(.L_125 - .L_124)
	.align		4
.L_124:
        /*02ec*/ 	.word	index@(_Z17ew_sub_f32_kernelPKfS0_Pfl)
        /*02f0*/ 	.word	0x00000000


	//----- nvinfo : EIATTR_MIN_STACK_SIZE
	.align		4
.L_125:
        /*02f4*/ 	.byte	0x04, 0x12
        /*02f6*/ 	.short	(.L_127 - .L_126)
	.align		4
.L_126:
        /*02f8*/ 	.word	index@(_Z17ew_add_f32_kernelPKfS0_Pfl)
        /*02fc*/ 	.word	0x00000000
.L_127:


//--------------------- .nv.compat                --------------------------
	.section	.nv.compat,"",@"SHT_CUDA_COMPAT_INFO"
	.align	4
        /*0000*/ 	.byte	0x02, 0x09, 0x00, 0x00, 0x02, 0x02, 0x01, 0x00, 0x02, 0x05, 0x05, 0x00, 0x03, 0x07, 0x01, 0x01
        /*0010*/ 	.byte	0x02, 0x03, 0x00, 0x00, 0x02, 0x06, 0x01, 0x00, 0x04, 0x0b, 0x08, 0x00, 0x01, 0x00, 0x00, 0x00
        /*0020*/ 	.byte	0x00, 0x00, 0x00, 0x00


//--------------------- .nv.info._Z20matmul_wmma16_kernelPK6__halfS1_Pfiiiiii --------------------------
	.section	.nv.info._Z20matmul_wmma16_kernelPK6__halfS1_Pfiiiiii,"",@"SHT_CUDA_INFO"
	.sectionflags	@""
	.align	4


	//----- nvinfo : EIATTR_CUDA_API_VERSION
	.align		4
        /*0000*/ 	.byte	0x04, 0x37
        /*0002*/ 	.short	(.L_129 - .L_128)
.L_128:
        /*0004*/ 	.word	0x00000082


	//----- nvinfo : EIATTR_KPARAM_INFO
	.align		4
.L_129:
        /*0008*/ 	.byte	0x04, 0x17
        /*000a*/ 	.short	(.L_131 - .L_130)
.L_130:
        /*000c*/ 	.word	0x00000000
        /*0010*/ 	.short	0x0008
        /*0012*/ 	.short	0x002c
        /*0014*/ 	.byte	0x00, 0xf0, 0x11, 0x00


	//----- nvinfo : EIATTR_KPARAM_INFO
	.align		4
.L_131:
        /*0018*/ 	.byte	0x04, 0x17
        /*001a*/ 	.short	(.L_133 - .L_132)
.L_132:
        /*001c*/ 	.word	0x00000000
        /*0020*/ 	.short	0x0007
        /*0022*/ 	.short	0x0028
        /*0024*/ 	.byte	0x00, 0xf0, 0x11, 0x00


	//----- nvinfo : EIATTR_KPARAM_INFO
	.align		4
.L_133:
        /*0028*/ 	.byte	0x04, 0x17
        /*002a*/ 	.short	(.L_135 - .L_134)
.L_134:
        /*002c*/ 	.word	0x00000000
        /*0030*/ 	.short	0x0006
        /*0032*/ 	.short	0x0024
        /*0034*/ 	.byte	0x00, 0xf0, 0x11, 0x00


	//----- nvinfo : EIATTR_KPARAM_INFO
	.align		4
.L_135:
        /*0038*/ 	.byte	0x04, 0x17
        /*003a*/ 	.short	(.L_137 - .L_136)
.L_136:
        /*003c*/ 	.word	0x00000000
        /*0040*/ 	.short	0x0005
        /*0042*/ 	.short	0x0020
        /*0044*/ 	.byte	0x00, 0xf0, 0x11, 0x00


	//----- nvinfo : EIATTR_KPARAM_INFO
	.align		4
.L_137:
        /*0048*/ 	.byte	0x04, 0x17
        /*004a*/ 	.short	(.L_139 - .L_138)
.L_138:
        /*004c*/ 	.word	0x00000000
        /*0050*/ 	.short	0x0004
        /*0052*/ 	.short	0x001c
        /*0054*/ 	.byte	0x00, 0xf0, 0x11, 0x00


	//----- nvinfo : EIATTR_KPARAM_INFO
	.align		4
.L_139:
        /*0058*/ 	.byte	0x04, 0x17
        /*005a*/ 	.short	(.L_141 - .L_140)
.L_140:
        /*005c*/ 	.word	0x00000000
        /*0060*/ 	.short	0x0003
        /*0062*/ 	.short	0x0018
        /*0064*/ 	.byte	0x00, 0xf0, 0x11, 0x00


	//----- nvinfo : EIATTR_KPARAM_INFO
	.align		4
.L_141:
        /*0068*/ 	.byte	0x04, 0x17
        /*006a*/ 	.short	(.L_143 - .L_142)
.L_142:
        /*006c*/ 	.word	0x00000000
        /*0070*/ 	.short	0x0002
        /*0072*/ 	.short	0x0010
        /*0074*/ 	.byte	0x00, 0xf5, 0x21, 0x00


	//----- nvinfo : EIATTR_KPARAM_INFO
	.align		4
.L_143:
        /*0078*/ 	.byte	0x04, 0x17
        /*007a*/ 	.short	(.L_145 - .L_144)
.L_144:
        /*007c*/ 	.word	0x00000000
        /*0080*/ 	.short	0x0001
        /*0082*/ 	.short	0x0008
        /*0084*/ 	.byte	0x00, 0xf5, 0x21, 0x00


	//----- nvinfo : EIATTR_KPARAM_INFO
	.align		4
.L_145:
        /*0088*/ 	.byte	0x04, 0x17
        /*008a*/ 	.short	(.L_147 - .L_146)
.L_146:
        /*008c*/ 	.word	0x00000000
        /*0090*/ 	.short	0x0000
        /*0092*/ 	.short	0x0000
        /*0094*/ 	.byte	0x00, 0xf5, 0x21, 0x00


	//----- nvinfo : EIATTR_SPARSE_MMA_MASK
	.align		4
.L_147:
        /*0098*/ 	.byte	0x03, 0x50
        /*009a*/ 	.short	0x0000


	//----- nvinfo : EIATTR_WMMA_USED
	.align		4
        /*009c*/ 	.byte	0x01, 0x2b
	.zero		2


	//----- nvinfo : EIATTR_MAXREG_COUNT
	.align		4
        /*00a0*/ 	.byte	0x03, 0x1b
        /*00a2*/ 	.short	0x00ff


	//----- nvinfo : EIATTR_MERCURY_ISA_VERSION
	.align		4
        /*00a4*/ 	.byte	0x03, 0x5f
        /*00a6*/ 	.short	0x0101


	//----- nvinfo : EIATTR_VRC_CTA_INIT_COUNT
	.align		4
        /*00a8*/ 	.byte	0x02, 0x4a
	.zero		1
	.zero		1


	//----- nvinfo : EIATTR_EXIT_INSTR_OFFSETS
	.align		4
        /*00ac*/ 	.byte	0x04, 0x1c
        /*00ae*/ 	.short	(.L_149 - .L_148)


	//   ....[0]....
.L_148:
        /*00b0*/ 	.word	0x00000030


	//   ....[1]....
        /*00b4*/ 	.word	0x00000ec0


	//----- nvinfo : EIATTR_CBANK_PARAM_SIZE
	.align		4
.L_149:
        /*00b8*/ 	.byte	0x03, 0x19
        /*00ba*/ 	.short	0x0030


	//----- nvinfo : EIATTR_PARAM_CBANK
	.align		4
        /*00bc*/ 	.byte	0x04, 0x0a
        /*00be*/ 	.short	(.L_151 - .L_150)
	.align		4
.L_150:
        /*00c0*/ 	.word	index@(.nv.constant0._Z20matmul_wmma16_kernelPK6__halfS1_Pfiiiiii)
        /*00c4*/ 	.short	0x0380
        /*00c6*/ 	.short	0x0030


	//----- nvinfo : EIATTR_SW_WAR
	.align		4
.L_151:
        /*00c8*/ 	.byte	0x04, 0x36
        /*00ca*/ 	.short	(.L_153 - .L_152)
.L_152:
        /*00cc*/ 	.word	0x00000008
.L_153:


//--------------------- .nv.info._Z23matmul_tiled_f32_kernelPKfS0_Pfiiiiii --------------------------
	.section	.nv.info._Z23matmul_tiled_f32_kernelPKfS0_Pfiiiiii,"",@"SHT_CUDA_INFO"
	.sectionflags	@""
	.align	4


	//----- nvinfo : EIATTR_CUDA_API_VERSION
	.align		4
        /*0000*/ 	.byte	0x04, 0x37
        /*0002*/ 	.short	(.L_155 - .L_154)
.L_154:
        /*0004*/ 	.word	0x00000082


	//----- nvinfo : EIATTR_KPARAM_INFO
	.align		4
.L_155:
        /*0008*/ 	.byte	0x04, 0x17
        /*000a*/ 	.short	(.L_157 - .L_156)
.L_156:
        /*000c*/ 	.word	0x00000000
        /*0010*/ 	.short	0x0008
        /*0012*/ 	.short	0x002c
        /*0014*/ 	.byte	0x00, 0xf0, 0x11, 0x00


	//----- nvinfo : EIATTR_KPARAM_INFO
	.align		4
.L_157:
        /*0018*/ 	.byte	0x04, 0x17
        /*001a*/ 	.short	(.L_159 - .L_158)
.L_158:
        /*001c*/ 	.word	0x00000000
        /*0020*/ 	.short	0x0007
        /*0022*/ 	.short	0x0028
        /*0024*/ 	.byte	0x00, 0xf0, 0x11, 0x00


	//----- nvinfo : EIATTR_KPARAM_INFO
	.align		4
.L_159:
        /*0028*/ 	.byte	0x04, 0x17
        /*002a*/ 	.short	(.L_161 - .L_160)
.L_160:
        /*002c*/ 	.word	0x00000000
        /*0030*/ 	.short	0x0006
        /*0032*/ 	.short	0x0024
        /*0034*/ 	.byte	0x00, 0xf0, 0x11, 0x00


	//----- nvinfo : EIATTR_KPARAM_INFO
	.align		4
.L_161:
        /*0038*/ 	.byte	0x04, 0x17
        /*003a*/ 	.short	(.L_163 - .L_162)
.L_162:
        /*003c*/ 	.word	0x00000000
        /*0040*/ 	.short	0x0005
        /*0042*/ 	.short	0x0020
        /*0044*/ 	.byte	0x00, 0xf0, 0x11, 0x00


	//----- nvinfo : EIATTR_KPARAM_INFO
	.align		4
.L_163:
        /*0048*/ 	.byte	0x04, 0x17
        /*004a*/ 	.short	(.L_165 - .L_164)
.L_164:
        /*004c*/ 	.word	0x00000000
        /*0050*/ 	.short	0x0004
        /*0052*/ 	.short	0x001c
        /*0054*/ 	.byte	0x00, 0xf0, 0x11, 0x00


	//----- nvinfo : EIATTR_KPARAM_INFO
	.align		4
.L_165:
        /*0058*/ 	.byte	0x04, 0x17
        /*005a*/ 	.short	(.L_167 - .L_166)
.L_166:
        /*005c*/ 	.word	0x00000000
        /*0060*/ 	.short	0x0003
        /*0062*/ 	.short	0x0018
        /*0064*/ 	.byte	0x00, 0xf0, 0x11, 0x00


	//----- nvinfo : EIATTR_KPARAM_INFO
	.align		4
.L_167:
        /*0068*/ 	.byte	0x04, 0x17
        /*006a*/ 	.short	(.L_169 - .L_168)
.L_168:
        /*006c*/ 	.word	0x00000000
        /*0070*/ 	.short	0x0002
        /*0072*/ 	.short	0x0010
        /*0074*/ 	.byte	0x00, 0xf5, 0x21, 0x00


	//----- nvinfo : EIATTR_KPARAM_INFO
	.align		4
.L_169:
        /*0078*/ 	.byte	0x04, 0x17
        /*007a*/ 	.short	(.L_171 - .L_170)
.L_170:
        /*007c*/ 	.word	0x00000000
        /*0080*/ 	.short	0x0001
        /*0082*/ 	.short	0x0008
        /*0084*/ 	.byte	0x00, 0xf5, 0x21, 0x00


	//----- nvinfo : EIATTR_KPARAM_INFO
	.align		4
.L_171:
        /*0088*/ 	.byte	0x04, 0x17
        /*008a*/ 	.short	(.L_173 - .L_172)
.L_172:
        /*008c*/ 	.word	0x00000000
        /*0090*/ 	.short	0x0000
        /*0092*/ 	.short	0x0000
        /*0094*/ 	.byte	0x00, 0xf5, 0x21, 0x00


	//----- nvinfo : EIATTR_SPARSE_MMA_MASK
	.align		4
.L_173:
        /*0098*/ 	.byte	0x03, 0x50
        /*009a*/ 	.short	0x0000


	//----- nvinfo : EIATTR_MAXREG_COUNT
	.align		4
        /*009c*/ 	.byte	0x03, 0x1b
        /*009e*/ 	.short	0x00ff


	//----- nvinfo : EIATTR_NUM_BARRIERS
	.align		4
        /*00a0*/ 	.byte	0x02, 0x4c
        /*00a2*/ 	.byte	0x01
	.zero		1


	//----- nvinfo : EIATTR_MERCURY_ISA_VERSION
	.align		4
        /*00a4*/ 	.byte	0x03, 0x5f
        /*00a6*/ 	.short	0x0101


	//----- nvinfo : EIATTR_UNUSED_LOAD_BYTE_OFFSET
	.align		4
        /*00a8*/ 	.byte	0x04, 0x44
        /*00aa*/ 	.short	(.L_175 - .L_174)


	//   ....[0]....
.L_174:
        /*00ac*/ 	.word	0x00000890
        /*00b0*/ 	.word	0x0000fff0


	//   ....[1]....
        /*00b4*/ 	.word	0x00000960
        /*00b8*/ 	.word	0x0000fff0


	//   ....[2]....
        /*00bc*/ 	.word	0x00000970
        /*00c0*/ 	.word	0x00000fff


	//   ....[3]....
        /*00c4*/ 	.word	0x00000b90
        /*00c8*/ 	.word	0x00000fff


	//----- nvinfo : EIATTR_VRC_CTA_INIT_COUNT
	.align		4
.L_175:
        /*00cc*/ 	.byte	0x02, 0x4a
	.zero		1
	.zero		1


	//----- nvinfo : EIATTR_EXIT_INSTR_OFFSETS
	.align		4
        /*00d0*/ 	.byte	0x04, 0x1c
        /*00d2*/ 	.short	(.L_177 - .L_176)


	//   ....[0]....
.L_176:
        /*00d4*/ 	.word	0x00001230


	//   ....[1]....
        /*00d8*/ 	.word	0x00001360


	//   ....[2]....
        /*00dc*/ 	.word	0x00001380


	//----- nvinfo : EIATTR_CRS_STACK_SIZE
	.align		4
.L_177:
        /*00e0*/ 	.byte	0x04, 0x1e
        /*00e2*/ 	.short	(.L_179 - .L_178)
.L_178:
        /*00e4*/ 	.word	0x00000000


	//----- nvinfo : EIATTR_CBANK_PARAM_SIZE
	.align		4
.L_179:
        /*00e8*/ 	.byte	0x03, 0x19
        /*00ea*/ 	.short	0x0030


	//----- nvinfo : EIATTR_PARAM_CBANK
	.align		4
        /*00ec*/ 	.byte	0x04, 0x0a
        /*00ee*/ 	.short	(.L_181 - .L_180)
	.align		4
.L_180:
        /*00f0*/ 	.word	index@(.nv.constant0._Z23matmul_tiled_f32_kernelPKfS0_Pfiiiiii)
        /*00f4*/ 	.short	0x0380
        /*00f6*/ 	.short	0x0030


	//----- nvinfo : EIATTR_SW_WAR
	.align		4
.L_181:
        /*00f8*/ 	.byte	0x04, 0x36
        /*00fa*/ 	.short	(.L_183 - .L_182)
.L_182:
        /*00fc*/ 	.word	0x00000008
.L_183:


//--------------------- .nv.info._Z23transpose_2d_f32_kernelPKfPfiiii --------------------------
	.section	.nv.info._Z23transpose_2d_f32_kernelPKfPfiiii,"",@"SHT_CUDA_INFO"
	.sectionflags	@""
	.align	4


	//----- nvinfo : EIATTR_CUDA_API_VERSION
	.align		4
        /*0000*/ 	.byte	0x04, 0x37
        /*0002*/ 	.short	(.L_185 - .L_184)
.L_184:
        /*0004*/ 	.word	0x00000082


	//----- nvinfo : EIATTR_KPARAM_INFO
	.align		4
.L_185:
        /*0008*/ 	.byte	0x04, 0x17
        /*000a*/ 	.short	(.L_187 - .L_186)
.L_186:
        /*000c*/ 	.word	0x00000000
        /*0010*/ 	.short	0x0005
        /*0012*/ 	.short	0x001c
        /*0014*/ 	.byte	0x00, 0xf0, 0x11, 0x00


	//----- nvinfo : EIATTR_KPARAM_INFO
	.align		4
.L_187:
        /*0018*/ 	.byte	0x04, 0x17
        /*001a*/ 	.short	(.L_189 - .L_188)
.L_188:
        /*001c*/ 	.word	0x00000000
        /*0020*/ 	.short	0x0004
        /*0022*/ 	.short	0x0018
        /*0024*/ 	.byte	0x00, 0xf0, 0x11, 0x00


	//----- nvinfo : EIATTR_KPARAM_INFO
	.align		4
.L_189:
        /*0028*/ 	.byte	0x04, 0x17
        /*002a*/ 	.short	(.L_191 - .L_190)
.L_190:
        /*002c*/ 	.word	0x00000000
        /*0030*/ 	.short	0x0003
        /*0032*/ 	.short	0x0014
        /*0034*/ 	.byte	0x00, 0xf0, 0x11, 0x00


	//----- nvinfo : EIATTR_KPARAM_INFO
	.align		4
.L_191:
        /*0038*/ 	.byte	0x04, 0x17
        /*003a*/ 	.short	(.L_193 - .L_192)
.L_192:
        /*003c*/ 	.word	0x00000000
        /*0040*/ 	.short	0x0002
        /*0042*/ 	.short	0x0010
        /*0044*/ 	.byte	0x00, 0xf0, 0x11, 0x00


	//----- nvinfo : EIATTR_KPARAM_INFO
	.align		4
.L_193:
        /*0048*/ 	.byte	0x04, 0x17
        /*004a*/ 	.short	(.L_195 - .L_194)
.L_194:
        /*004c*/ 	.word	0x00000000
        /*0050*/ 	.short	0x0001
        /*0052*/ 	.short	0x0008
        /*0054*/ 	.byte	0x00, 0xf5, 0x21, 0x00


	//----- nvinfo : EIATTR_KPARAM_INFO
	.align		4
.L_195:
        /*0058*/ 	.byte	0x04, 0x17
        /*005a*/ 	.short	(.L_197 - .L_196)
.L_196:
        /*005c*/ 	.word	0x00000000
        /*0060*/ 	.short	0x0000
        /*0062*/ 	.short	0x0000
        /*0064*/ 	.byte	0x00, 0xf5, 0x21, 0x00


	//----- nvinfo : EIATTR_SPARSE_MMA_MASK
	.align		4
.L_197:
        /*0068*/ 	.byte	0x03, 0x50
        /*006a*/ 	.short	0x0000


	//----- nvinfo : EIATTR_MAXREG_COUNT
	.align		4
        /*006c*/ 	.byte	0x03, 0x1b
        /*006e*/ 	.short	0x00ff


	//----- nvinfo : EIATTR_NUM_BARRIERS
	.align		4
        /*0070*/ 	.byte	0x02, 0x4c
        /*0072*/ 	.byte	0x01
	.zero		1


	//----- nvinfo : EIATTR_MERCURY_ISA_VERSION
	.align		4
        /*0074*/ 	.byte	0x03, 0x5f
        /*0076*/ 	.short	0x0101


	//----- nvinfo : EIATTR_VRC_CTA_INIT_COUNT
	.align		4
        /*0078*/ 	.byte	0x02, 0x4a
	.zero		1
	.zero		1


	//----- nvinfo : EIATTR_EXIT_INSTR_OFFSETS
	.align		4
        /*007c*/ 	.byte	0x04, 0x1c
        /*007e*/ 	.short	(.L_199 - .L_198)


	//   ....[0]....
.L_198:
        /*0080*/ 	.word	0x00000200


	//   ....[1]....
        /*0084*/ 	.word	0x000002e0


	//----- nvinfo : EIATTR_CBANK_PARAM_SIZE
	.align		4
.L_199:
        /*0088*/ 	.byte	0x03, 0x19
        /*008a*/ 	.short	0x0020


	//----- nvinfo : EIATTR_PARAM_CBANK
	.align		4
        /*008c*/ 	.byte	0x04, 0x0a
        /*008e*/ 	.short	(.L_201 - .L_200)
	.align		4
.L_200:
        /*0090*/ 	.word	index@(.nv.constant0._Z23transpose_2d_f32_kernelPKfPfiiii)
        /*0094*/ 	.short	0x0380
        /*0096*/ 	.short	0x0020


	//----- nvinfo : EIATTR_SW_WAR
	.align		4
.L_201:
        /*0098*/ 	.byte	0x04, 0x36
        /*009a*/ 	.short	(.L_203 - .L_202)
.L_202:
        /*009c*/ 	.word	0x00000008
.L_203:


//--------------------- .nv.info._Z19softmax_rows_kernelPKfPfiiii --------------------------
	.section	.nv.info._Z19softmax_rows_kernelPKfPfiiii,"",@"SHT_CUDA_INFO"
	.sectionflags	@""
	.align	4


	//----- nvinfo : EIATTR_CUDA_API_VERSION
	.align		4
        /*0000*/ 	.byte	0x04, 0x37
        /*0002*/ 	.short	(.L_205 - .L_204)
.L_204:
        /*0004*/ 	.word	0x00000082


	//----- nvinfo : EIATTR_KPARAM_INFO
	.align		4
.L_205:
        /*0008*/ 	.byte	0x04, 0x17
        /*000a*/ 	.short	(.L_207 - .L_206)
.L_206:
        /*000c*/ 	.word	0x00000000
        /*0010*/ 	.short	0x0005
        /*0012*/ 	.short	0x001c
        /*0014*/ 	.byte	0x00, 0xf0, 0x11, 0x00


	//----- nvinfo : EIATTR_KPARAM_INFO
	.align		4
.L_207:
        /*0018*/ 	.byte	0x04, 0x17
        /*001a*/ 	.short	(.L_209 - .L_208)
.L_208:
        /*001c*/ 	.word	0x00000000
        /*0020*/ 	.short	0x0004
        /*0022*/ 	.short	0x0018
        /*0024*/ 	.byte	0x00, 0xf0, 0x11, 0x00


	//----- nvinfo : EIATTR_KPARAM_INFO
	.align		4
.L_209:
        /*0028*/ 	.byte	0x04, 0x17
        /*002a*/ 	.short	(.L_211 - .L_210)
.L_210:
        /*002c*/ 	.word	0x00000000
        /*0030*/ 	.short	0x0003
        /*0032*/ 	.short	0x0014
        /*0034*/ 	.byte	0x00, 0xf0, 0x11, 0x00


	//----- nvinfo : EIATTR_KPARAM_INFO
	.align		4
.L_211:
        /*0038*/ 	.byte	0x04, 0x17
        /*003a*/ 	.short	(.L_213 - .L_212)
.L_212:
        /*003c*/ 	.word	0x00000000
        /*0040*/ 	.short	0x0002
        /*0042*/ 	.short	0x0010
        /*0044*/ 	.byte	0x00, 0xf0, 0x11, 0x00


	//----- nvinfo : EIATTR_KPARAM_INFO
	.align		4
.L_213:
        /*0048*/ 	.byte	0x04, 0x17
        /*004a*/ 	.short	(.L_215 - .L_214)
.L_214:
        /*004c*/ 	.word	0x00000000
        /*0050*/ 	.short	0x0001
        /*0052*/ 	.short	0x0008
        /*0054*/ 	.byte	0x00, 0xf5, 0x21, 0x00


	//----- nvinfo : EIATTR_KPARAM_INFO
	.align		4
.L_215:
        /*0058*/ 	.byte	0x04, 0x17
        /*005a*/ 	.short	(.L_217 - .L_216)
.L_216:
        /*005c*/ 	.word	0x00000000
        /*0060*/ 	.short	0x0000
        /*0062*/ 	.short	0x0000
        /*0064*/ 	.byte	0x00, 0xf5, 0x21, 0x00


	//----- nvinfo : EIATTR_SPARSE_MMA_MASK
	.align		4
.L_217:
        /*0068*/ 	.byte	0x03, 0x50
        /*006a*/ 	.short	0x0000


	//----- nvinfo : EIATTR_MAXREG_COUNT
	.align		4
        /*006c*/ 	.byte	0x03, 0x1b
        /*006e*/ 	.short	0x00ff


	//----- nvinfo : EIATTR_NUM_BARRIERS
	.align		4
        /*0070*/ 	.byte	0x02, 0x4c
        /*0072*/ 	.byte	0x01
	.zero		1


	//----- nvinfo : EIATTR_MERCURY_ISA_VERSION
	.align		4
        /*0074*/ 	.byte	0x03, 0x5f
        /*0076*/ 	.short	0x0101


	//----- nvinfo : EIATTR_COOP_GROUP_MASK_REGIDS
	.align		4
        /*0078*/ 	.byte	0x04, 0x29
        /*007a*/ 	.short	(.L_219 - .L_218)


	//   ....[0]....
.L_218:
        /*007c*/ 	.word	0xffffffff


	//   ....[1]....
        /*0080*/ 	.word	0xffffffff


	//   ....[2]....
        /*0084*/ 	.word	0xffffffff


	//   ....[3]....
        /*0088*/ 	.word	0xffffffff


	//   ....[4]....
        /*008c*/ 	.word	0xffffffff


	//   ....[5]....
        /*0090*/ 	.word	0xffffffff


	//   ....[6]....
        /*0094*/ 	.word	0xffffffff


	//   ....[7]....
        /*0098*/ 	.word	0xffffffff


	//   ....[8]....
        /*009c*/ 	.word	0xffffffff


	//   ....[9]....
        /*00a0*/ 	.word	0xffffffff


	//   ....[10]....
        /*00a4*/ 	.word	0xffffffff


	//   ....[11]....
        /*00a8*/ 	.word	0xffffffff


	//   ....[12]....
        /*00ac*/ 	.word	0xffffffff


	//   ....[13]....
        /*00b0*/ 	.word	0xffffffff


	//   ....[14]....
        /*00b4*/ 	.word	0xffffffff


	//   ....[15]....
        /*00b8*/ 	.word	0xffffffff


	//   ....[16]....
        /*00bc*/ 	.word	0xffffffff


	//   ....[17]....
        /*00c0*/ 	.word	0xffffffff


	//   ....[18]....
        /*00c4*/ 	.word	0xffffffff


	//   ....[19]....
        /*00c8*/ 	.word	0xffffffff


	//   ....[20]....
        /*00cc*/ 	.word	0x05000009


	//   ....[21]....
        /*00d0*/ 	.word	0x05000009


	//   ....[22]....
        /*00d4*/ 	.word	0x05000009


	//   ....[23]....
        /*00d8*/ 	.word	0x05000009


	//   ....[24]....
        /*00dc*/ 	.word	0x05000009


	//   ....[25]....
        /*00e0*/ 	.word	0x05000009


	//   ....[26]....
        /*00e4*/ 	.word	0x05000009


	//   ....[27]....
        /*00e8*/ 	.word	0x05000009


	//   ....[28]....
        /*00ec*/ 	.word	0x05000009


	//   ....[29]....
        /*00f0*/ 	.word	0x05000009


	//----- nvinfo : EIATTR_COOP_GROUP_INSTR_OFFSETS
	.align		4
.L_219:
        /*00f4*/ 	.byte	0x04, 0x28
        /*00f6*/ 	.short	(.L_221 - .L_220)


	//   ....[0]....
.L_220:
        /*00f8*/ 	.word	0x000001f0


	//   ....[1]....
        /*00fc*/ 	.word	0x00000220


	//   ....[2]....
        /*0100*/ 	.word	0x00000240


	//   ....[3]....
        /*0104*/ 	.word	0x00000270


	//   ....[4]....
        /*0108*/ 	.word	0x000002b0


	//   ....[5]....
        /*010c*/ 	.word	0x000003f0


	//   ....[6]....
        /*0110*/ 	.word	0x00000410


	//   ....[7]....
        /*0114*/ 	.word	0x00000430


	//   ....[8]....
        /*0118*/ 	.word	0x00000450


	//   ....[9]....
        /*011c*/ 	.word	0x00000470


	//   ....[10]....
        /*0120*/ 	.word	0x000007a0


	//   ....[11]....
        /*0124*/ 	.word	0x00000800


	//   ....[12]....
        /*0128*/ 	.word	0x00000840


	//   ....[13]....
        /*012c*/ 	.word	0x00000860


	//   ....[14]....
        /*0130*/ 	.word	0x00000880


	//   ....[15]....
        /*0134*/ 	.word	0x000009b0


	//   ....[16]....
        /*0138*/ 	.word	0x000009d0


	//   ....[17]....
        /*013c*/ 	.word	0x000009f0


	//   ....[18]....
        /*0140*/ 	.word	0x00000a10


	//   ....[19]....
        /*0144*/ 	.word	0x00000a30


	//   ....[20]....
        /*0148*/ 	.word	0x00000d60


	//   ....[21]....
        /*014c*/ 	.word	0x00000dd0


	//   ....[22]....
        /*0150*/ 	.word	0x00000e40


	//   ....[23]....
        /*0154*/ 	.word	0x00000eb0


	//   ....[24]....
        /*0158*/ 	.word	0x00000f20


	//   ....[25]....
        /*015c*/ 	.word	0x00000fa0


	//   ....[26]....
        /*0160*/ 	.word	0x00001010


	//   ....[27]....
        /*0164*/ 	.word	0x00001080


	//   ....[28]....
        /*0168*/ 	.word	0x000010f0


	//   ....[29]....
        /*016c*/ 	.word	0x00001160


	//----- nvinfo : EIATTR_VRC_CTA_INIT_COUNT
	.align		4
.L_221:
        /*0170*/ 	.byte	0x02, 0x4a
	.zero		1
	.zero		1


	//----- nvinfo : EIATTR_EXIT_INSTR_OFFSETS
	.align		4
        /*0174*/ 	.byte	0x04, 0x1c
        /*0176*/ 	.short	(.L_223 - .L_222)


	//   ....[0]....
.L_222:
        /*0178*/ 	.word	0x00000040


	//   ....[1]....
        /*017c*/ 	.word	0x00000ad0


	//   ....[2]....
        /*0180*/ 	.word	0x00000d00


	//----- nvinfo : EIATTR_CRS_STACK_SIZE
	.align		4
.L_223:
        /*0184*/ 	.byte	0x04, 0x1e
        /*0186*/ 	.short	(.L_225 - .L_224)
.L_224:
        /*0188*/ 	.word	0x00000000


	//----- nvinfo : EIATTR_CBANK_PARAM_SIZE
	.align		4
.L_225:
        /*018c*/ 	.byte	0x03, 0x19
        /*018e*/ 	.short	0x0020


	//----- nvinfo : EIATTR_PARAM_CBANK
	.align		4
        /*0190*/ 	.byte	0x04, 0x0a
        /*0192*/ 	.short	(.L_227 - .L_226)
	.align		4
.L_226:
        /*0194*/ 	.word	index@(.nv.constant0._Z19softmax_rows_kernelPKfPfiiii)
        /*0198*/ 	.short	0x0380
        /*019a*/ 	.short	0x0020


	//----- nvinfo : EIATTR_SW_WAR
	.align		4
.L_227:
        /*019c*/ 	.byte	0x04, 0x36
        /*019e*/ 	.short	(.L_229 - .L_228)
.L_228:
        /*01a0*/ 	.word	0x00000008
.L_229:


//--------------------- .nv.info._Z22reduce_sum_rows_kernelPKfPfiii --------------------------
	.section	.nv.info._Z22reduce_sum_rows_kernelPKfPfiii,"",@"SHT_CUDA_INFO"
	.sectionflags	@""
	.align	4


	//----- nvinfo : EIATTR_CUDA_API_VERSION
	.align		4
        /*0000*/ 	.byte	0x04, 0x37
        /*0002*/ 	.short	(.L_231 - .L_230)
.L_230:
        /*0004*/ 	.word	0x00000082


	//----- nvinfo : EIATTR_KPARAM_INFO
	.align		4
.L_231:
        /*0008*/ 	.byte	0x04, 0x17
        /*000a*/ 	.short	(.L_233 - .L_232)
.L_232:
        /*000c*/ 	.word	0x00000000
        /*0010*/ 	.short	0x0004
        /*0012*/ 	.short	0x0018
        /*0014*/ 	.byte	0x00, 0xf0, 0x11, 0x00


	//----- nvinfo : EIATTR_KPARAM_INFO
	.align		4
.L_233:
        /*0018*/ 	.byte	0x04, 0x17
        /*001a*/ 	.short	(.L_235 - .L_234)
.L_234:
        /*001c*/ 	.word	0x00000000
        /*0020*/ 	.short	0x0003
        /*0022*/ 	.short	0x0014
        /*0024*/ 	.byte	0x00, 0xf0, 0x11, 0x00


	//----- nvinfo : EIATTR_KPARAM_INFO
	.align		4
.L_235:
        /*0028*/ 	.byte	0x04, 0x17
        /*002a*/ 	.short	(.L_237 - .L_236)
.L_236:
        /*002c*/ 	.word	0x00000000
        /*0030*/ 	.short	0x0002
        /*0032*/ 	.short	0x0010
        /*0034*/ 	.byte	0x00, 0xf0, 0x11, 0x00


	//----- nvinfo : EIATTR_KPARAM_INFO
	.align		4
.L_237:
        /*0038*/ 	.byte	0x04, 0x17
        /*003a*/ 	.short	(.L_239 - .L_238)
.L_238:
        /*003c*/ 	.word	0x00000000
        /*0040*/ 	.short	0x0001
        /*0042*/ 	.short	0x0008
        /*0044*/ 	.byte	0x00, 0xf5, 0x21, 0x00


	//----- nvinfo : EIATTR_KPARAM_INFO
	.align		4
.L_239:
        /*0048*/ 	.byte	0x04, 0x17
        /*004a*/ 	.short	(.L_241 - .L_240)
.L_240:
        /*004c*/ 	.word	0x00000000
        /*0050*/ 	.short	0x0000
        /*0052*/ 	.short	0x0000
        /*0054*/ 	.byte	0x00, 0xf5, 0x21, 0x00


	//----- nvinfo : EIATTR_SPARSE_MMA_MASK
	.align		4
.L_241:
        /*0058*/ 	.byte	0x03, 0x50
        /*005a*/ 	.short	0x0000


	//----- nvinfo : EIATTR_MAXREG_COUNT
	.align		4
        /*005c*/ 	.byte	0x03, 0x1b
        /*005e*/ 	.short	0x00ff


	//----- nvinfo : EIATTR_NUM_BARRIERS
	.align		4
        /*0060*/ 	.byte	0x02, 0x4c
        /*0062*/ 	.byte	0x01
	.zero		1


	//----- nvinfo : EIATTR_MERCURY_ISA_VERSION
	.align		4
        /*0064*/ 	.byte	0x03, 0x5f
        /*0066*/ 	.short	0x0101


	//----- nvinfo : EIATTR_COOP_GROUP_MASK_REGIDS
	.align		4
        /*0068*/ 	.byte	0x04, 0x29
        /*006a*/ 	.short	(.L_243 - .L_242)


	//   ....[0]....
.L_242:
        /*006c*/ 	.word	0xffffffff


	//   ....[1]....
        /*0070*/ 	.word	0xffffffff


	//   ....[2]....
        /*0074*/ 	.word	0xffffffff


	//   ....[3]....
        /*0078*/ 	.word	0xffffffff


	//   ....[4]....
        /*007c*/ 	.word	0xffffffff


	//   ....[5]....
        /*0080*/ 	.word	0xffffffff


	//   ....[6]....
        /*0084*/ 	.word	0xffffffff


	//   ....[7]....
        /*0088*/ 	.word	0xffffffff


	//   ....[8]....
        /*008c*/ 	.word	0xffffffff


	//   ....[9]....
        /*0090*/ 	.word	0xffffffff


	//----- nvinfo : EIATTR_COOP_GROUP_INSTR_OFFSETS
	.align		4
.L_243:
        /*0094*/ 	.byte	0x04, 0x28
        /*0096*/ 	.short	(.L_245 - .L_244)


	//   ....[0]....
.L_244:
        /*0098*/ 	.word	0x000001f0


	//   ....[1]....
        /*009c*/ 	.word	0x00000250


	//   ....[2]....
        /*00a0*/ 	.word	0x00000290


	//   ....[3]....
        /*00a4*/ 	.word	0x000002b0


	//   ....[4]....
        /*00a8*/ 	.word	0x000002d0


	//   ....[5]....
        /*00ac*/ 	.word	0x000003d0


	//   ....[6]....
        /*00b0*/ 	.word	0x000003f0


	//   ....[7]....
        /*00b4*/ 	.word	0x00000410


	//   ....[8]....
        /*00b8*/ 	.word	0x00000430


	//   ....[9]....
        /*00bc*/ 	.word	0x00000450


	//----- nvinfo : EIATTR_VRC_CTA_INIT_COUNT
	.align		4
.L_245:
        /*00c0*/ 	.byte	0x02, 0x4a
	.zero		1
	.zero		1


	//----- nvinfo : EIATTR_EXIT_INSTR_OFFSETS
	.align		4
        /*00c4*/ 	.byte	0x04, 0x1c
        /*00c6*/ 	.short	(.L_247 - .L_246)


	//   ....[0]....
.L_246:
        /*00c8*/ 	.word	0x00000040


	//   ....[1]....
        /*00cc*/ 	.word	0x00000310


	//   ....[2]....
        /*00d0*/ 	.word	0x00000460


	//   ....[3]....
        /*00d4*/ 	.word	0x000004b0


	//----- nvinfo : EIATTR_CRS_STACK_SIZE
	.align		4
.L_247:
        /*00d8*/ 	.byte	0x04, 0x1e
        /*00da*/ 	.short	(.L_249 - .L_248)
.L_248:
        /*00dc*/ 	.word	0x00000000


	//----- nvinfo : EIATTR_CBANK_PARAM_SIZE
	.align		4
.L_249:
        /*00e0*/ 	.byte	0x03, 0x19
        /*00e2*/ 	.short	0x001c


	//----- nvinfo : EIATTR_PARAM_CBANK
	.align		4
        /*00e4*/ 	.byte	0x04, 0x0a
        /*00e6*/ 	.short	(.L_251 - .L_250)
	.align		4
.L_250:
        /*00e8*/ 	.word	index@(.nv.constant0._Z22reduce_sum_rows_kernelPKfPfiii)
        /*00ec*/ 	.short	0x0380
        /*00ee*/ 	.short	0x001c


	//----- nvinfo : EIATTR_SW_WAR
	.align		4
.L_251:
        /*00f0*/ 	.byte	0x04, 0x36
        /*00f2*/ 	.short	(.L_253 - .L_252)
.L_252:
        /*00f4*/ 	.word	0x00000008
.L_253:


//--------------------- .nv.info._Z22reduce_max_rows_kernelPKfPfiii --------------------------
	.section	.nv.info._Z22reduce_max_rows_kernelPKfPfiii,"",@"SHT_CUDA_INFO"
	.sectionflags	@""
	.align	4


	//----- nvinfo : EIATTR_CUDA_API_VERSION
	.align		4
        /*0000*/ 	.byte	0x04, 0x37
        /*0002*/ 	.short	(.L_255 - .L_254)
.L_254:
        /*0004*/ 	.word	0x00000082


	//----- nvinfo : EIATTR_KPARAM_INFO
	.align		4
.L_255:
        /*0008*/ 	.byte	0x04, 0x17
        /*000a*/ 	.short	(.L_257 - .L_256)
.L_256:
        /*000c*/ 	.word	0x00000000
        /*0010*/ 	.short	0x0004
        /*0012*/ 	.short	0x0018
        /*0014*/ 	.byte	0x00, 0xf0, 0x11, 0x00


	//----- nvinfo : EIATTR_KPARAM_INFO
	.align		4
.L_257:
        /*0018*/ 	.byte	0x04, 0x17
        /*001a*/ 	.short	(.L_259 - .L_258)
.L_258:
        /*001c*/ 	.word	0x00000000
        /*0020*/ 	.short	0x0003
        /*0022*/ 	.short	0x0014
        /*0024*/ 	.byte	0x00, 0xf0, 0x11, 0x00


	//----- nvinfo : EIATTR_KPARAM_INFO
	.align		4
.L_259:
        /*0028*/ 	.byte	0x04, 0x17
        /*002a*/ 	.short	(.L_261 - .L_260)
.L_260:
        /*002c*/ 	.word	0x00000000
        /*0030*/ 	.short	0x0002
        /*0032*/ 	.short	0x0010
        /*0034*/ 	.byte	0x00, 0xf0, 0x11, 0x00


	//----- nvinfo : EIATTR_KPARAM_INFO
	.align		4
.L_261:
        /*0038*/ 	.byte	0x04, 0x17
        /*003a*/ 	.short	(.L_263 - .L_262)
.L_262:
        /*003c*/ 	.word	0x00000000
        /*0040*/ 	.short	0x0001
        /*0042*/ 	.short	0x0008
        /*0044*/ 	.byte	0x00, 0xf5, 0x21, 0x00


	//----- nvinfo : EIATTR_KPARAM_INFO
	.align		4
.L_263:
        /*0048*/ 	.byte	0x04, 0x17
        /*004a*/ 	.short	(.L_265 - .L_264)
.L_264:
        /*004c*/ 	.word	0x00000000
        /*0050*/ 	.short	0x0000
        /*0052*/ 	.short	0x0000
        /*0054*/ 	.byte	0x00, 0xf5, 0x21, 0x00


	//----- nvinfo : EIATTR_SPARSE_MMA_MASK
	.align		4
.L_265:
        /*0058*/ 	.byte	0x03, 0x50
        /*005a*/ 	.short	0x0000


	//----- nvinfo : EIATTR_MAXREG_COUNT
	.align		4
        /*005c*/ 	.byte	0x03, 0x1b
        /*005e*/ 	.short	0x00ff


	//----- nvinfo : EIATTR_NUM_BARRIERS
	.align		4
        /*0060*/ 	.byte	0x02, 0x4c
        /*0062*/ 	.byte	0x01
	.zero		1


	//----- nvinfo : EIATTR_MERCURY_ISA_VERSION
	.align		4
        /*0064*/ 	.byte	0x03, 0x5f
        /*0066*/ 	.short	0x0101


	//----- nvinfo : EIATTR_COOP_GROUP_MASK_REGIDS
	.align		4
        /*0068*/ 	.byte	0x04, 0x29
        /*006a*/ 	.short	(.L_267 - .L_266)


	//   ....[0]....
.L_266:
        /*006c*/ 	.word	0xffffffff


	//   ....[1]....
        /*0070*/ 	.word	0xffffffff


	//   ....[2]....
        /*0074*/ 	.word	0xffffffff


	//   ....[3]....
        /*0078*/ 	.word	0xffffffff


	//   ....[4]....
        /*007c*/ 	.word	0xffffffff


	//   ....[5]....
        /*0080*/ 	.word	0xffffffff


	//   ....[6]....
        /*0084*/ 	.word	0xffffffff


	//   ....[7]....
        /*0088*/ 	.word	0xffffffff


	//   ....[8]....
        /*008c*/ 	.word	0xffffffff


	//   ....[9]....
        /*0090*/ 	.word	0xffffffff


	//----- nvinfo : EIATTR_COOP_GROUP_INSTR_OFFSETS
	.align		4
.L_267:
        /*0094*/ 	.byte	0x04, 0x28
        /*0096*/ 	.short	(.L_269 - .L_268)


	//   ....[0]....
.L_268:
        /*0098*/ 	.word	0x000001f0


	//   ....[1]....
        /*009c*/ 	.word	0x00000250


	//   ....[2]....
        /*00a0*/ 	.word	0x00000290


	//   ....[3]....
        /*00a4*/ 	.word	0x000002b0


	//   ....[4]....
        /*00a8*/ 	.word	0x000002d0


	//   ....[5]....
        /*00ac*/ 	.word	0x000003d0


	//   ....[6]....
        /*00b0*/ 	.word	0x000003f0


	//   ....[7]....
        /*00b4*/ 	.word	0x00000410


	//   ....[8]....
        /*00b8*/ 	.word	0x00000430


	//   ....[9]....
        /*00bc*/ 	.word	0x00000450


	//----- nvinfo : EIATTR_VRC_CTA_INIT_COUNT
	.align		4
.L_269:
        /*00c0*/ 	.byte	0x02, 0x4a
	.zero		1
	.zero		1


	//----- nvinfo : EIATTR_EXIT_INSTR_OFFSETS
	.align		4
        /*00c4*/ 	.byte	0x04, 0x1c
        /*00c6*/ 	.short	(.L_271 - .L_270)


	//   ....[0]....
.L_270:
        /*00c8*/ 	.word	0x00000040


	//   ....[1]....
        /*00cc*/ 	.word	0x00000310


	//   ....[2]....
        /*00d0*/ 	.word	0x00000460


	//   ....[3]....
        /*00d4*/ 	.word	0x000004b0


	//----- nvinfo : EIATTR_CRS_STACK_SIZE
	.align		4
.L_271:
        /*00d8*/ 	.byte	0x04, 0x1e
        /*00da*/ 	.short	(.L_273 - .L_272)
.L_272:
        /*00dc*/ 	.word	0x00000000


	//----- nvinfo : EIATTR_CBANK_PARAM_SIZE
	.align		4
.L_273:
        /*00e0*/ 	.byte	0x03, 0x19
        /*00e2*/ 	.short	0x001c


	//----- nvinfo : EIATTR_PARAM_CBANK
	.align		4
        /*00e4*/ 	.byte	0x04, 0x0a
        /*00e6*/ 	.short	(.L_275 - .L_274)
	.align		4
.L_274:
        /*00e8*/ 	.word	index@(.nv.constant0._Z22reduce_max_rows_kernelPKfPfiii)
        /*00ec*/ 	.short	0x0380
        /*00ee*/ 	.short	0x001c


	//----- nvinfo : EIATTR_SW_WAR
	.align		4
.L_275:
        /*00f0*/ 	.byte	0x04, 0x36
        /*00f2*/ 	.short	(.L_277 - .L_276)
.L_276:
        /*00f4*/ 	.word	0x00000008
.L_277:


//--------------------- .nv.info._Z19bias_add_row_kernelPKfS0_Pfiii --------------------------
	.section	.nv.info._Z19bias_add_row_kernelPKfS0_Pfiii,"",@"SHT_CUDA_INFO"
	.sectionflags	@""
	.align	4


	//----- nvinfo : EIATTR_CUDA_API_VERSION
	.align		4
        /*0000*/ 	.byte	0x04, 0x37
        /*0002*/ 	.short	(.L_279 - .L_278)
.L_278:
        /*0004*/ 	.word	0x00000082


	//----- nvinfo : EIATTR_KPARAM_INFO
	.align		4
.L_279:
        /*0008*/ 	.byte	0x04, 0x17
        /*000a*/ 	.short	(.L_281 - .L_280)
.L_280:
        /*000c*/ 	.word	0x00000000
        /*0010*/ 	.short	0x0005
        /*0012*/ 	.short	0x0020
        /*0014*/ 	.byte	0x00, 0xf0, 0x11, 0x00


	//----- nvinfo : EIATTR_KPARAM_INFO
	.align		4
.L_281:
        /*0018*/ 	.byte	0x04, 0x17
        /*001a*/ 	.short	(.L_283 - .L_282)
.L_282:
        /*001c*/ 	.word	0x00000000
        /*0020*/ 	.short	0x0004
        /*0022*/ 	.short	0x001c
        /*0024*/ 	.byte	0x00, 0xf0, 0x11, 0x00


	//----- nvinfo : EIATTR_KPARAM_INFO
	.align		4
.L_283:
        /*0028*/ 	.byte	0x04, 0x17
        /*002a*/ 	.short	(.L_285 - .L_284)
.L_284:
        /*002c*/ 	.word	0x00000000
        /*0030*/ 	.short	0x0003
        /*0032*/ 	.short	0x0018
        /*0034*/ 	.byte	0x00, 0xf0, 0x11, 0x00


	//----- nvinfo : EIATTR_KPARAM_INFO
	.align		4
.L_285:
        /*0038*/ 	.byte	0x04, 0x17
        /*003a*/ 	.short	(.L_287 - .L_286)
.L_286:
        /*003c*/ 	.word	0x00000000
        /*0040*/ 	.short	0x0002
        /*0042*/ 	.short	0x0010
        /*0044*/ 	.byte	0x00, 0xf5, 0x21, 0x00


	//----- nvinfo : EIATTR_KPARAM_INFO
	.align		4
.L_287:
        /*0048*/ 	.byte	0x04, 0x17
        /*004a*/ 	.short	(.L_289 - .L_288)
.L_288:
        /*004c*/ 	.word	0x00000000
        /*0050*/ 	.short	0x0001
        /*0052*/ 	.short	0x0008
        /*0054*/ 	.byte	0x00, 0xf5, 0x21, 0x00


	//----- nvinfo : EIATTR_KPARAM_INFO
	.align		4
.L_289:
        /*0058*/ 	.byte	0x04, 0x17
        /*005a*/ 	.short	(.L_291 - .L_290)
.L_290:
        /*005c*/ 	.word	0x00000000
        /*0060*/ 	.short	0x0000
        /*0062*/ 	.short	0x0000
        /*0064*/ 	.byte	0x00, 0xf5, 0x21, 0x00


	//----- nvinfo : EIATTR_SPARSE_MMA_MASK
	.align		4
.L_291:
        /*0068*/ 	.byte	0x03, 0x50
        /*006a*/ 	.short	0x0000


	//----- nvinfo : EIATTR_MAXREG_COUNT
	.align		4
        /*006c*/ 	.byte	0x03, 0x1b
        /*006e*/ 	.short	0x00ff


	//----- nvinfo : EIATTR_MERCURY_ISA_VERSION
	.align		4
        /*0070*/ 	.byte	0x03, 0x5f
        /*0072*/ 	.short	0x0101


	//----- nvinfo : EIATTR_VRC_CTA_INIT_COUNT
	.align		4
        /*0074*/ 	.byte	0x02, 0x4a
	.zero		1
	.zero		1


	//----- nvinfo : EIATTR_EXIT_INSTR_OFFSETS
	.align		4
        /*0078*/ 	.byte	0x04, 0x1c
        /*007a*/ 	.short	(.L_293 - .L_292)


	//   ....[0]....
.L_292:
        /*007c*/ 	.word	0x00000090


	//   ....[1]....
        /*0080*/ 	.word	0x000002a0


	//----- nvinfo : EIATTR_CRS_STACK_SIZE
	.align		4
.L_293:
        /*0084*/ 	.byte	0x04, 0x1e
        /*0086*/ 	.short	(.L_295 - .L_294)
.L_294:
        /*0088*/ 	.word	0x00000000


	//----- nvinfo : EIATTR_CBANK_PARAM_SIZE
	.align		4
.L_295:
        /*008c*/ 	.byte	0x03, 0x19
        /*008e*/ 	.short	0x0024


	//----- nvinfo : EIATTR_PARAM_CBANK
	.align		4
        /*0090*/ 	.byte	0x04, 0x0a
        /*0092*/ 	.short	(.L_297 - .L_296)
	.align		4
.L_296:
        /*0094*/ 	.word	index@(.nv.constant0._Z19bias_add_row_kernelPKfS0_Pfiii)
        /*0098*/ 	.short	0x0380
        /*009a*/ 	.short	0x0024


	//----- nvinfo : EIATTR_SW_WAR
	.align		4
.L_297:
        /*009c*/ 	.byte	0x04, 0x36
        /*009e*/ 	.short	(.L_299 - .L_298)
.L_298:
        /*00a0*/ 	.word	0x00000008
.L_299:


//--------------------- .nv.info._Z19softplus_f32_kernelPKfPfl --------------------------
	.section	.nv.info._Z19softplus_f32_kernelPKfPfl,"",@"SHT_CUDA_INFO"
	.sectionflags	@""
	.align	4


	//----- nvinfo : EIATTR_CUDA_API_VERSION
	.align		4
        /*0000*/ 	.byte	0x04, 0x37
        /*0002*/ 	.short	(.L_301 - .L_300)
.L_300:
        /*0004*/ 	.word	0x00000082


	//----- nvinfo : EIATTR_KPARAM_INFO
	.align		4
.L_301:
        /*0008*/ 	.byte	0x04, 0x17
        /*000a*/ 	.short	(.L_303 - .L_302)
.L_302:
        /*000c*/ 	.word	0x00000000
        /*0010*/ 	.short	0x0002
        /*0012*/ 	.short	0x0010
        /*0014*/ 	.byte	0x00, 0xf0, 0x21, 0x00


	//----- nvinfo : EIATTR_KPARAM_INFO
	.align		4
.L_303:
        /*0018*/ 	.byte	0x04, 0x17
        /*001a*/ 	.short	(.L_305 - .L_304)
.L_304:
        /*001c*/ 	.word	0x00000000
        /*0020*/ 	.short	0x0001
        /*0022*/ 	.short	0x0008
        /*0024*/ 	.byte	0x00, 0xf5, 0x21, 0x00


	//----- nvinfo : EIATTR_KPARAM_INFO
	.align		4
.L_305:
        /*0028*/ 	.byte	0x04, 0x17
        /*002a*/ 	.short	(.L_307 - .L_306)
.L_306:
        /*002c*/ 	.word	0x00000000
        /*0030*/ 	.short	0x0000
        /*0032*/ 	.short	0x0000
        /*0034*/ 	.byte	0x00, 0xf5, 0x21, 0x00


	//----- nvinfo : EIATTR_SPARSE_MMA_MASK
	.align		4
.L_307:
        /*0038*/ 	.byte	0x03, 0x50
        /*003a*/ 	.short	0x0000


	//----- nvinfo : EIATTR_MAXREG_COUNT
	.align		4
        /*003c*/ 	.byte	0x03, 0x1b
        /*003e*/ 	.short	0x00ff


	//----- nvinfo : EIATTR_MERCURY_ISA_VERSION
	.align		4
        /*0040*/ 	.byte	0x03, 0x5f
        /*0042*/ 	.short	0x0101


	//----- nvinfo : EIATTR_VRC_CTA_INIT_COUNT
	.align		4
        /*0044*/ 	.byte	0x02, 0x4a
	.zero		1
	.zero		1


	//----- nvinfo : EIATTR_EXIT_INSTR_OFFSETS
	.align		4
        /*0048*/ 	.byte	0x04, 0x1c
        /*004a*/ 	.short	(.L_309 - .L_308)


	//   ....[0]....
.L_308:
        /*004c*/ 	.word	0x000000a0


	//   ....[1]....
        /*0050*/ 	.word	0x00000710


	//   ....[2]....
        /*0054*/ 	.word	0x00000f40


	//----- nvinfo : EIATTR_CRS_STACK_SIZE
	.align		4
.L_309:
        /*0058*/ 	.byte	0x04, 0x1e
        /*005a*/ 	.short	(.L_311 - .L_310)
.L_310:
        /*005c*/ 	.word	0x00000000


	//----- nvinfo : EIATTR_CBANK_PARAM_SIZE
	.align		4
.L_311:
        /*0060*/ 	.byte	0x03, 0x19
        /*0062*/ 	.short	0x0018


	//----- nvinfo : EIATTR_PARAM_CBANK
	.align		4
        /*0064*/ 	.byte	0x04, 0x0a
        /*0066*/ 	.short	(.L_313 - .L_312)
	.align		4
.L_312:
        /*0068*/ 	.word	index@(.nv.constant0._Z19softplus_f32_kernelPKfPfl)
        /*006c*/ 	.short	0x0380
        /*006e*/ 	.short	0x0018


	//----- nvinfo : EIATTR_SW_WAR
	.align		4
.L_313:
        /*0070*/ 	.byte	0x04, 0x36
        /*0072*/ 	.short	(.L_315 - .L_314)
.L_314:
        /*0074*/ 	.word	0x00000008
.L_315:


//--------------------- .nv.info._Z14log_f32_kernelPKfPfl --------------------------
	.section	.nv.info._Z14log_f32_kernelPKfPfl,"",@"SHT_CUDA_INFO"
	.sectionflags	@""
	.align	4


	//----- nvinfo : EIATTR_CUDA_API_VERSION
	.align		4
        /*0000*/ 	.byte	0x04, 0x37
        /*0002*/ 	.short	(.L_317 - .L_316)
.L_316:
        /*0004*/ 	.word	0x00000082


	//----- nvinfo : EIATTR_KPARAM_INFO
	.align		4
.L_317:
        /*0008*/ 	.byte	0x04, 0x17
        /*000a*/ 	.short	(.L_319 - .L_318)
.L_318:
        /*000c*/ 	.word	0x00000000
        /*0010*/ 	.short	0x0002
        /*0012*/ 	.short	0x0010
        /*0014*/ 	.byte	0x00, 0xf0, 0x21, 0x00


	//----- nvinfo : EIATTR_KPARAM_INFO
	.align		4
.L_319:
        /*0018*/ 	.byte	0x04, 0x17
        /*001a*/ 	.short	(.L_321 - .L_320)
.L_320:
        /*001c*/ 	.word	0x00000000
        /*0020*/ 	.short	0x0001
        /*0022*/ 	.short	0x0008
        /*0024*/ 	.byte	0x00, 0xf5, 0x21, 0x00


	//----- nvinfo : EIATTR_KPARAM_INFO
	.align		4
.L_321:
        /*0028*/ 	.byte	0x04, 0x17
        /*002a*/ 	.short	(.L_323 - .L_322)
.L_322:
        /*002c*/ 	.word	0x00000000
        /*0030*/ 	.short	0x0000
        /*0032*/ 	.short	0x0000
        /*0034*/ 	.byte	0x00, 0xf5, 0x21, 0x00


	//----- nvinfo : EIATTR_SPARSE_MMA_MASK
	.align		4
.L_323:
        /*0038*/ 	.byte	0x03, 0x50
        /*003a*/ 	.short	0x0000


	//----- nvinfo : EIATTR_MAXREG_COUNT
	.align		4
        /*003c*/ 	.byte	0x03, 0x1b
        /*003e*/ 	.short	0x00ff


	//----- nvinfo : EIATTR_MERCURY_ISA_VERSION
	.align		4
        /*0040*/ 	.byte	0x03, 0x5f
        /*0042*/ 	.short	0x0101


	//----- nvinfo : EIATTR_VRC_CTA_INIT_COUNT
	.align		4
        /*0044*/ 	.byte	0x02, 0x4a
	.zero		1
	.zero		1


	//----- nvinfo : EIATTR_EXIT_INSTR_OFFSETS
	.align		4
        /*0048*/ 	.byte	0x04, 0x1c
        /*004a*/ 	.short	(.L_325 - .L_324)


	//   ....[0]....
.L_324:
        /*004c*/ 	.word	0x000000a0


	//   ....[1]....
        /*0050*/ 	.word	0x00000600


	//   ....[2]....
        /*0054*/ 	.word	0x00000980


	//----- nvinfo : EIATTR_CRS_STACK_SIZE
	.align		4
.L_325:
        /*0058*/ 	.byte	0x04, 0x1e
        /*005a*/ 	.short	(.L_327 - .L_326)
.L_326:
        /*005c*/ 	.word	0x00000000


	//----- nvinfo : EIATTR_CBANK_PARAM_SIZE
	.align		4
.L_327:
        /*0060*/ 	.byte	0x03, 0x19
        /*0062*/ 	.short	0x0018


	//----- nvinfo : EIATTR_PARAM_CBANK
	.align		4
        /*0064*/ 	.byte	0x04, 0x0a
        /*0066*/ 	.short	(.L_329 - .L_328)
	.align		4
.L_328:
        /*0068*/ 	.word	index@(.nv.constant0._Z14log_f32_kernelPKfPfl)
        /*006c*/ 	.short	0x0380
        /*006e*/ 	.short	0x0018


	//----- nvinfo : EIATTR_SW_WAR
	.align		4
.L_329:
        /*0070*/ 	.byte	0x04, 0x36
        /*0072*/ 	.short	(.L_331 - .L_330)
.L_330:
        /*0074*/ 	.word	0x00000008
.L_331:


//--------------------- .nv.info._Z14exp_f32_kernelPKfPfl --------------------------
	.section	.nv.info._Z14exp_f32_kernelPKfPfl,"",@"SHT_CUDA_INFO"
	.sectionflags	@""
	.align	4


	//----- nvinfo : EIATTR_CUDA_API_VERSION
	.align		4
        /*0000*/ 	.byte	0x04, 0x37
        /*0002*/ 	.short	(.L_333 - .L_332)
.L_332:
        /*0004*/ 	.word	0x00000082


	//----- nvinfo : EIATTR_KPARAM_INFO
	.align		4
.L_333:
        /*0008*/ 	.byte	0x04, 0x17
        /*000a*/ 	.short	(.L_335 - .L_334)
.L_334:
        /*000c*/ 	.word	0x00000000
        /*0010*/ 	.short	0x0002
        /*0012*/ 	.short	0x0010
        /*0014*/ 	.byte	0x00, 0xf0, 0x21, 0x00


	//----- nvinfo : EIATTR_KPARAM_INFO
	.align		4
.L_335:
        /*0018*/ 	.byte	0x04, 0x17
        /*001a*/ 	.short	(.L_337 - .L_336)
.L_336:
        /*001c*/ 	.word	0x00000000
        /*0020*/ 	.short	0x0001
        /*0022*/ 	.short	0x0008
        /*0024*/ 	.byte	0x00, 0xf5, 0x21, 0x00


	//----- nvinfo : EIATTR_KPARAM_INFO
	.align		4
.L_337:
        /*0028*/ 	.byte	0x04, 0x17
        /*002a*/ 	.short	(.L_339 - .L_338)
.L_338:
        /*002c*/ 	.word	0x00000000
        /*0030*/ 	.short	0x0000
        /*0032*/ 	.short	0x0000
        /*0034*/ 	.byte	0x00, 0xf5, 0x21, 0x00


	//----- nvinfo : EIATTR_SPARSE_MMA_MASK
	.align		4
.L_339:
        /*0038*/ 	.byte	0x03, 0x50
        /*003a*/ 	.short	0x0000


	//----- nvinfo : EIATTR_MAXREG_COUNT
	.align		4
        /*003c*/ 	.byte	0x03, 0x1b
        /*003e*/ 	.short	0x00ff


	//----- nvinfo : EIATTR_MERCURY_ISA_VERSION
	.align		4
        /*0040*/ 	.byte	0x03, 0x5f
        /*0042*/ 	.short	0x0101


	//----- nvinfo : EIATTR_VRC_CTA_INIT_COUNT
	.align		4
        /*0044*/ 	.byte	0x02, 0x4a
	.zero		1
	.zero		1


	//----- nvinfo : EIATTR_EXIT_INSTR_OFFSETS
	.align		4
        /*0048*/ 	.byte	0x04, 0x1c
        /*004a*/ 	.short	(.L_341 - .L_340)


	//   ....[0]....
.L_340:
        /*004c*/ 	.word	0x000000a0


	//   ....[1]....
        /*0050*/ 	.word	0x00000600


	//   ....[2]....
        /*0054*/ 	.word	0x00000980


	//----- nvinfo : EIATTR_CRS_STACK_SIZE
	.align		4
.L_341:
        /*0058*/ 	.byte	0x04, 0x1e
        /*005a*/ 	.short	(.L_343 - .L_342)
.L_342:
        /*005c*/ 	.word	0x00000000


	//----- nvinfo : EIATTR_CBANK_PARAM_SIZE
	.align		4
.L_343:
        /*0060*/ 	.byte	0x03, 0x19
        /*0062*/ 	.short	0x0018


	//----- nvinfo : EIATTR_PARAM_CBANK
	.align		4
        /*0064*/ 	.byte	0x04, 0x0a
        /*0066*/ 	.short	(.L_345 - .L_344)
	.align		4
.L_344:
        /*0068*/ 	.word	index@(.nv.constant0._Z14exp_f32_kernelPKfPfl)
        /*006c*/ 	.short	0x0380
        /*006e*/ 	.short	0x0018


	//----- nvinfo : EIATTR_SW_WAR
	.align		4
.L_345:
        /*0070*/ 	.byte	0x04, 0x36
        /*0072*/ 	.short	(.L_347 - .L_346)
.L_346:
        /*0074*/ 	.word	0x00000008
.L_347:


//--------------------- .nv.info._Z15tanh_f32_kernelPKfPfl --------------------------
	.section	.nv.info._Z15tanh_f32_kernelPKfPfl,"",@"SHT_CUDA_INFO"
	.sectionflags	@""
	.align	4


	//----- nvinfo : EIATTR_CUDA_API_VERSION
	.align		4
        /*0000*/ 	.byte	0x04, 0x37
        /*0002*/ 	.short	(.L_349 - .L_348)
.L_348:
        /*0004*/ 	.word	0x00000082


	//----- nvinfo : EIATTR_KPARAM_INFO
	.align		4
.L_349:
        /*0008*/ 	.byte	0x04, 0x17
        /*000a*/ 	.short	(.L_351 - .L_350)
.L_350:
        /*000c*/ 	.word	0x00000000
        /*0010*/ 	.short	0x0002
        /*0012*/ 	.short	0x0010
        /*0014*/ 	.byte	0x00, 0xf0, 0x21, 0x00


	//----- nvinfo : EIATTR_KPARAM_INFO
	.align		4
.L_351:
        /*0018*/ 	.byte	0x04, 0x17
        /*001a*/ 	.short	(.L_353 - .L_352)
.L_352:
        /*001c*/ 	.word	0x00000000
        /*0020*/ 	.short	0x0001
        /*0022*/ 	.short	0x0008
        /*0024*/ 	.byte	0x00, 0xf5, 0x21, 0x00


	//----- nvinfo : EIATTR_KPARAM_INFO
	.align		4
.L_353:
        /*0028*/ 	.byte	0x04, 0x17
        /*002a*/ 	.short	(.L_355 - .L_354)
.L_354:
        /*002c*/ 	.word	0x00000000
        /*0030*/ 	.short	0x0000
        /*0032*/ 	.short	0x0000
        /*0034*/ 	.byte	0x00, 0xf5, 0x21, 0x00


	//----- nvinfo : EIATTR_SPARSE_MMA_MASK
	.align		4
.L_355:
        /*0038*/ 	.byte	0x03, 0x50
        /*003a*/ 	.short	0x0000


	//----- nvinfo : EIATTR_MAXREG_COUNT
	.align		4
        /*003c*/ 	.byte	0x03, 0x1b
        /*003e*/ 	.short	0x00ff


	//----- nvinfo : EIATTR_MERCURY_ISA_VERSION
	.align		4
        /*0040*/ 	.byte	0x03, 0x5f
        /*0042*/ 	.short	0x0101


	//----- nvinfo : EIATTR_VRC_CTA_INIT_COUNT
	.align		4
        /*0044*/ 	.byte	0x02, 0x4a
	.zero		1
	.zero		1


	//----- nvinfo : EIATTR_EXIT_INSTR_OFFSETS
	.align		4
        /*0048*/ 	.byte	0x04, 0x1c
        /*004a*/ 	.short	(.L_357 - .L_356)


	//   ....[0]....
.L_356:
        /*004c*/ 	.word	0x000000a0


	//   ....[1]....
        /*0050*/ 	.word	0x000006c0


	//   ....[2]....
        /*0054*/ 	.word	0x00000ce0


	//----- nvinfo : EIATTR_CRS_STACK_SIZE
	.align		4
.L_357:
        /*0058*/ 	.byte	0x04, 0x1e
        /*005a*/ 	.short	(.L_359 - .L_358)
.L_358:
        /*005c*/ 	.word	0x00000000


	//----- nvinfo : EIATTR_CBANK_PARAM_SIZE
	.align		4
.L_359:
        /*0060*/ 	.byte	0x03, 0x19
        /*0062*/ 	.short	0x0018


	//----- nvinfo : EIATTR_PARAM_CBANK
	.align		4
        /*0064*/ 	.byte	0x04, 0x0a
        /*0066*/ 	.short	(.L_361 - .L_360)
	.align		4
.L_360:
        /*0068*/ 	.word	index@(.nv.constant0._Z15tanh_f32_kernelPKfPfl)
        /*006c*/ 	.short	0x0380
        /*006e*/ 	.short	0x0018


	//----- nvinfo : EIATTR_SW_WAR
	.align		4
.L_361:
        /*0070*/ 	.byte	0x04, 0x36
        /*0072*/ 	.short	(.L_363 - .L_362)
.L_362:
        /*0074*/ 	.word	0x00000008
.L_363:


//--------------------- .nv.info._Z18sigmoid_f32_kernelPKfPfl --------------------------
	.section	.nv.info._Z18sigmoid_f32_kernelPKfPfl,"",@"SHT_CUDA_INFO"
	.sectionflags	@""
	.align	4


	//----- nvinfo : EIATTR_CUDA_API_VERSION
	.align		4
        /*0000*/ 	.byte	0x04, 0x37
        /*0002*/ 	.short	(.L_365 - .L_364)
.L_364:
        /*0004*/ 	.word	0x00000082


	//----- nvinfo : EIATTR_KPARAM_INFO
	.align		4
.L_365:
        /*0008*/ 	.byte	0x04, 0x17
        /*000a*/ 	.short	(.L_367 - .L_366)
.L_366:
        /*000c*/ 	.word	0x00000000
        /*0010*/ 	.short	0x0002
        /*0012*/ 	.short	0x0010
        /*0014*/ 	.byte	0x00, 0xf0, 0x21, 0x00


	//----- nvinfo : EIATTR_KPARAM_INFO
	.align		4
.L_367:
        /*0018*/ 	.byte	0x04, 0x17
        /*001a*/ 	.short	(.L_369 - .L_368)
.L_368:
        /*001c*/ 	.word	0x00000000
        /*0020*/ 	.short	0x0001
        /*0022*/ 	.short	0x0008
        /*0024*/ 	.byte	0x00, 0xf5, 0x21, 0x00


	//----- nvinfo : EIATTR_KPARAM_INFO
	.align		4
.L_369:
        /*0028*/ 	.byte	0x04, 0x17
        /*002a*/ 	.short	(.L_371 - .L_370)
.L_370:
        /*002c*/ 	.word	0x00000000
        /*0030*/ 	.short	0x0000
        /*0032*/ 	.short	0x0000
        /*0034*/ 	.byte	0x00, 0xf5, 0x21, 0x00


	//----- nvinfo : EIATTR_SPARSE_MMA_MASK
	.align		4
.L_371:
        /*0038*/ 	.byte	0x03, 0x50
        /*003a*/ 	.short	0x0000


	//----- nvinfo : EIATTR_MAXREG_COUNT
	.align		4
        /*003c*/ 	.byte	0x03, 0x1b
        /*003e*/ 	.short	0x00ff


	//----- nvinfo : EIATTR_MERCURY_ISA_VERSION
	.align		4
        /*0040*/ 	.byte	0x03, 0x5f
        /*0042*/ 	.short	0x0101


	//----- nvinfo : EIATTR_VRC_CTA_INIT_COUNT
	.align		4
        /*0044*/ 	.byte	0x02, 0x4a
	.zero		1
	.zero		1


	//----- nvinfo : EIATTR_EXIT_INSTR_OFFSETS
	.align		4
        /*0048*/ 	.byte	0x04, 0x1c
        /*004a*/ 	.short	(.L_373 - .L_372)


	//   ....[0]....
.L_372:
        /*004c*/ 	.word	0x000000a0


	//   ....[1]....
        /*0050*/ 	.word	0x000006e0


	//   ....[2]....
        /*0054*/ 	.word	0x00000e30


	//----- nvinfo : EIATTR_CRS_STACK_SIZE
	.align		4
.L_373:
        /*0058*/ 	.byte	0x04, 0x1e
        /*005a*/ 	.short	(.L_375 - .L_374)
.L_374:
        /*005c*/ 	.word	0x00000000


	//----- nvinfo : EIATTR_CBANK_PARAM_SIZE
	.align		4
.L_375:
        /*0060*/ 	.byte	0x03, 0x19
        /*0062*/ 	.short	0x0018


	//----- nvinfo : EIATTR_PARAM_CBANK
	.align		4
        /*0064*/ 	.byte	0x04, 0x0a
        /*0066*/ 	.short	(.L_377 - .L_376)
	.align		4
.L_376:
        /*0068*/ 	.word	index@(.nv.constant0._Z18sigmoid_f32_kernelPKfPfl)
        /*006c*/ 	.short	0x0380
        /*006e*/ 	.short	0x0018


	//----- nvinfo : EIATTR_SW_WAR
	.align		4
.L_377:
        /*0070*/ 	.byte	0x04, 0x36
        /*0072*/ 	.short	(.L_379 - .L_378)
.L_378:
        /*0074*/ 	.word	0x00000008
.L_379:


//--------------------- .nv.info._Z15relu_f32_kernelPKfPfl --------------------------
	.section	.nv.info._Z15relu_f32_kernelPKfPfl,"",@"SHT_CUDA_INFO"
	.sectionflags	@""
	.align	4


	//----- nvinfo : EIATTR_CUDA_API_VERSION
	.align		4
        /*0000*/ 	.byte	0x04, 0x37
        /*0002*/ 	.short	(.L_381 - .L_380)
.L_380:
        /*0004*/ 	.word	0x00000082


	//----- nvinfo : EIATTR_KPARAM_INFO
	.align		4
.L_381:
        /*0008*/ 	.byte	0x04, 0x17
        /*000a*/ 	.short	(.L_383 - .L_382)
.L_382:
        /*000c*/ 	.word	0x00000000
        /*0010*/ 	.short	0x0002
        /*0012*/ 	.short	0x0010
        /*0014*/ 	.byte	0x00, 0xf0, 0x21, 0x00


	//----- nvinfo : EIATTR_KPARAM_INFO
	.align		4
.L_383:
        /*0018*/ 	.byte	0x04, 0x17
        /*001a*/ 	.short	(.L_385 - .L_384)
.L_384:
        /*001c*/ 	.word	0x00000000
        /*0020*/ 	.short	0x0001
        /*0022*/ 	.short	0x0008
        /*0024*/ 	.byte	0x00, 0xf5, 0x21, 0x00


	//----- nvinfo : EIATTR_KPARAM_INFO
	.align		4
.L_385:
        /*0028*/ 	.byte	0x04, 0x17
        /*002a*/ 	.short	(.L_387 - .L_386)
.L_386:
        /*002c*/ 	.word	0x00000000
        /*0030*/ 	.short	0x0000
        /*0032*/ 	.short	0x0000
        /*0034*/ 	.byte	0x00, 0xf5, 0x21, 0x00


	//----- nvinfo : EIATTR_SPARSE_MMA_MASK
	.align		4
.L_387:
        /*0038*/ 	.byte	0x03, 0x50
        /*003a*/ 	.short	0x0000


	//----- nvinfo : EIATTR_MAXREG_COUNT
	.align		4
        /*003c*/ 	.byte	0x03, 0x1b
        /*003e*/ 	.short	0x00ff


	//----- nvinfo : EIATTR_MERCURY_ISA_VERSION
	.align		4
        /*0040*/ 	.byte	0x03, 0x5f
        /*0042*/ 	.short	0x0101


	//----- nvinfo : EIATTR_VRC_CTA_INIT_COUNT
	.align		4
        /*0044*/ 	.byte	0x02, 0x4a
	.zero		1
	.zero		1


	//----- nvinfo : EIATTR_EXIT_INSTR_OFFSETS
	.align		4
        /*0048*/ 	.byte	0x04, 0x1c
        /*004a*/ 	.short	(.L_389 - .L_388)


	//   ....[0]....
.L_388:
        /*004c*/ 	.word	0x000000a0


	//   ....[1]....
        /*0050*/ 	.word	0x000005c0


	//   ....[2]....
        /*0054*/ 	.word	0x00000840


	//----- nvinfo : EIATTR_CRS_STACK_SIZE
	.align		4
.L_389:
        /*0058*/ 	.byte	0x04, 0x1e
        /*005a*/ 	.short	(.L_391 - .L_390)
.L_390:
        /*005c*/ 	.word	0x00000000


	//----- nvinfo : EIATTR_CBANK_PARAM_SIZE
	.align		4
.L_391:
        /*0060*/ 	.byte	0x03, 0x19
        /*0062*/ 	.short	0x0018


	//----- nvinfo : EIATTR_PARAM_CBANK
	.align		4
        /*0064*/ 	.byte	0x04, 0x0a
        /*0066*/ 	.short	(.L_393 - .L_392)
	.align		4
.L_392:
        /*0068*/ 	.word	index@(.nv.constant0._Z15relu_f32_kernelPKfPfl)
        /*006c*/ 	.short	0x0380
        /*006e*/ 	.short	0x0018


	//----- nvinfo : EIATTR_SW_WAR
	.align		4
.L_393:
        /*0070*/ 	.byte	0x04, 0x36
        /*0072*/ 	.short	(.L_395 - .L_394)
.L_394:
        /*0074*/ 	.word	0x00000008
.L_395:


//--------------------- .nv.info._Z17ew_div_f32_kernelPKfS0_Pfl --------------------------
	.section	.nv.info._Z17ew_div_f32_kernelPKfS0_Pfl,"",@"SHT_CUDA_INFO"
	.sectionflags	@""
	.align	4


	//----- nvinfo : EIATTR_CUDA_API_VERSION
	.align		4
        /*0000*/ 	.byte	0x04, 0x37
        /*0002*/ 	.short	(.L_397 - .L_396)
.L_396:
        /*0004*/ 	.word	0x00000082


	//----- nvinfo : EIATTR_KPARAM_INFO
	.align		4
.L_397:
        /*0008*/ 	.byte	0x04, 0x17
        /*000a*/ 	.short	(.L_399 - .L_398)
.L_398:
        /*000c*/ 	.word	0x00000000
        /*0010*/ 	.short	0x0003
        /*0012*/ 	.short	0x0018
        /*0014*/ 	.byte	0x00, 0xf0, 0x21, 0x00


	//----- nvinfo : EIATTR_KPARAM_INFO
	.align		4
.L_399:
        /*0018*/ 	.byte	0x04, 0x17
        /*001a*/ 	.short	(.L_401 - .L_400)
.L_400:
        /*001c*/ 	.word	0x00000000
        /*0020*/ 	.short	0x0002
        /*0022*/ 	.short	0x0010
        /*0024*/ 	.byte	0x00, 0xf5, 0x21, 0x00


	//----- nvinfo : EIATTR_KPARAM_INFO
	.align		4
.L_401:
        /*0028*/ 	.byte	0x04, 0x17
        /*002a*/ 	.short	(.L_403 - .L_402)
.L_402:
        /*002c*/ 	.word	0x00000000
        /*0030*/ 	.short	0x0001
        /*0032*/ 	.short	0x0008
        /*0034*/ 	.byte	0x00, 0xf5, 0x21, 0x00


	//----- nvinfo : EIATTR_KPARAM_INFO
	.align		4
.L_403:
        /*0038*/ 	.byte	0x04, 0x17
        /*003a*/ 	.short	(.L_405 - .L_404)
.L_404:
        /*003c*/ 	.word	0x00000000
        /*0040*/ 	.short	0x0000
        /*0042*/ 	.short	0x0000
        /*0044*/ 	.byte	0x00, 0xf5, 0x21, 0x00


	//----- nvinfo : EIATTR_SPARSE_MMA_MASK
	.align		4
.L_405:
        /*0048*/ 	.byte	0x03, 0x50
        /*004a*/ 	.short	0x0000


	//----- nvinfo : EIATTR_MAXREG_COUNT
	.align		4
        /*004c*/ 	.byte	0x03, 0x1b
        /*004e*/ 	.short	0x00ff


	//----- nvinfo : EIATTR_MERCURY_ISA_VERSION
	.align		4
        /*0050*/ 	.byte	0x03, 0x5f
        /*0052*/ 	.short	0x0101


	//----- nvinfo : EIATTR_VRC_CTA_INIT_COUNT
	.align		4
        /*0054*/ 	.byte	0x02, 0x4a
	.zero		1
	.zero		1


	//----- nvinfo : EIATTR_EXIT_INSTR_OFFSETS
	.align		4
        /*0058*/ 	.byte	0x04, 0x1c
        /*005a*/ 	.short	(.L_407 - .L_406)


	//   ....[0]....
.L_406:
        /*005c*/ 	.word	0x000000a0


	//   ....[1]....
        /*0060*/ 	.word	0x000006d0


	//   ....[2]....
        /*0064*/ 	.word	0x00000d60


	//----- nvinfo : EIATTR_CRS_STACK_SIZE
	.align		4
.L_407:
        /*0068*/ 	.byte	0x04, 0x1e
        /*006a*/ 	.short	(.L_409 - .L_408)
.L_408:
        /*006c*/ 	.word	0x00000000


	//----- nvinfo : EIATTR_CBANK_PARAM_SIZE
	.align		4
.L_409:
        /*0070*/ 	.byte	0x03, 0x19
        /*0072*/ 	.short	0x0020


	//----- nvinfo : EIATTR_PARAM_CBANK
	.align		4
        /*0074*/ 	.byte	0x04, 0x0a
        /*0076*/ 	.short	(.L_411 - .L_410)
	.align		4
.L_410:
        /*0078*/ 	.word	index@(.nv.constant0._Z17ew_div_f32_kernelPKfS0_Pfl)
        /*007c*/ 	.short	0x0380
        /*007e*/ 	.short	0x0020


	//----- nvinfo : EIATTR_SW_WAR
	.align		4
.L_411:
        /*0080*/ 	.byte	0x04, 0x36
        /*0082*/ 	.short	(.L_413 - .L_412)
.L_412:
        /*0084*/ 	.word	0x00000008
.L_413:


//--------------------- .nv.info._Z17ew_mul_f32_kernelPKfS0_Pfl --------------------------
	.section	.nv.info._Z17ew_mul_f32_kernelPKfS0_Pfl,"",@"SHT_CUDA_INFO"
	.sectionflags	@""
	.align	4


	//----- nvinfo : EIATTR_CUDA_API_VERSION
	.align		4
        /*0000*/ 	.byte	0x04, 0x37
        /*0002*/ 	.short	(.L_415 - .L_414)
.L_414:
        /*0004*/ 	.word	0x00000082


	//----- nvinfo : EIATTR_KPARAM_INFO
	.align		4
.L_415:
        /*0008*/ 	.byte	0x04, 0x17
        /*000a*/ 	.short	(.L_417 - .L_416)
.L_416:
        /*000c*/ 	.word	0x00000000
        /*0010*/ 	.short	0x0003
        /*0012*/ 	.short	0x0018
        /*0014*/ 	.byte	0x00, 0xf0, 0x21, 0x00


	//----- nvinfo : EIATTR_KPARAM_INFO
	.align		4
.L_417:
        /*0018*/ 	.byte	0x04, 0x17
        /*001a*/ 	.short	(.L_419 - .L_418)
.L_418:
        /*001c*/ 	.word	0x00000000
        /*0020*/ 	.short	0x0002
        /*0022*/ 	.short	0x0010
        /*0024*/ 	.byte	0x00, 0xf5, 0x21, 0x00


	//----- nvinfo : EIATTR_KPARAM_INFO
	.align		4
.L_419:
        /*0028*/ 	.byte	0x04, 0x17
        /*002a*/ 	.short	(.L_421 - .L_420)
.L_420:
        /*002c*/ 	.word	0x00000000
        /*0030*/ 	.short	0x0001
        /*0032*/ 	.short	0x0008
        /*0034*/ 	.byte	0x00, 0xf5, 0x21, 0x00


	//----- nvinfo : EIATTR_KPARAM_INFO
	.align		4
.L_421:
        /*0038*/ 	.byte	0x04, 0x17
        /*003a*/ 	.short	(.L_423 - .L_422)
.L_422:
        /*003c*/ 	.word	0x00000000
        /*0040*/ 	.short	0x0000
        /*0042*/ 	.short	0x0000
        /*0044*/ 	.byte	0x00, 0xf5, 0x21, 0x00


	//----- nvinfo : EIATTR_SPARSE_MMA_MASK
	.align		4
.L_423:
        /*0048*/ 	.byte	0x03, 0x50
        /*004a*/ 	.short	0x0000


	//----- nvinfo : EIATTR_MAXREG_COUNT
	.align		4
        /*004c*/ 	.byte	0x03, 0x1b
        /*004e*/ 	.short	0x00ff


	//----- nvinfo : EIATTR_MERCURY_ISA_VERSION
	.align		4
        /*0050*/ 	.byte	0x03, 0x5f
        /*0052*/ 	.short	0x0101


	//----- nvinfo : EIATTR_VRC_CTA_INIT_COUNT
	.align		4
        /*0054*/ 	.byte	0x02, 0x4a
	.zero		1
	.zero		1


	//----- nvinfo : EIATTR_EXIT_INSTR_OFFSETS
	.align		4
        /*0058*/ 	.byte	0x04, 0x1c
        /*005a*/ 	.short	(.L_425 - .L_424)


	//   ....[0]....
.L_424:
        /*005c*/ 	.word	0x000000a0


	//   ....[1]....
        /*0060*/ 	.word	0x00000600


	//   ....[2]....
        /*0064*/ 	.word	0x00000940


	//----- nvinfo : EIATTR_CRS_STACK_SIZE
	.align		4
.L_425:
        /*0068*/ 	.byte	0x04, 0x1e
        /*006a*/ 	.short	(.L_427 - .L_426)
.L_426:
        /*006c*/ 	.word	0x00000000


	//----- nvinfo : EIATTR_CBANK_PARAM_SIZE
	.align		4
.L_427:
        /*0070*/ 	.byte	0x03, 0x19
        /*0072*/ 	.short	0x0020


	//----- nvinfo : EIATTR_PARAM_CBANK
	.align		4
        /*0074*/ 	.byte	0x04, 0x0a
        /*0076*/ 	.short	(.L_429 - .L_428)
	.align		4
.L_428:
        /*0078*/ 	.word	index@(.nv.constant0._Z17ew_mul_f32_kernelPKfS0_Pfl)
        /*007c*/ 	.short	0x0380
        /*007e*/ 	.short	0x0020


	//----- nvinfo : EIATTR_SW_WAR
	.align		4
.L_429:
        /*0080*/ 	.byte	0x04, 0x36
        /*0082*/ 	.short	(.L_431 - .L_430)
.L_430:
        /*0084*/ 	.word	0x00000008
.L_431:


//--------------------- .nv.info._Z17ew_sub_f32_kernelPKfS0_Pfl --------------------------
	.section	.nv.info._Z17ew_sub_f32_kernelPKfS0_Pfl,"",@"SHT_CUDA_INFO"
	.sectionflags	@""
	.align	4


	//----- nvinfo : EIATTR_CUDA_API_VERSION
	.align		4
        /*0000*/ 	.byte	0x04, 0x37
        /*0002*/ 	.short	(.L_433 - .L_432)
.L_432:
        /*0004*/ 	.word	0x00000082


	//----- nvinfo : EIATTR_KPARAM_INFO
	.align		4
.L_433:
        /*0008*/ 	.byte	0x04, 0x17
        /*000a*/ 	.short	(.L_435 - .L_434)
.L_434:
        /*000c*/ 	.word	0x00000000
        /*0010*/ 	.short	0x0003
        /*0012*/ 	.short	0x0018
        /*0014*/ 	.byte	0x00, 0xf0, 0x21, 0x00


	//----- nvinfo : EIATTR_KPARAM_INFO
	.align		4
.L_435:
        /*0018*/ 	.byte	0x04, 0x17
        /*001a*/ 	.short	(.L_437 - .L_436)
.L_436:
        /*001c*/ 	.word	0x00000000
        /*0020*/ 	.short	0x0002
        /*0022*/ 	.short	0x0010
        /*0024*/ 	.byte	0x00, 0xf5, 0x21, 0x00


	//----- nvinfo : EIATTR_KPARAM_INFO
	.align		4
.L_437:
        /*0028*/ 	.byte	0x04, 0x17
        /*002a*/ 	.short	(.L_439 - .L_438)
.L_438:
        /*002c*/ 	.word	0x00000000
        /*0030*/ 	.short	0x0001
        /*0032*/ 	.short	0x0008
        /*0034*/ 	.byte	0x00, 0xf5, 0x21, 0x00


	//----- nvinfo : EIATTR_KPARAM_INFO
	.align		4
.L_439:
        /*0038*/ 	.byte	0x04, 0x17
        /*003a*/ 	.short	(.L_441 - .L_440)
.L_440:
        /*003c*/ 	.word	0x00000000
        /*0040*/ 	.short	0x0000
        /*0042*/ 	.short	0x0000
        /*0044*/ 	.byte	0x00, 0xf5, 0x21, 0x00


	//----- nvinfo : EIATTR_SPARSE_MMA_MASK
	.align		4
.L_441:
        /*0048*/ 	.byte	0x03, 0x50
        /*004a*/ 	.short	0x0000


	//----- nvinfo : EIATTR_MAXREG_COUNT
	.align		4
        /*004c*/ 	.byte	0x03, 0x1b
        /*004e*/ 	.short	0x00ff


	//----- nvinfo : EIATTR_MERCURY_ISA_VERSION
	.align		4
        /*0050*/ 	.byte	0x03, 0x5f
        /*0052*/ 	.short	0x0101


	//----- nvinfo : EIATTR_VRC_CTA_INIT_COUNT
	.align		4
        /*0054*/ 	.byte	0x02, 0x4a
	.zero		1
	.zero		1


	//----- nvinfo : EIATTR_EXIT_INSTR_OFFSETS
	.align		4
        /*0058*/ 	.byte	0x04, 0x1c
        /*005a*/ 	.short	(.L_443 - .L_442)


	//   ....[0]....
.L_442:
        /*005c*/ 	.word	0x000000a0


	//   ....[1]....
        /*0060*/ 	.word	0x00000600


	//   ....[2]....
        /*0064*/ 	.word	0x00000940


	//----- nvinfo : EIATTR_CRS_STACK_SIZE
	.align		4
.L_443:
        /*0068*/ 	.byte	0x04, 0x1e
        /*006a*/ 	.short	(.L_445 - .L_444)
.L_444:
        /*006c*/ 	.word	0x00000000


	//----- nvinfo : EIATTR_CBANK_PARAM_SIZE
	.align		4
.L_445:
        /*0070*/ 	.byte	0x03, 0x19
        /*0072*/ 	.short	0x0020


	//----- nvinfo : EIATTR_PARAM_CBANK
	.align		4
        /*0074*/ 	.byte	0x04, 0x0a
        /*0076*/ 	.short	(.L_447 - .L_446)
	.align		4
.L_446:
        /*0078*/ 	.word	index@(.nv.constant0._Z17ew_sub_f32_kernelPKfS0_Pfl)
        /*007c*/ 	.short	0x0380
        /*007e*/ 	.short	0x0020


	//----- nvinfo : EIATTR_SW_WAR
	.align		4
.L_447:
        /*0080*/ 	.byte	0x04, 0x36
        /*0082*/ 	.short	(.L_449 - .L_448)
.L_448:
        /*0084*/ 	.word	0x00000008
.L_449:


//--------------------- .nv.info._Z17ew_add_f32_kernelPKfS0_Pfl --------------------------
	.section	.nv.info._Z17ew_add_f32_kernelPKfS0_Pfl,"",@"SHT_CUDA_INFO"
	.sectionflags	@""
	.align	4


	//----- nvinfo : EIATTR_CUDA_API_VERSION
	.align		4
        /*0000*/ 	.byte	0x04, 0x37
        /*0002*/ 	.short	(.L_451 - .L_450)
.L_450:
        /*0004*/ 	.word	0x00000082


	//----- nvinfo : EIATTR_KPARAM_INFO
	.align		4
.L_451:
        /*0008*/ 	.byte	0x04, 0x17
        /*000a*/ 	.short	(.L_453 - .L_452)
.L_452:
        /*000c*/ 	.word	0x00000000
        /*0010*/ 	.short	0x0003
        /*0012*/ 	.short	0x0018
        /*0014*/ 	.byte	0x00, 0xf0, 0x21, 0x00


	//----- nvinfo : EIATTR_KPARAM_INFO
	.align		4
.L_453:
        /*0018*/ 	.byte	0x04, 0x17
        /*001a*/ 	.short	(.L_455 - .L_454)
.L_454:
        /*001c*/ 	.word	0x00000000
        /*0020*/ 	.short	0x0002
        /*0022*/ 	.short	0x0010
        /*0024*/ 	.byte	0x00, 0xf5, 0x21, 0x00


	//----- nvinfo : EIATTR_KPARAM_INFO
	.align		4
.L_455:
        /*0028*/ 	.byte	0x04, 0x17
        /*002a*/ 	.short	(.L_457 - .L_456)
.L_456:
        /*002c*/ 	.word	0x00000000
        /*0030*/ 	.short	0x0001
        /*0032*/ 	.short	0x0008
        /*0034*/ 	.byte	0x00, 0xf5, 0x21, 0x00


	//----- nvinfo : EIATTR_KPARAM_INFO
	.align		4
.L_457:
        /*0038*/ 	.byte	0x04, 0x17
        /*003a*/ 	.short	(.L_459 - .L_458)
.L_458:
        /*003c*/ 	.word	0x00000000
        /*0040*/ 	.short	0x0000
        /*0042*/ 	.short	0x0000
        /*0044*/ 	.byte	0x00, 0xf5, 0x21, 0x00


	//----- nvinfo : EIATTR_SPARSE_MMA_MASK
	.align		4
.L_459:
        /*0048*/ 	.byte	0x03, 0x50
        /*004a*/ 	.short	0x0000


	//----- nvinfo : EIATTR_MAXREG_COUNT
	.align		4
        /*004c*/ 	.byte	0x03, 0x1b
        /*004e*/ 	.short	0x00ff


	//----- nvinfo : EIATTR_MERCURY_ISA_VERSION
	.align		4
        /*0050*/ 	.byte	0x03, 0x5f
        /*0052*/ 	.short	0x0101


	//----- nvinfo : EIATTR_VRC_CTA_INIT_COUNT
	.align		4
        /*0054*/ 	.byte	0x02, 0x4a
	.zero		1
	.zero		1


	//----- nvinfo : EIATTR_EXIT_INSTR_OFFSETS
	.align		4
        /*0058*/ 	.byte	0x04, 0x1c
        /*005a*/ 	.short	(.L_461 - .L_460)


	//   ....[0]....
.L_460:
        /*005c*/ 	.word	0x000000a0


	//   ....[1]....
        /*0060*/ 	.word	0x00000600


	//   ....[2]....
        /*0064*/ 	.word	0x00000940


	//----- nvinfo : EIATTR_CRS_STACK_SIZE
	.align		4
.L_461:
        /*0068*/ 	.byte	0x04, 0x1e
        /*006a*/ 	.short	(.L_463 - .L_462)
.L_462:
        /*006c*/ 	.word	0x00000000


	//----- nvinfo : EIATTR_CBANK_PARAM_SIZE
	.align		4
.L_463:
        /*0070*/ 	.byte	0x03, 0x19
        /*0072*/ 	.short	0x0020


	//----- nvinfo : EIATTR_PARAM_CBANK
	.align		4
        /*0074*/ 	.byte	0x04, 0x0a
        /*0076*/ 	.short	(.L_465 - .L_464)
	.align		4
.L_464:
        /*0078*/ 	.word	index@(.nv.constant0._Z17ew_add_f32_kernelPKfS0_Pfl)
        /*007c*/ 	.short	0x0380
        /*007e*/ 	.short	0x0020


	//----- nvinfo : EIATTR_SW_WAR
	.align		4
.L_465:
        /*0080*/ 	.byte	0x04, 0x36
        /*0082*/ 	.short	(.L_467 - .L_466)
.L_466:
        /*0084*/ 	.word	0x00000008
.L_467:


//--------------------- .nv.callgraph             --------------------------
	.section	.nv.callgraph,"",@"SHT_CUDA_CALLGRAPH"
	.align	4
	.sectionentsize	8
	.align		4
        /*0000*/ 	.word	0x00000000
	.align		4
        /*0004*/ 	.word	0xffffffff
	.align		4
        /*0008*/ 	.word	0x00000000
	.align		4
        /*000c*/ 	.word	0xfffffffe
	.align		4
        /*0010*/ 	.word	0x00000000
	.align		4
        /*0014*/ 	.word	0xfffffffd
	.align		4
        /*0018*/ 	.word	0x00000000
	.align		4
        /*001c*/ 	.word	0xfffffffc


//--------------------- .text._Z20matmul_wmma16_kernelPK6__halfS1_Pfiiiiii --------------------------
	.section	.text._Z20matmul_wmma16_kernelPK6__halfS1_Pfiiiiii,"ax",@progbits
	.align	128
        .global         _Z20matmul_wmma16_kernelPK6__halfS1_Pfiiiiii
        .type           _Z20matmul_wmma16_kernelPK6__halfS1_Pfiiiiii,@function
        .size           _Z20matmul_wmma16_kernelPK6__halfS1_Pfiiiiii,(.L_x_216 - _Z20matmul_wmma16_kernelPK6__halfS1_Pfiiiiii)
        .other          _Z20matmul_wmma16_kernelPK6__halfS1_Pfiiiiii,@"STO_CUDA_ENTRY STV_DEFAULT"
_Z20matmul_wmma16_kernelPK6__halfS1_Pfiiiiii:
.text._Z20matmul_wmma16_kernelPK6__halfS1_Pfiiiiii:
[----:B------:R-:W-:Y:S01]  /*0000*/  LDC R1, c[0x0][0x37c] ;  /* 0x0000df00ff017b82 */ /* 0x000fe20000000800 */
[----:B------:R-:W0:Y:S02]  /*0010*/  S2R R0, SR_TID.X ;  /* 0x0000000000007919 */ /* 0x000e240000002100 */
[----:B0-----:R-:W-:-:S13]  /*0020*/  ISETP.GT.U32.AND P0, PT, R0, 0x1f, PT ;  /* 0x0000001f0000780c */ /* 0x001fda0003f04070 */
[----:B------:R-:W-:Y:S05]  /*0030*/  @P0 EXIT ;  /* 0x000000000000094d */ /* 0x000fea0003800000 */
[----:B------:R-:W0:Y:S01]  /*0040*/  LDCU UR5, c[0x0][0x3a0] ;  /* 0x00007400ff0577ac */ /* 0x000e220008000800 */
[----:B------:R-:W1:Y:S01]  /*0050*/  S2UR UR18, SR_CTAID.Y ;  /* 0x00000000001279c3 */ /* 0x000e620000002600 */
[----:B------:R-:W-:Y:S02]  /*0060*/  CS2R R10, SRZ ;  /* 0x00000000000a7805 */ /* 0x000fe4000001ff00 */
[----:B------:R-:W-:Y:S02]  /*0070*/  CS2R R8, SRZ ;  /* 0x0000000000087805 */ /* 0x000fe4000001ff00 */
[----:B------:R-:W-:Y:S02]  /*0080*/  CS2R R6, SRZ ;  /* 0x0000000000067805 */ /* 0x000fe4000001ff00 */
[----:B------:R-:W-:Y:S01]  /*0090*/  CS2R R4, SRZ ;  /* 0x0000000000047805 */ /* 0x000fe2000001ff00 */
[----:B------:R-:W2:Y:S01]  /*00a0*/  LDCU.64 UR14, c[0x0][0x358] ;  /* 0x00006b00ff0e77ac */ /* 0x000ea20008000a00 */
[----:B0-----:R-:W-:-:S09]  /*00b0*/  UISETP.GT.AND UP0, UPT, UR5, URZ, UPT ;  /* 0x000000ff0500728c */ /* 0x001fd2000bf04270 */
[----:B-12---:R-:W-:Y:S05]  /*00c0*/  BRA.U !UP0, `(.L_x_0) ;  /* 0x0000000d08247547 */ /* 0x006fea000b800000 */
[----:B------:R-:W0:Y:S01]  /*00d0*/  LDCU UR20, c[0x0][0x3a4] ;  /* 0x00007480ff1477ac */ /* 0x000e220008000800 */
[----:B------:R-:W-:Y:S02]  /*00e0*/  CS2R R10, SRZ ;  /* 0x00000000000a7805 */ /* 0x000fe4000001ff00 */
[----:B------:R-:W-:Y:S02]  /*00f0*/  CS2R R8, SRZ ;  /* 0x0000000000087805 */ /* 0x000fe4000001ff00 */
[----:B------:R-:W-:Y:S01]  /*0100*/  CS2R R6, SRZ ;  /* 0x0000000000067805 */ /* 0x000fe2000001ff00 */
[----:B------:R-:W-:Y:S01]  /*0110*/  UISETP.GE.U32.AND UP1, UPT, UR5, 0x31, UPT ;  /* 0x000000310500788c */ /* 0x000fe2000bf26070 */
[----:B------:R-:W-:Y:S01]  /*0120*/  CS2R R4, SRZ ;  /* 0x0000000000047805 */ /* 0x000fe2000001ff00 */
[----:B------:R-:W-:-:S04]  /*0130*/  UIADD3 UR4, UPT, UPT, UR5, -0x1, URZ ;  /* 0xffffffff05047890 */ /* 0x000fc8000fffe0ff */
[----:B------:R-:W-:-:S03]  /*0140*/  ULEA.HI UR6, UR4, 0x1, URZ, 0x1c ;  /* 0x0000000104067891 */ /* 0x000fc6000f8fe0ff */
[----:B------:R-:W-:Y:S01]  /*0150*/  UMOV UR4, URZ ;  /* 0x000000ff00047c82 */ /* 0x000fe20008000000 */
[----:B------:R-:W-:Y:S02]  /*0160*/  ULOP3.LUT UR7, UR6, 0x3, URZ, 0xc0, !UPT ;  /* 0x0000000306077892 */ /* 0x000fe4000f8ec0ff */
[----:B0-----:R-:W-:Y:S02]  /*0170*/  UIMAD UR5, UR18, UR20, URZ ;  /* 0x00000014120572a4 */ /* 0x001fe4000f8e02ff */
[----:B------:R-:W-:Y:S02]  /*0180*/  UISETP.NE.AND UP0, UPT, UR7, URZ, UPT ;  /* 0x000000ff0700728c */ /* 0x000fe4000bf05270 */
[----:B------:R-:W-:-:S04]  /*0190*/  USHF.L.U32 UR5, UR5, 0x4, URZ ;  /* 0x0000000405057899 */ /* 0x000fc800080006ff */
[----:B------:R-:W-:Y:S01]  /*01a0*/  USHF.R.S32.HI UR9, URZ, 0x1f, UR5 ;  /* 0x0000001fff097899 */ /* 0x000fe20008011405 */
[----:B------:R-:W-:Y:S11]  /*01b0*/  BRA.U !UP1, `(.L_x_1) ;  /* 0x0000000909047547 */ /* 0x000ff6000b800000 */
[----:B------:R-:W0:Y:S01]  /*01c0*/  S2R R11, SR_LANEID ;  /* 0x00000000000b7919 */ /* 0x000e220000000000 */
[----:B------:R-:W1:Y:S01]  /*01d0*/  LDCU.64 UR12, c[0x0][0x380] ;  /* 0x00007000ff0c77ac */ /* 0x000e620008000a00 */
[----:B------:R-:W2:Y:S01]  /*01e0*/  S2UR UR8, SR_CTAID.X ;  /* 0x00000000000879c3 */ /* 0x000ea20000002500 */
[----:B------:R-:W-:Y:S01]  /*01f0*/  IMAD.MOV.U32 R19, RZ, RZ, RZ ;  /* 0x000000ffff137224 */ /* 0x000fe200078e00ff */
[----:B------:R-:W3:Y:S01]  /*0200*/  LDCU UR21, c[0x0][0x3a8] ;  /* 0x00007500ff1577ac */ /* 0x000ee20008000800 */
[----:B------:R-:W-:Y:S02]  /*0210*/  USHF.R.U32.HI UR4, URZ, 0x1, UR20 ;  /* 0x00000001ff047899 */ /* 0x000fe40008011614 */
[----:B------:R-:W-:Y:S01]  /*0220*/  ULOP3.LUT UR6, UR6, 0x1ffffffc, URZ, 0xc0, !UPT ;  /* 0x1ffffffc06067892 */ /* 0x000fe2000f8ec0ff */
[----:B------:R-:W4:Y:S03]  /*0230*/  LDCU.64 UR22, c[0x0][0x388] ;  /* 0x00007100ff1677ac */ /* 0x000f260008000a00 */
[----:B------:R-:W-:-:S02]  /*0240*/  UIADD3 UR6, UPT, UPT, -UR6, URZ, URZ ;  /* 0x000000ff06067290 */ /* 0x000fc4000fffe1ff */
[----:B-1----:R-:W-:-:S04]  /*0250*/  ULEA UR11, UP1, UR5, UR12, 0x1 ;  /* 0x0000000c050b7291 */ /* 0x002fc8000f8208ff */
[----:B------:R-:W-:Y:S02]  /*0260*/  ULEA.HI.X UR12, UR5, UR13, UR9, 0x1, UP1 ;  /* 0x0000000d050c7291 */ /* 0x000fe400088f0c09 */
[----:B---3--:R-:W-:Y:S02]  /*0270*/  USHF.R.U32.HI UR5, URZ, 0x1, UR21 ;  /* 0x00000001ff057899 */ /* 0x008fe40008011615 */
[----:B------:R-:W-:Y:S02]  /*0280*/  UIMAD UR13, UR21, 0x30, URZ ;  /* 0x00000030150d78a4 */ /* 0x000fe4000f8e02ff */
[----:B------:R-:W-:Y:S02]  /*0290*/  USHF.L.U32 UR16, UR21, 0x5, URZ ;  /* 0x0000000515107899 */ /* 0x000fe400080006ff */
[----:B------:R-:W-:Y:S01]  /*02a0*/  USHF.L.U32 UR17, UR21, 0x4, URZ ;  /* 0x0000000415117899 */ /* 0x000fe200080006ff */
[----:B0-----:R-:W-:Y:S01]  /*02b0*/  LOP3.LUT R18, R11, 0x3, RZ, 0xc0, !PT ;  /* 0x000000030b127812 */ /* 0x001fe200078ec0ff */
[----:B--2---:R-:W-:Y:S01]  /*02c0*/  USHF.L.U32 UR8, UR8, 0x4, URZ ;  /* 0x0000000408087899 */ /* 0x004fe200080006ff */
[----:B------:R-:W-:-:S05]  /*02d0*/  SHF.R.U32.HI R11, RZ, 0x2, R11 ;  /* 0x00000002ff0b7819 */ /* 0x000fca000001160b */
[----:B------:R-:W-:Y:S01]  /*02e0*/  IMAD.WIDE.U32 R2, R11, UR5, R18 ;  /* 0x000000050b027c25 */ /* 0x000fe2000f8e0012 */
[----:B------:R-:W-:-:S03]  /*02f0*/  UMOV UR5, URZ ;  /* 0x000000ff00057c82 */ /* 0x000fc60008000000 */
[----:B------:R-:W-:Y:S01]  /*0300*/  IMAD.WIDE.U32 R18, R11, UR4, R18 ;  /* 0x000000040b127c25 */ /* 0x000fe2000f8e0012 */
[C---:B------:R-:W-:Y:S01]  /*0310*/  SHF.L.U64.HI R0, R2.reuse, 0x2, R3 ;  /* 0x0000000202007819 */ /* 0x040fe20000010203 */
[----:B------:R-:W-:Y:S02]  /*0320*/  UMOV UR4, URZ ;  /* 0x000000ff00047c82 */ /* 0x000fe40008000000 */
[----:B------:R-:W-:Y:S01]  /*0330*/  IMAD.SHL.U32 R3, R2, 0x4, RZ ;  /* 0x0000000402037824 */ /* 0x000fe200078e00ff */
[----:B------:R-:W-:Y:S01]  /*0340*/  SHF.L.U64.HI R2, R18, 0x2, R19 ;  /* 0x0000000212027819 */ /* 0x000fe20000010213 */
[----:B----4-:R-:W-:-:S07]  /*0350*/  IMAD.MOV.U32 R11, RZ, RZ, RZ ;  /* 0x000000ffff0b7224 */ /* 0x010fce00078e00ff */
.L_x_2:
[----:B------:R-:W-:Y:S01]  /*0360*/  UIADD3 UR9, UP1, UPT, UR8, UR5, URZ ;  /* 0x0000000508097290 */ /* 0x000fe2000ff3e0ff */
[----:B------:R-:W-:-:S03]  /*0370*/  IMAD.U32 R17, RZ, RZ, UR21 ;  /* 0x00000015ff117e24 */ /* 0x000fc6000f8e00ff */
[----:B------:R-:W-:Y:S02]  /*0380*/  ULEA.HI.X.SX32 UR10, UR5, URZ, 0x1, UP1 ;  /* 0x000000ff050a7291 */ /* 0x000fe400088f0eff */
[----:B------:R-:W-:-:S04]  /*0390*/  ULEA UR19, UP1, UR9, UR22, 0x1 ;  /* 0x0000001609137291 */ /* 0x000fc8000f8208ff */
[----:B------:R-:W-:Y:S02]  /*03a0*/  ULEA.HI.X UR9, UR9, UR23, UR10, 0x1, UP1 ;  /* 0x0000001709097291 */ /* 0x000fe400088f0c0a */
[----:B------:R-:W-:-:S04]  /*03b0*/  IADD3 R28, P0, PT, R3, UR19, RZ ;  /* 0x00000013031c7c10 */ /* 0x000fc8000ff1e0ff */
[----:B------:R-:W-:-:S03]  /*03c0*/  IADD3.X R29, PT, PT, R0, UR9, RZ, P0, !PT ;  /* 0x00000009001d7c10 */ /* 0x000fc600087fe4ff */
[----:B------:R-:W-:Y:S02]  /*03d0*/  IMAD.WIDE.U32 R16, R17, 0x10, R28 ;  /* 0x0000001011107825 */ /* 0x000fe400078e001c */
[----:B------:R-:W2:Y:S04]  /*03e0*/  LDG.E R27, desc[UR14][R28.64] ;  /* 0x0000000e1c1b7981 */ /* 0x000ea8000c1e1900 */
[----:B------:R-:W3:Y:S01]  /*03f0*/  LDG.E R26, desc[UR14][R16.64] ;  /* 0x0000000e101a7981 */ /* 0x000ee2000c1e1900 */
[----:B------:R-:W-:Y:S01]  /*0400*/  LEA R22, P0, R18, UR11, 0x2 ;  /* 0x0000000b12167c11 */ /* 0x000fe2000f8010ff */
[----:B------:R-:W-:Y:S02]  /*0410*/  IMAD.U32 R13, RZ, RZ, UR20 ;  /* 0x00000014ff0d7e24 */ /* 0x000fe4000f8e00ff */
[----:B------:R-:W4:Y:S01]  /*0420*/  LDG.E R20, desc[UR14][R28.64+0x10] ;  /* 0x0000100e1c147981 */ /* 0x000f22000c1e1900 */
[----:B------:R-:W-:-:S03]  /*0430*/  IADD3.X R23, PT, PT, R2, UR12, RZ, P0, !PT ;  /* 0x0000000c02177c10 */ /* 0x000fc600087fe4ff */
[----:B------:R0:W5:Y:S04]  /*0440*/  LDG.E R21, desc[UR14][R16.64+0x10] ;  /* 0x0000100e10157981 */ /* 0x000168000c1e1900 */
[----:B------:R-:W5:Y:S04]  /*0450*/  LDG.E R12, desc[UR14][R22.64] ;  /* 0x0000000e160c7981 */ /* 0x000f68000c1e1900 */
[----:B------:R-:W5:Y:S01]  /*0460*/  LDG.E R14, desc[UR14][R22.64+0x10] ;  /* 0x0000100e160e7981 */ /* 0x000f62000c1e1900 */
[----:B0-----:R-:W-:-:S05]  /*0470*/  IMAD.WIDE.U32 R16, R13, 0x10, R22 ;  /* 0x000000100d107825 */ /* 0x001fca00078e0016 */
[----:B------:R-:W5:Y:S04]  /*0480*/  LDG.E R13, desc[UR14][R16.64] ;  /* 0x0000000e100d7981 */ /* 0x000f68000c1e1900 */
[----:B------:R-:W5:Y:S01]  /*0490*/  LDG.E R15, desc[UR14][R16.64+0x10] ;  /* 0x0000100e100f7981 */ /* 0x000f62000c1e1900 */
[----:B------:R-:W-:-:S04]  /*04a0*/  UIADD3 UR9, UP1, UPT, UR8, UR17, URZ ;  /* 0x0000001108097290 */ /* 0x000fc8000ff3e0ff */
[----:B------:R-:W-:Y:S02]  /*04b0*/  ULEA.HI.X.SX32 UR10, UR17, URZ, 0x1, UP1 ;  /* 0x000000ff110a7291 */ /* 0x000fe400088f0eff */
[----:B------:R-:W-:-:S04]  /*04c0*/  ULEA UR19, UP1, UR9, UR22, 0x1 ;  /* 0x0000001609137291 */ /* 0x000fc8000f8208ff */
[----:B------:R-:W-:Y:S01]  /*04d0*/  ULEA.HI.X UR9, UR9, UR23, UR10, 0x1, UP1 ;  /* 0x0000001709097291 */ /* 0x000fe200088f0c0a */
[----:B------:R-:W-:Y:S01]  /*04e0*/  IMAD.U32 R29, RZ, RZ, UR21 ;  /* 0x00000015ff1d7e24 */ /* 0x000fe2000f8e00ff */
[----:B--2---:R-:W-:Y:S04]  /*04f0*/  MOVM.16.MT88 R24, R27 ;  /* 0x000000001b18723a */ /* 0x004fe80000000000 */
[----:B---3--:R-:W0:Y:S04]  /*0500*/  MOVM.16.MT88 R25, R26 ;  /* 0x000000001a19723a */ /* 0x008e280000000000 */
[----:B----4-:R-:W-:Y:S04]  /*0510*/  MOVM.16.MT88 R20, R20 ;  /* 0x000000001414723a */ /* 0x010fe80000000000 */
[----:B-----5:R-:W1:Y:S01]  /*0520*/  MOVM.16.MT88 R21, R21 ;  /* 0x000000001515723a */ /* 0x020e620000000000 */
[----:B0-----:R-:W-:Y:S01]  /*0530*/  HMMA.16816.F32 R4, R12, R24, R4 ;  /* 0x000000180c04723c */ /* 0x001fe20000001804 */
[----:B------:R-:W-:-:S04]  /*0540*/  IADD3 R24, P0, PT, R3, UR19, RZ ;  /* 0x0000001303187c10 */ /* 0x000fc8000ff1e0ff */
[----:B------:R-:W-:-:S03]  /*0550*/  IADD3.X R25, PT, PT, R0, UR9, RZ, P0, !PT ;  /* 0x0000000900197c10 */ /* 0x000fc600087fe4ff */
[----:B------:R-:W-:Y:S01]  /*0560*/  IMAD.WIDE.U32 R28, R29, 0x10, R24 ;  /* 0x000000101d1c7825 */ /* 0x000fe200078e0018 */
[----:B-1----:R-:W-:Y:S01]  /*0570*/  HMMA.16816.F32 R8, R12, R20, R8 ;  /* 0x000000140c08723c */ /* 0x002fe20000001808 */
[----:B------:R-:W2:Y:S04]  /*0580*/  LDG.E R26, desc[UR14][R24.64] ;  /* 0x0000000e181a7981 */ /* 0x000ea8000c1e1900 */
[----:B------:R-:W3:Y:S04]  /*0590*/  LDG.E R27, desc[UR14][R28.64] ;  /* 0x0000000e1c1b7981 */ /* 0x000ee8000c1e1900 */
[----:B------:R0:W4:Y:S04]  /*05a0*/  LDG.E R20, desc[UR14][R24.64+0x10] ;  /* 0x0000100e18147981 */ /* 0x000128000c1e1900 */
[----:B------:R1:W5:Y:S04]  /*05b0*/  LDG.E R21, desc[UR14][R28.64+0x10] ;  /* 0x0000100e1c157981 */ /* 0x000368000c1e1900 */
[----:B------:R-:W5:Y:S04]  /*05c0*/  LDG.E R12, desc[UR14][R22.64+0x20] ;  /* 0x0000200e160c7981 */ /* 0x000f68000c1e1900 */
[----:B------:R-:W5:Y:S04]  /*05d0*/  LDG.E R14, desc[UR14][R22.64+0x30] ;  /* 0x0000300e160e7981 */ /* 0x000f68000c1e1900 */
[----:B------:R-:W5:Y:S04]  /*05e0*/  LDG.E R13, desc[UR14][R16.64+0x20] ;  /* 0x0000200e100d7981 */ /* 0x000f68000c1e1900 */
[----:B------:R-:W5:Y:S01]  /*05f0*/  LDG.E R15, desc[UR14][R16.64+0x30] ;  /* 0x0000300e100f7981 */ /* 0x000f62000c1e1900 */
[----:B------:R-:W-:-:S04]  /*0600*/  UIADD3 UR9, UP1, UPT, UR8, UR16, URZ ;  /* 0x0000001008097290 */ /* 0x000fc8000ff3e0ff */
[----:B------:R-:W-:Y:S02]  /*0610*/  ULEA.HI.X.SX32 UR10, UR16, URZ, 0x1, UP1 ;  /* 0x000000ff100a7291 */ /* 0x000fe400088f0eff */
[----:B------:R-:W-:-:S04]  /*0620*/  ULEA UR19, UP1, UR9, UR22, 0x1 ;  /* 0x0000001609137291 */ /* 0x000fc8000f8208ff */
[----:B------:R-:W-:Y:S02]  /*0630*/  ULEA.HI.X UR9, UR9, UR23, UR10, 0x1, UP1 ;  /* 0x0000001709097291 */ /* 0x000fe400088f0c0a */
[----:B0-----:R-:W-:Y:S01]  /*0640*/  IADD3 R24, P0, PT, R3, UR19, RZ ;  /* 0x0000001303187c10 */ /* 0x001fe2000ff1e0ff */
[----:B-1----:R-:W-:-:S03]  /*0650*/  IMAD.U32 R29, RZ, RZ, UR21 ;  /* 0x00000015ff1d7e24 */ /* 0x002fc6000f8e00ff */
[----:B------:R-:W-:-:S03]  /*0660*/  IADD3.X R25, PT, PT, R0, UR9, RZ, P0, !PT ;  /* 0x0000000900197c10 */ /* 0x000fc600087fe4ff */
[----:B------:R-:W-:Y:S01]  /*0670*/  IMAD.WIDE.U32 R28, R29, 0x10, R24 ;  /* 0x000000101d1c7825 */ /* 0x000fe200078e0018 */
[----:B--2---:R-:W-:Y:S04]  /*0680*/  MOVM.16.MT88 R26, R26 ;  /* 0x000000001a1a723a */ /* 0x004fe80000000000 */
[----:B---3--:R-:W0:Y:S04]  /*0690*/  MOVM.16.MT88 R27, R27 ;  /* 0x000000001b1b723a */ /* 0x008e280000000000 */
[----:B----4-:R-:W-:Y:S04]  /*06a0*/  MOVM.16.MT88 R20, R20 ;  /* 0x000000001414723a */ /* 0x010fe80000000000 */
[----:B-----5:R-:W1:Y:S01]  /*06b0*/  MOVM.16.MT88 R21, R21 ;  /* 0x000000001515723a */ /* 0x020e620000000000 */
[C---:B0-----:R-:W-:Y:S03]  /*06c0*/  HMMA.16816.F32 R4, R12.reuse, R26, R4 ;  /* 0x0000001a0c04723c */ /* 0x041fe60000001804 */
[----:B------:R-:W2:Y:S04]  /*06d0*/  LDG.E R26, desc[UR14][R24.64] ;  /* 0x0000000e181a7981 */ /* 0x000ea8000c1e1900 */
[----:B------:R-:W3:Y:S01]  /*06e0*/  LDG.E R27, desc[UR14][R28.64] ;  /* 0x0000000e1c1b7981 */ /* 0x000ee2000c1e1900 */
[----:B-1----:R-:W-:Y:S03]  /*06f0*/  HMMA.16816.F32 R8, R12, R20, R8 ;  /* 0x000000140c08723c */ /* 0x002fe60000001808 */
[----:B------:R0:W4:Y:S04]  /*0700*/  LDG.E R20, desc[UR14][R24.64+0x10] ;  /* 0x0000100e18147981 */ /* 0x000128000c1e1900 */
[----:B------:R-:W5:Y:S04]  /*0710*/  LDG.E R21, desc[UR14][R28.64+0x10] ;  /* 0x0000100e1c157981 */ /* 0x000f68000c1e1900 */
        /* <DEDUP_REMOVED lines=8> */
[----:B0-----:R-:W-:-:S04]  /*07a0*/  IADD3 R24, P0, PT, R3, UR19, RZ ;  /* 0x0000001303187c10 */ /* 0x001fc8000ff1e0ff */
[----:B------:R-:W-:-:S05]  /*07b0*/  IADD3.X R25, PT, PT, R0, UR9, RZ, P0, !PT ;  /* 0x0000000900197c10 */ /* 0x000fca00087fe4ff */
[----:B------:R-:W5:Y:S04]  /*07c0*/  LDG.E R28, desc[UR14][R24.64] ;  /* 0x0000000e181c7981 */ /* 0x000f68000c1e1900 */
[----:B--2---:R-:W-:Y:S04]  /*07d0*/  MOVM.16.MT88 R26, R26 ;  /* 0x000000001a1a723a */ /* 0x004fe80000000000 */
[----:B---3--:R-:W0:Y:S04]  /*07e0*/  MOVM.16.MT88 R27, R27 ;  /* 0x000000001b1b723a */ /* 0x008e280000000000 */
[----:B----4-:R-:W-:Y:S04]  /*07f0*/  MOVM.16.MT88 R20, R20 ;  /* 0x000000001414723a */ /* 0x010fe80000000000 */
[----:B-----5:R-:W1:Y:S01]  /*0800*/  MOVM.16.MT88 R21, R21 ;  /* 0x000000001515723a */ /* 0x020e620000000000 */
[C---:B0-----:R-:W-:Y:S08]  /*0810*/  HMMA.16816.F32 R4, R12.reuse, R26, R4 ;  /* 0x0000001a0c04723c */ /* 0x041ff00000001804 */
[----:B-1----:R-:W-:Y:S01]  /*0820*/  HMMA.16816.F32 R8, R12, R20, R8 ;  /* 0x000000140c08723c */ /* 0x002fe20000001808 */
[----:B------:R-:W-:Y:S01]  /*0830*/  IMAD.U32 R13, RZ, RZ, UR21 ;  /* 0x00000015ff0d7e24 */ /* 0x000fe2000f8e00ff */
[----:B------:R-:W2:Y:S03]  /*0840*/  LDG.E R12, desc[UR14][R22.64+0x60] ;  /* 0x0000600e160c7981 */ /* 0x000ea6000c1e1900 */
[----:B------:R-:W-:Y:S01]  /*0850*/  IMAD.WIDE.U32 R20, R13, 0x10, R24 ;  /* 0x000000100d147825 */ /* 0x000fe200078e0018 */
[----:B------:R-:W2:Y:S04]  /*0860*/  LDG.E R14, desc[UR14][R22.64+0x70] ;  /* 0x0000700e160e7981 */ /* 0x000ea8000c1e1900 */
[----:B------:R-:W3:Y:S04]  /*0870*/  LDG.E R26, desc[UR14][R20.64] ;  /* 0x0000000e141a7981 */ /* 0x000ee8000c1e1900 */
[----:B------:R-:W4:Y:S04]  /*0880*/  LDG.E R24, desc[UR14][R24.64+0x10] ;  /* 0x0000100e18187981 */ /* 0x000f28000c1e1900 */
[----:B------:R-:W5:Y:S04]  /*0890*/  LDG.E R27, desc[UR14][R20.64+0x10] ;  /* 0x0000100e141b7981 */ /* 0x000f68000c1e1900 */
[----:B------:R-:W2:Y:S04]  /*08a0*/  LDG.E R13, desc[UR14][R16.64+0x60] ;  /* 0x0000600e100d7981 */ /* 0x000ea8000c1e1900 */
[----:B------:R-:W2:Y:S04]  /*08b0*/  LDG.E R15, desc[UR14][R16.64+0x70] ;  /* 0x0000700e100f7981 */ /* 0x000ea8000c1e1900 */
[----:B------:R-:W-:Y:S01]  /*08c0*/  MOVM.16.MT88 R28, R28 ;  /* 0x000000001c1c723a */ /* 0x000fe20000000000 */
[----:B------:R-:W-:-:S02]  /*08d0*/  UIADD3 UR11, UP1, UPT, UR11, 0x80, URZ ;  /* 0x000000800b0b7890 */ /* 0x000fc4000ff3e0ff */
[----:B------:R-:W-:Y:S02]  /*08e0*/  UIADD3 UR6, UPT, UPT, UR6, 0x4, URZ ;  /* 0x0000000406067890 */ /* 0x000fe4000fffe0ff */
[----:B------:R-:W-:Y:S02]  /*08f0*/  UIADD3.X UR12, UPT, UPT, URZ, UR12, URZ, UP1, !UPT ;  /* 0x0000000cff0c7290 */ /* 0x000fe40008ffe4ff */
[----:B------:R-:W-:Y:S02]  /*0900*/  UISETP.NE.AND UP1, UPT, UR6, URZ, UPT ;  /* 0x000000ff0600728c */ /* 0x000fe4000bf25270 */
[----:B------:R-:W-:Y:S02]  /*0910*/  UIADD3 UR4, UPT, UPT, UR4, 0x40, URZ ;  /* 0x0000004004047890 */ /* 0x000fe4000fffe0ff */
[----:B------:R-:W-:Y:S02]  /*0920*/  ULEA UR13, UR21, UR13, 0x6 ;  /* 0x0000000d150d7291 */ /* 0x000fe4000f8e30ff */
[----:B------:R-:W-:-:S02]  /*0930*/  ULEA UR16, UR21, UR16, 0x6 ;  /* 0x0000001015107291 */ /* 0x000fc4000f8e30ff */
[----:B------:R-:W-:Y:S02]  /*0940*/  ULEA UR17, UR21, UR17, 0x6 ;  /* 0x0000001115117291 */ /* 0x000fe4000f8e30ff */
[----:B------:R-:W-:Y:S01]  /*0950*/  ULEA UR5, UR21, UR5, 0x6 ;  /* 0x0000000515057291 */ /* 0x000fe2000f8e30ff */
[----:B---3--:R-:W2:Y:S04]  /*0960*/  MOVM.16.MT88 R29, R26 ;  /* 0x000000001a1d723a */ /* 0x008ea80000000000 */
[----:B----4-:R-:W-:Y:S04]  /*0970*/  MOVM.16.MT88 R26, R24 ;  /* 0x00000000181a723a */ /* 0x010fe80000000000 */
[----:B-----5:R-:W0:Y:S01]  /*0980*/  MOVM.16.MT88 R27, R27 ;  /* 0x000000001b1b723a */ /* 0x020e220000000000 */
[C---:B--2---:R-:W-:Y:S08]  /*0990*/  HMMA.16816.F32 R4, R12.reuse, R28, R4 ;  /* 0x0000001c0c04723c */ /* 0x044ff00000001804 */
[----:B0-----:R-:W-:Y:S01]  /*09a0*/  HMMA.16816.F32 R8, R12, R26, R8 ;  /* 0x0000001a0c08723c */ /* 0x001fe20000001808 */
[----:B------:R-:W-:-:S04]  /*09b0*/  NOP ;  /* 0x0000000000007918 */ /* 0x000fc80000000000 */
[----:B------:R-:W-:-:S15]  /*09c0*/  BRA.U UP1, `(.L_x_2) ;  /* 0xfffffff901647547 */ /* 0x000fde000b83ffff */
.L_x_1:
[----:B------:R-:W-:Y:S05]  /*09d0*/  BRA.U !UP0, `(.L_x_0) ;  /* 0x0000000108e07547 */ /* 0x000fea000b800000 */
[----:B------:R-:W0:Y:S01]  /*09e0*/  S2R R0, SR_LANEID ;  /* 0x0000000000007919 */ /* 0x000e220000000000 */
[----:B------:R-:W1:Y:S01]  /*09f0*/  LDCU.64 UR10, c[0x0][0x380] ;  /* 0x00007000ff0a77ac */ /* 0x000e620008000a00 */
[----:B------:R-:W-:Y:S01]  /*0a00*/  IMAD.MOV.U32 R3, RZ, RZ, RZ ;  /* 0x000000ffff037224 */ /* 0x000fe200078e00ff */
[----:B------:R-:W-:Y:S01]  /*0a10*/  UIMAD UR5, UR18, UR20, URZ ;  /* 0x00000014120572a4 */ /* 0x000fe2000f8e02ff */
[----:B------:R-:W2:Y:S03]  /*0a20*/  LDCU UR12, c[0x0][0x3a8] ;  /* 0x00007500ff0c77ac */ /* 0x000ea60008000800 */
[----:B------:R-:W-:Y:S01]  /*0a30*/  USHF.L.U32 UR5, UR5, 0x4, URZ ;  /* 0x0000000405057899 */ /* 0x000fe200080006ff */
[----:B------:R-:W3:Y:S03]  /*0a40*/  LDCU.64 UR16, c[0x0][0x388] ;  /* 0x00007100ff1077ac */ /* 0x000ee60008000a00 */
[----:B------:R-:W-:-:S02]  /*0a50*/  USHF.R.S32.HI UR6, URZ, 0x1f, UR5 ;  /* 0x0000001fff067899 */ /* 0x000fc40008011405 */
[----:B------:R-:W-:Y:S02]  /*0a60*/  UIADD3 UR9, UP0, UPT, UR5, UR4, URZ ;  /* 0x0000000405097290 */ /* 0x000fe4000ff1e0ff */
[----:B------:R-:W-:Y:S02]  /*0a70*/  UIADD3 UR7, UPT, UPT, -UR7, URZ, URZ ;  /* 0x000000ff07077290 */ /* 0x000fe4000fffe1ff */
[----:B------:R-:W-:Y:S02]  /*0a80*/  UIADD3.X UR5, UPT, UPT, URZ, UR6, URZ, UP0, !UPT ;  /* 0x00000006ff057290 */ /* 0x000fe400087fe4ff */
[----:B-1----:R-:W-:Y:S02]  /*0a90*/  ULEA UR8, UP0, UR9, UR10, 0x1 ;  /* 0x0000000a09087291 */ /* 0x002fe4000f8008ff */
[----:B--2---:R-:W-:Y:S02]  /*0aa0*/  USHF.R.U32.HI UR6, URZ, 0x1, UR12 ;  /* 0x00000001ff067899 */ /* 0x004fe4000801160c */
[----:B------:R-:W-:Y:S01]  /*0ab0*/  ULEA.HI.X UR9, UR9, UR11, UR5, 0x1, UP0 ;  /* 0x0000000b09097291 */ /* 0x000fe200080f0c05 */
[----:B------:R-:W1:Y:S01]  /*0ac0*/  S2UR UR11, SR_CTAID.X ;  /* 0x00000000000b79c3 */ /* 0x000e620000002500 */
[----:B------:R-:W-:Y:S01]  /*0ad0*/  USHF.R.U32.HI UR5, URZ, 0x1, UR20 ;  /* 0x00000001ff057899 */ /* 0x000fe20008011614 */
[----:B0-----:R-:W-:Y:S01]  /*0ae0*/  LOP3.LUT R2, R0, 0x3, RZ, 0xc0, !PT ;  /* 0x0000000300027812 */ /* 0x001fe200078ec0ff */
[----:B------:R-:W-:Y:S01]  /*0af0*/  UIMAD UR4, UR4, UR12, URZ ;  /* 0x0000000c040472a4 */ /* 0x000fe2000f8e02ff */
[----:B------:R-:W-:-:S05]  /*0b00*/  SHF.R.U32.HI R13, RZ, 0x2, R0 ;  /* 0x00000002ff0d7819 */ /* 0x000fca0000011600 */
[----:B------:R-:W-:-:S04]  /*0b10*/  IMAD.WIDE.U32 R24, R13, UR5, R2 ;  /* 0x000000050d187c25 */ /* 0x000fc8000f8e0002 */
[----:B------:R-:W-:Y:S01]  /*0b20*/  IMAD.WIDE.U32 R2, R13, UR6, R2 ;  /* 0x000000060d027c25 */ /* 0x000fe2000f8e0002 */
[----:B------:R-:W-:-:S04]  /*0b30*/  SHF.L.U64.HI R26, R24, 0x2, R25 ;  /* 0x00000002181a7819 */ /* 0x000fc80000010219 */
[----:B---3--:R-:W-:-:S07]  /*0b40*/  SHF.L.U64.HI R27, R2, 0x2, R3 ;  /* 0x00000002021b7819 */ /* 0x008fce0000010203 */
.L_x_3:
[----:B-1----:R-:W-:Y:S01]  /*0b50*/  ULEA UR5, UP0, UR11, UR4, 0x4 ;  /* 0x000000040b057291 */ /* 0x002fe2000f8020ff */
[----:B------:R-:W-:-:S03]  /*0b60*/  IMAD.U32 R17, RZ, RZ, UR12 ;  /* 0x0000000cff117e24 */ /* 0x000fc6000f8e00ff */
[----:B------:R-:W-:Y:S02]  /*0b70*/  ULEA.HI.X.SX32 UR6, UR4, URZ, 0x1, UP0 ;  /* 0x000000ff04067291 */ /* 0x000fe400080f0eff */
[----:B------:R-:W-:-:S04]  /*0b80*/  ULEA UR10, UP0, UR5, UR16, 0x1 ;  /* 0x00000010050a7291 */ /* 0x000fc8000f8008ff */
[----:B------:R-:W-:Y:S02]  /*0b90*/  ULEA.HI.X UR5, UR5, UR17, UR6, 0x1, UP0 ;  /* 0x0000001105057291 */ /* 0x000fe400080f0c06 */
[----:B------:R-:W-:-:S04]  /*0ba0*/  LEA R28, P0, R2, UR10, 0x2 ;  /* 0x0000000a021c7c11 */ /* 0x000fc8000f8010ff */
[----:B------:R-:W-:-:S03]  /*0bb0*/  IADD3.X R29, PT, PT, R27, UR5, RZ, P0, !PT ;  /* 0x000000051b1d7c10 */ /* 0x000fc600087fe4ff */
[----:B------:R-:W-:Y:S02]  /*0bc0*/  IMAD.WIDE.U32 R16, R17, 0x10, R28 ;  /* 0x0000001011107825 */ /* 0x000fe400078e001c */
[----:B------:R-:W2:Y:S04]  /*0bd0*/  LDG.E R0, desc[UR14][R28.64] ;  /* 0x0000000e1c007981 */ /* 0x000ea8000c1e1900 */
[----:B------:R-:W3:Y:S04]  /*0be0*/  LDG.E R22, desc[UR14][R28.64+0x10] ;  /* 0x0000100e1c167981 */ /* 0x000ee8000c1e1900 */
[----:B------:R-:W4:Y:S04]  /*0bf0*/  LDG.E R21, desc[UR14][R16.64] ;  /* 0x0000000e10157981 */ /* 0x000f28000c1e1900 */
[----:B------:R0:W5:Y:S01]  /*0c00*/  LDG.E R23, desc[UR14][R16.64+0x10] ;  /* 0x0000100e10177981 */ /* 0x000162000c1e1900 */
[----:B------:R-:W-:Y:S01]  /*0c10*/  LEA R18, P0, R24, UR8, 0x2 ;  /* 0x0000000818127c11 */ /* 0x000fe2000f8010ff */
[----:B------:R-:W-:-:S03]  /*0c20*/  IMAD.U32 R13, RZ, RZ, UR20 ;  /* 0x00000014ff0d7e24 */ /* 0x000fc6000f8e00ff */
[----:B------:R-:W-:-:S03]  /*0c30*/  IADD3.X R19, PT, PT, R26, UR9, RZ, P0, !PT ;  /* 0x000000091a137c10 */ /* 0x000fc600087fe4ff */
[----:B0-----:R-:W-:Y:S02]  /*0c40*/  IMAD.WIDE.U32 R16, R13, 0x10, R18 ;  /* 0x000000100d107825 */ /* 0x001fe400078e0012 */
[----:B------:R-:W5:Y:S04]  /*0c50*/  LDG.E R12, desc[UR14][R18.64] ;  /* 0x0000000e120c7981 */ /* 0x000f68000c1e1900 */
[----:B------:R-:W5:Y:S04]  /*0c60*/  LDG.E R14, desc[UR14][R18.64+0x10] ;  /* 0x0000100e120e7981 */ /* 0x000f68000c1e1900 */
[----:B------:R-:W5:Y:S04]  /*0c70*/  LDG.E R13, desc[UR14][R16.64] ;  /* 0x0000000e100d7981 */ /* 0x000f68000c1e1900 */
[----:B------:R-:W5:Y:S01]  /*0c80*/  LDG.E R15, desc[UR14][R16.64+0x10] ;  /* 0x0000100e100f7981 */ /* 0x000f62000c1e1900 */
[----:B------:R-:W-:-:S02]  /*0c90*/  UIADD3 UR8, UP0, UPT, UR8, 0x20, URZ ;  /* 0x0000002008087890 */ /* 0x000fc4000ff1e0ff */
[----:B------:R-:W-:Y:S02]  /*0ca0*/  UIADD3 UR7, UPT, UPT, UR7, 0x1, URZ ;  /* 0x0000000107077890 */ /* 0x000fe4000fffe0ff */
[----:B------:R-:W-:Y:S02]  /*0cb0*/  UIADD3.X UR9, UPT, UPT, URZ, UR9, URZ, UP0, !UPT ;  /* 0x00000009ff097290 */ /* 0x000fe400087fe4ff */
[----:B------:R-:W-:Y:S02]  /*0cc0*/  UISETP.NE.AND UP0, UPT, UR7, URZ, UPT ;  /* 0x000000ff0700728c */ /* 0x000fe4000bf05270 */
[----:B------:R-:W-:Y:S01]  /*0cd0*/  ULEA UR4, UR12, UR4, 0x4 ;  /* 0x000000040c047291 */ /* 0x000fe2000f8e20ff */
[----:B--2---:R-:W-:Y:S04]  /*0ce0*/  MOVM.16.MT88 R20, R0 ;  /* 0x000000000014723a */ /* 0x004fe80000000000 */
[----:B---3--:R-:W-:Y:S04]  /*0cf0*/  MOVM.16.MT88 R22, R22 ;  /* 0x000000001616723a */ /* 0x008fe80000000000 */
[----:B----4-:R-:W0:Y:S04]  /*0d00*/  MOVM.16.MT88 R21, R21 ;  /* 0x000000001515723a */ /* 0x010e280000000000 */
[----:B-----5:R-:W1:Y:S01]  /*0d10*/  MOVM.16.MT88 R23, R23 ;  /* 0x000000001717723a */ /* 0x020e620000000000 */
[C---:B0-----:R-:W-:Y:S08]  /*0d20*/  HMMA.16816.F32 R4, R12.reuse, R20, R4 ;  /* 0x000000140c04723c */ /* 0x041ff00000001804 */
[----:B-1----:R-:W-:Y:S01]  /*0d30*/  HMMA.16816.F32 R8, R12, R22, R8 ;  /* 0x000000160c08723c */ /* 0x002fe20000001808 */
[----:B------:R-:W-:-:S04]  /*0d40*/  NOP ;  /* 0x0000000000007918 */ /* 0x000fc80000000000 */
[----:B------:R-:W-:-:S15]  /*0d50*/  BRA.U UP0, `(.L_x_3) ;  /* 0xfffffffd007c7547 */ /* 0x000fde000b83ffff */
.L_x_0:
[----:B------:R-:W0:Y:S01]  /*0d60*/  S2R R12, SR_LANEID ;  /* 0x00000000000c7919 */ /* 0x000e220000000000 */
[----:B------:R-:W1:Y:S01]  /*0d70*/  LDC R15, c[0x0][0x3ac] ;  /* 0x0000eb00ff0f7b82 */ /* 0x000e620000000800 */
[----:B------:R-:W2:Y:S07]  /*0d80*/  S2R R13, SR_CTAID.X ;  /* 0x00000000000d7919 */ /* 0x000eae0000002500 */
[----:B------:R-:W3:Y:S01]  /*0d90*/  LDC.64 R2, c[0x0][0x390] ;  /* 0x0000e400ff027b82 */ /* 0x000ee20000000a00 */
[----:B-1----:R-:W-:Y:S01]  /*0da0*/  IMAD R0, R15, UR18, RZ ;  /* 0x000000120f007c24 */ /* 0x002fe2000f8e02ff */
[----:B------:R-:W-:-:S03]  /*0db0*/  SHF.R.U32.HI R15, RZ, 0x1, R15 ;  /* 0x00000001ff0f7819 */ /* 0x000fc6000001160f */
[----:B------:R-:W-:Y:S01]  /*0dc0*/  IMAD.SHL.U32 R0, R0, 0x10, RZ ;  /* 0x0000001000007824 */ /* 0x000fe200078e00ff */
[----:B0-----:R-:W-:Y:S02]  /*0dd0*/  SHF.R.U32.HI R16, RZ, 0x2, R12 ;  /* 0x00000002ff107819 */ /* 0x001fe4000001160c */
[----:B------:R-:W-:Y:S02]  /*0de0*/  LOP3.LUT R12, R12, 0x3, RZ, 0xc0, !PT ;  /* 0x000000030c0c7812 */ /* 0x000fe400078ec0ff */
[----:B--2---:R-:W-:Y:S01]  /*0df0*/  LEA R14, P0, R13, R0, 0x4 ;  /* 0x000000000d0e7211 */ /* 0x004fe200078020ff */
[----:B------:R-:W-:-:S03]  /*0e00*/  IMAD.MOV.U32 R13, RZ, RZ, RZ ;  /* 0x000000ffff0d7224 */ /* 0x000fc600078e00ff */
[----:B------:R-:W-:Y:S01]  /*0e10*/  LEA.HI.X.SX32 R0, R0, RZ, 0x1, P0 ;  /* 0x000000ff00007211 */ /* 0x000fe200000f0eff */
[----:B------:R-:W-:Y:S01]  /*0e20*/  IMAD.WIDE.U32 R12, R16, R15, R12 ;  /* 0x0000000f100c7225 */ /* 0x000fe200078e000c */
[----:B---3--:R-:W-:-:S04]  /*0e30*/  LEA R17, P0, R14, R2, 0x2 ;  /* 0x000000020e117211 */ /* 0x008fc800078010ff */
[----:B------:R-:W-:Y:S02]  /*0e40*/  LEA.HI.X R3, R14, R3, R0, 0x2, P0 ;  /* 0x000000030e037211 */ /* 0x000fe400000f1400 */
[----:B------:R-:W-:-:S04]  /*0e50*/  LEA R2, P0, R12, R17, 0x3 ;  /* 0x000000110c027211 */ /* 0x000fc800078018ff */
[----:B------:R-:W-:-:S03]  /*0e60*/  LEA.HI.X R3, R12, R3, R13, 0x3, P0 ;  /* 0x000000030c037211 */ /* 0x000fc600000f1c0d */
[----:B------:R-:W-:Y:S02]  /*0e70*/  IMAD.WIDE.U32 R12, R15, 0x40, R2 ;  /* 0x000000400f0c7825 */ /* 0x000fe400078e0002 */
[----:B------:R-:W-:Y:S04]  /*0e80*/  STG.E.64 desc[UR14][R2.64], R4 ;  /* 0x0000000402007986 */ /* 0x000fe8000c101b0e */
[----:B------:R-:W-:Y:S04]  /*0e90*/  STG.E.64 desc[UR14][R12.64], R6 ;  /* 0x000000060c007986 */ /* 0x000fe8000c101b0e */
[----:B------:R-:W-:Y:S04]  /*0ea0*/  STG.E.64 desc[UR14][R2.64+0x20], R8 ;  /* 0x0000200802007986 */ /* 0x000fe8000c101b0e */
[----:B------:R-:W-:Y:S01]  /*0eb0*/  STG.E.64 desc[UR14][R12.64+0x20], R10 ;  /* 0x0000200a0c007986 */ /* 0x000fe2000c101b0e */
[----:B------:R-:W-:Y:S05]  /*0ec0*/  EXIT ;  /* 0x000000000000794d */ /* 0x000fea0003800000 */
.L_x_4:
[----:B------:R-:W-:-:S00]  /*0ed0*/  BRA `(.L_x_4) ;  /* 0xfffffffc00fc7947 */ /* 0x000fc0000383ffff */
[----:B------:R-:W-:-:S00]  /*0ee0*/  NOP ;  /* 0x0000000000007918 */ /* 0x000fc00000000000 */
        /* <DEDUP_REMOVED lines=9> */
.L_x_216:


//--------------------- .text._Z23matmul_tiled_f32_kernelPKfS0_Pfiiiiii --------------------------
	.section	.text._Z23matmul_tiled_f32_kernelPKfS0_Pfiiiiii,"ax",@progbits
	.align	128
        .global         _Z23matmul_tiled_f32_kernelPKfS0_Pfiiiiii
        .type           _Z23matmul_tiled_f32_kernelPKfS0_Pfiiiiii,@function
        .size           _Z23matmul_tiled_f32_kernelPKfS0_Pfiiiiii,(.L_x_217 - _Z23matmul_tiled_f32_kernelPKfS0_Pfiiiiii)
        .other          _Z23matmul_tiled_f32_kernelPKfS0_Pfiiiiii,@"STO_CUDA_ENTRY STV_DEFAULT"
_Z23matmul_tiled_f32_kernelPKfS0_Pfiiiiii:
.text._Z23matmul_tiled_f32_kernelPKfS0_Pfiiiiii:
[----:B------:R-:W-:Y:S01]  /*0000*/  LDC R1, c[0x0][0x37c] ;  /* 0x0000df00ff017b82 */ /* 0x000fe20000000800 */
[----:B------:R-:W0:Y:S07]  /*0010*/  LDCU UR4, c[0x0][0x3a0] ;  /* 0x00007400ff0477ac */ /* 0x000e2e0008000800 */
[----:B------:R-:W1:Y:S01]  /*0020*/  S2UR UR5, SR_CTAID.Y ;  /* 0x00000000000579c3 */ /* 0x000e620000002600 */
[----:B------:R-:W-:Y:S01]  /*0030*/  HFMA2 R11, -RZ, RZ, 0, 0 ;  /* 0x00000000ff0b7431 */ /* 0x000fe200000001ff */
[----:B------:R-:W-:-:S02]  /*0040*/  CS2R R26, SRZ ;  /* 0x00000000001a7805 */ /* 0x000fc4000001ff00 */
[----:B------:R-:W-:Y:S02]  /*0050*/  CS2R R16, SRZ ;  /* 0x0000000000107805 */ /* 0x000fe4000001ff00 */
[----:B------:R-:W-:Y:S02]  /*0060*/  CS2R R36, SRZ ;  /* 0x0000000000247805 */ /* 0x000fe4000001ff00 */
[----:B------:R-:W-:Y:S02]  /*0070*/  CS2R R28, SRZ ;  /* 0x00000000001c7805 */ /* 0x000fe4000001ff00 */
[----:B------:R-:W-:Y:S02]  /*0080*/  CS2R R6, SRZ ;  /* 0x0000000000067805 */ /* 0x000fe4000001ff00 */
[----:B------:R-:W-:Y:S01]  /*0090*/  CS2R R32, SRZ ;  /* 0x0000000000207805 */ /* 0x000fe2000001ff00 */
[----:B------:R-:W2:Y:S01]  /*00a0*/  S2UR UR6, SR_CTAID.X ;  /* 0x00000000000679c3 */ /* 0x000ea20000002500 */
[----:B------:R-:W-:-:S02]  /*00b0*/  MOV R31, RZ ;  /* 0x000000ff001f7202 */ /* 0x000fc40000000f00 */
[----:B------:R-:W-:Y:S01]  /*00c0*/  CS2R R34, SRZ ;  /* 0x0000000000227805 */ /* 0x000fe2000001ff00 */
[----:B------:R-:W3:Y:S01]  /*00d0*/  LDCU.64 UR10, c[0x0][0x358] ;  /* 0x00006b00ff0a77ac */ /* 0x000ee20008000a00 */
[----:B0-----:R-:W-:Y:S02]  /*00e0*/  UISETP.GE.AND UP0, UPT, UR4, 0x1, UPT ;  /* 0x000000010400788c */ /* 0x001fe4000bf06270 */
[----:B-1----:R-:W-:Y:S02]  /*00f0*/  USHF.L.U32 UR5, UR5, 0x6, URZ ;  /* 0x0000000605057899 */ /* 0x002fe400080006ff */
[----:B--2---:R-:W-:-:S05]  /*0100*/  USHF.L.U32 UR6, UR6, 0x6, URZ ;  /* 0x0000000606067899 */ /* 0x004fca00080006ff */
[----:B---3--:R-:W-:Y:S07]  /*0110*/  BRA.U !UP0, `(.L_x_5) ;  /* 0x0000000d08087547 */ /* 0x008fee000b800000 */
[----:B------:R-:W-:Y:S01]  /*0120*/  IMAD.MOV.U32 R27, RZ, RZ, RZ ;  /* 0x000000ffff1b7224 */ /* 0x000fe200078e00ff */
[----:B------:R-:W0:Y:S01]  /*0130*/  LDC R2, c[0x0][0x360] ;  /* 0x0000d800ff027b82 */ /* 0x000e220000000800 */
[----:B------:R-:W1:Y:S01]  /*0140*/  LDCU UR9, c[0x0][0x364] ;  /* 0x00006c80ff0977ac */ /* 0x000e620008000800 */
[----:B------:R-:W-:-:S05]  /*0150*/  UMOV UR4, URZ ;  /* 0x000000ff00047c82 */ /* 0x000fca0008000000 */
.L_x_21:
[----:B------:R-:W2:Y:S01]  /*0160*/  S2R R3, SR_TID.Y ;  /* 0x0000000000037919 */ /* 0x000ea20000002200 */
[----:B------:R-:W3:Y:S01]  /*0170*/  LDCU UR17, c[0x0][0x3a0] ;  /* 0x00007400ff1177ac */ /* 0x000ee20008000800 */
[----:B------:R-:W-:Y:S01]  /*0180*/  BSSY.RECONVERGENT B0, `(.L_x_6) ;  /* 0x000002c000007945 */ /* 0x000fe20003800200 */
[----:B------:R-:W4:Y:S01]  /*0190*/  S2R R4, SR_TID.X ;  /* 0x0000000000047919 */ /* 0x000f220000002100 */
[----:B------:R-:W0:Y:S01]  /*01a0*/  LDCU UR16, c[0x0][0x398] ;  /* 0x00007300ff1077ac */ /* 0x000e220008000800 */
[----:B--2---:R-:W-:-:S13]  /*01b0*/  ISETP.GT.U32.AND P0, PT, R3, 0x3f, PT ;  /* 0x0000003f0300780c */ /* 0x004fda0003f04070 */
[----:B0--34-:R-:W-:Y:S05]  /*01c0*/  @P0 BRA `(.L_x_7) ;  /* 0x00000000009c0947 */ /* 0x019fea0003800000 */
[----:B------:R-:W-:Y:S01]  /*01d0*/  IADD3 R0, PT, PT, R4, UR4, RZ ;  /* 0x0000000404007c10 */ /* 0x000fe2000fffe0ff */
[----:B------:R-:W-:-:S07]  /*01e0*/  IMAD.MOV.U32 R5, RZ, RZ, R3 ;  /* 0x000000ffff057224 */ /* 0x000fce00078e0003 */
.L_x_11:
[----:B------:R-:W-:Y:S01]  /*01f0*/  ISETP.GT.U32.AND P0, PT, R4, 0xf, PT ;  /* 0x0000000f0400780c */ /* 0x000fe20003f04070 */
[----:B------:R-:W-:-:S12]  /*0200*/  BSSY.RECONVERGENT B1, `(.L_x_8) ;  /* 0x0000020000017945 */ /* 0x000fd80003800200 */
[----:B------:R-:W-:Y:S05]  /*0210*/  @P0 BRA `(.L_x_9) ;  /* 0x0000000000780947 */ /* 0x000fea0003800000 */
[----:B------:R-:W0:Y:S01]  /*0220*/  S2UR UR8, SR_CgaCtaId ;  /* 0x00000000000879c3 */ /* 0x000e220000008800 */
[----:B------:R-:W2:Y:S01]  /*0230*/  LDCU UR13, c[0x0][0x3a4] ;  /* 0x00007480ff0d77ac */ /* 0x000ea20008000800 */
[----:B------:R-:W-:Y:S01]  /*0240*/  IADD3 R13, PT, PT, R5, UR5, RZ ;  /* 0x00000005050d7c10 */ /* 0x000fe2000fffe0ff */
[----:B------:R-:W-:Y:S01]  /*0250*/  IMAD.MOV.U32 R9, RZ, RZ, RZ ;  /* 0x000000ffff097224 */ /* 0x000fe200078e00ff */
[-C--:B------:R-:W-:Y:S01]  /*0260*/  MOV R8, R0.reuse ;  /* 0x0000000000087202 */ /* 0x080fe20000000f00 */
[----:B------:R-:W3:Y:S01]  /*0270*/  LDCU.64 UR14, c[0x0][0x380] ;  /* 0x00007000ff0e77ac */ /* 0x000ee20008000a00 */
[----:B------:R-:W-:Y:S02]  /*0280*/  MOV R19, R0 ;  /* 0x0000000000137202 */ /* 0x000fe40000000f00 */
[----:B------:R-:W-:Y:S01]  /*0290*/  MOV R21, R4 ;  /* 0x0000000400157202 */ /* 0x000fe20000000f00 */
[----:B------:R-:W-:Y:S01]  /*02a0*/  UMOV UR7, 0x400 ;  /* 0x0000040000077882 */ /* 0x000fe20000000000 */
[----:B--2---:R-:W-:-:S02]  /*02b0*/  USHF.R.S32.HI UR12, URZ, 0x1f, UR13 ;  /* 0x0000001fff0c7899 */ /* 0x004fc4000801140d */
[----:B------:R-:W-:Y:S01]  /*02c0*/  IMAD.WIDE.U32 R8, R13, UR13, R8 ;  /* 0x0000000d0d087c25 */ /* 0x000fe2000f8e0008 */
[----:B0-----:R-:W-:-:S03]  /*02d0*/  ULEA UR7, UR8, UR7, 0x18 ;  /* 0x0000000708077291 */ /* 0x001fc6000f8ec0ff */
[----:B------:R-:W-:Y:S01]  /*02e0*/  IMAD R9, R13, UR12, R9 ;  /* 0x0000000c0d097c24 */ /* 0x000fe2000f8e0209 */
[----:B---3--:R-:W-:Y:S02]  /*02f0*/  LEA R12, P0, R8, UR14, 0x2 ;  /* 0x0000000e080c7c11 */ /* 0x008fe4000f8010ff */
[----:B------:R-:W-:Y:S02]  /*0300*/  LEA R10, R4, UR7, 0x2 ;  /* 0x00000007040a7c11 */ /* 0x000fe4000f8e10ff */
[----:B------:R-:W-:-:S03]  /*0310*/  LEA.HI.X R9, R8, UR15, R9, 0x2, P0 ;  /* 0x0000000f08097c11 */ /* 0x000fc600080f1409 */
[----:B------:R-:W-:-:S07]  /*0320*/  IMAD R15, R5, 0x44, R10 ;  /* 0x00000044050f7824 */ /* 0x000fce00078e020a */
.L_x_10:
[----:B------:R-:W-:Y:S01]  /*0330*/  ISETP.GE.AND P0, PT, R19, UR17, PT ;  /* 0x0000001113007c0c */ /* 0x000fe2000bf06270 */
[----:B------:R-:W-:Y:S01]  /*0340*/  IMAD.MOV.U32 R10, RZ, RZ, RZ ;  /* 0x000000ffff0a7224 */ /* 0x000fe200078e00ff */
[----:B------:R-:W-:Y:S02]  /*0350*/  MOV R8, R12 ;  /* 0x0000000c00087202 */ /* 0x000fe40000000f00 */
[----:B------:R-:W-:-:S13]  /*0360*/  ISETP.GE.OR P0, PT, R13, UR16, P0 ;  /* 0x000000100d007c0c */ /* 0x000fda0008706670 */
[----:B------:R0:W2:Y:S01]  /*0370*/  @!P0 LDG.E.CONSTANT R10, desc[UR10][R8.64] ;  /* 0x0000000a080a8981 */ /* 0x0000a2000c1e9900 */
[C---:B------:R-:W-:Y:S02]  /*0380*/  IADD3 R21, PT, PT, R2.reuse, R21, RZ ;  /* 0x0000001502157210 */ /* 0x040fe40007ffe0ff */
[C---:B------:R-:W-:Y:S02]  /*0390*/  IADD3 R19, PT, PT, R2.reuse, R19, RZ ;  /* 0x0000001302137210 */ /* 0x040fe40007ffe0ff */
[----:B------:R-:W-:Y:S01]  /*03a0*/  ISETP.GE.U32.AND P0, PT, R21, 0x10, PT ;  /* 0x000000101500780c */ /* 0x000fe20003f06070 */
[----:B0-----:R-:W-:-:S04]  /*03b0*/  IMAD.WIDE.U32 R8, R2, 0x4, R8 ;  /* 0x0000000402087825 */ /* 0x001fc800078e0008 */
[----:B------:R-:W-:Y:S01]  /*03c0*/  IMAD.MOV.U32 R12, RZ, RZ, R8 ;  /* 0x000000ffff0c7224 */ /* 0x000fe200078e0008 */
[----:B--2---:R0:W-:Y:S02]  /*03d0*/  STS [R15], R10 ;  /* 0x0000000a0f007388 */ /* 0x0041e40000000800 */
[----:B0-----:R-:W-:-:S05]  /*03e0*/  LEA R15, R2, R15, 0x2 ;  /* 0x0000000f020f7211 */ /* 0x001fca00078e10ff */
[----:B------:R-:W-:Y:S05]  /*03f0*/  @!P0 BRA `(.L_x_10) ;  /* 0xfffffffc00cc8947 */ /* 0x000fea000383ffff */
.L_x_9:
[----:B-1----:R-:W-:Y:S05]  /*0400*/  BSYNC.RECONVERGENT B1 ;  /* 0x0000000000017941 */ /* 0x002fea0003800200 */
.L_x_8:
[----:B------:R-:W-:-:S05]  /*0410*/  VIADD R5, R5, UR9 ;  /* 0x0000000905057c36 */ /* 0x000fca0008000000 */
[----:B------:R-:W-:-:S13]  /*0420*/  ISETP.GE.U32.AND P0, PT, R5, 0x40, PT ;  /* 0x000000400500780c */ /* 0x000fda0003f06070 */
[----:B------:R-:W-:Y:S05]  /*0430*/  @!P0 BRA `(.L_x_11) ;  /* 0xfffffffc006c8947 */ /* 0x000fea000383ffff */
.L_x_7:
[----:B-1----:R-:W-:Y:S05]  /*0440*/  BSYNC.RECONVERGENT B0 ;  /* 0x0000000000007941 */ /* 0x002fea0003800200 */
.L_x_6:
[----:B------:R-:W-:Y:S01]  /*0450*/  ISETP.GT.U32.AND P0, PT, R3, 0xf, PT ;  /* 0x0000000f0300780c */ /* 0x000fe20003f04070 */
[----:B------:R-:W0:Y:S01]  /*0460*/  LDCU.64 UR12, c[0x0][0x388] ;  /* 0x00007100ff0c77ac */ /* 0x000e220008000a00 */
[----:B------:R-:W-:Y:S11]  /*0470*/  BSSY.RECONVERGENT B0, `(.L_x_12) ;  /* 0x0000028000007945 */ /* 0x000ff60003800200 */
[----:B------:R-:W-:Y:S05]  /*0480*/  @P0 BRA `(.L_x_13) ;  /* 0x0000000000980947 */ /* 0x000fea0003800000 */
[----:B------:R-:W-:-:S07]  /*0490*/  MOV R14, R3 ;  /* 0x00000003000e7202 */ /* 0x000fce0000000f00 */
.L_x_19:
[----:B------:R-:W-:Y:S01]  /*04a0*/  ISETP.GT.U32.AND P0, PT, R4, 0x3f, PT ;  /* 0x0000003f0400780c */ /* 0x000fe20003f04070 */
[----:B------:R-:W-:-:S12]  /*04b0*/  BSSY.RECONVERGENT B1, `(.L_x_14) ;  /* 0x0000020000017945 */ /* 0x000fd80003800200 */
[----:B-1----:R-:W-:Y:S05]  /*04c0*/  @P0 BRA `(.L_x_15) ;  /* 0x0000000000780947 */ /* 0x002fea0003800000 */
[----:B------:R-:W1:Y:S01]  /*04d0*/  S2R R13, SR_CgaCtaId ;  /* 0x00000000000d7919 */ /* 0x000e620000008800 */
[----:B------:R-:W2:Y:S01]  /*04e0*/  LDCU UR8, c[0x0][0x3a8] ;  /* 0x00007500ff0877ac */ /* 0x000ea20008000800 */
[----:B------:R-:W3:Y:S01]  /*04f0*/  LDC R10, c[0x0][0x39c] ;  /* 0x0000e700ff0a7b82 */ /* 0x000ee20000000800 */
[----:B------:R-:W-:Y:S02]  /*0500*/  MOV R8, 0x400 ;  /* 0x0000040000087802 */ /* 0x000fe40000000f00 */
[----:B------:R-:W-:Y:S02]  /*0510*/  IADD3 R5, PT, PT, R14, UR4, RZ ;  /* 0x000000040e057c10 */ /* 0x000fe4000fffe0ff */
[----:B------:R-:W-:Y:S01]  /*0520*/  MOV R15, R4 ;  /* 0x00000004000f7202 */ /* 0x000fe20000000f00 */
[----:B------:R-:W-:Y:S02]  /*0530*/  VIADD R8, R8, 0x1100 ;  /* 0x0000110008087836 */ /* 0x000fe40000000000 */
[----:B------:R-:W4:Y:S01]  /*0540*/  LDC R0, c[0x0][0x3a0] ;  /* 0x0000e800ff007b82 */ /* 0x000f220000000800 */
[----:B--2---:R-:W-:-:S02]  /*0550*/  USHF.R.S32.HI UR7, URZ, 0x1f, UR8 ;  /* 0x0000001fff077899 */ /* 0x004fc40008011408 */
[----:B-1----:R-:W-:Y:S01]  /*0560*/  LEA R13, R13, R8, 0x18 ;  /* 0x000000080d0d7211 */ /* 0x002fe200078ec0ff */
[----:B------:R-:W-:-:S04]  /*0570*/  IMAD.WIDE.U32 R8, R5, UR8, RZ ;  /* 0x0000000805087c25 */ /* 0x000fc8000f8e00ff */
[----:B------:R-:W-:Y:S02]  /*0580*/  IMAD R21, R5, UR7, R9 ;  /* 0x0000000705157c24 */ /* 0x000fe4000f8e0209 */
[----:B------:R-:W-:-:S07]  /*0590*/  IMAD R20, R14, 0x104, R13 ;  /* 0x000001040e147824 */ /* 0x000fce00078e020d */
.L_x_18:
[C---:B-1----:R-:W-:Y:S01]  /*05a0*/  IADD3 R13, PT, PT, R15.reuse, UR6, RZ ;  /* 0x000000060f0d7c10 */ /* 0x042fe2000fffe0ff */
[----:B------:R-:W-:Y:S01]  /*05b0*/  BSSY.RECONVERGENT B2, `(.L_x_16) ;  /* 0x000000b000027945 */ /* 0x000fe20003800200 */
[----:B------:R-:W-:Y:S02]  /*05c0*/  HFMA2 R12, -RZ, RZ, 0, 0 ;  /* 0x00000000ff0c7431 */ /* 0x000fe400000001ff */
[----:B------:R-:W-:Y:S01]  /*05d0*/  IMAD R19, R15, 0x4, R20 ;  /* 0x000000040f137824 */ /* 0x000fe200078e0214 */
[----:B---3--:R-:W-:-:S04]  /*05e0*/  ISETP.GE.AND P0, PT, R13, R10, PT ;  /* 0x0000000a0d00720c */ /* 0x008fc80003f06270 */
[----:B----4-:R-:W-:-:S13]  /*05f0*/  ISETP.GE.OR P0, PT, R5, R0, P0 ;  /* 0x000000000500720c */ /* 0x010fda0000706670 */
[----:B------:R-:W-:Y:S05]  /*0600*/  @P0 BRA `(.L_x_17) ;  /* 0x0000000000140947 */ /* 0x000fea0003800000 */
[----:B------:R-:W-:-:S04]  /*0610*/  IADD3 R13, P0, PT, R13, R8, RZ ;  /* 0x000000080d0d7210 */ /* 0x000fc80007f1e0ff */
[----:B------:R-:W-:Y:S02]  /*0620*/  IADD3.X R18, PT, PT, RZ, R21, RZ, P0, !PT ;  /* 0x00000015ff127210 */ /* 0x000fe400007fe4ff */
[----:B0-----:R-:W-:-:S04]  /*0630*/  LEA R12, P0, R13, UR12, 0x2 ;  /* 0x0000000c0d0c7c11 */ /* 0x001fc8000f8010ff */
[----:B------:R-:W-:-:S05]  /*0640*/  LEA.HI.X R13, R13, UR13, R18, 0x2, P0 ;  /* 0x0000000d0d0d7c11 */ /* 0x000fca00080f1412 */
[----:B------:R1:W5:Y:S04]  /*0650*/  LDG.E.CONSTANT R12, desc[UR10][R12.64] ;  /* 0x0000000a0c0c7981 */ /* 0x000368000c1e9900 */
.L_x_17:
[----:B0-----:R-:W-:Y:S05]  /*0660*/  BSYNC.RECONVERGENT B2 ;  /* 0x0000000000027941 */ /* 0x001fea0003800200 */
.L_x_16:
[----:B-----5:R2:W-:Y:S01]  /*0670*/  STS [R19], R12 ;  /* 0x0000000c13007388 */ /* 0x0205e20000000800 */
[----:B------:R-:W-:-:S05]  /*0680*/  IMAD.IADD R15, R2, 0x1, R15 ;  /* 0x00000001020f7824 */ /* 0x000fca00078e020f */
[----:B------:R-:W-:-:S13]  /*0690*/  ISETP.GE.U32.AND P0, PT, R15, 0x40, PT ;  /* 0x000000400f00780c */ /* 0x000fda0003f06070 */
[----:B--2---:R-:W-:Y:S05]  /*06a0*/  @!P0 BRA `(.L_x_18) ;  /* 0xfffffffc00bc8947 */ /* 0x004fea000383ffff */
.L_x_15:
[----:B0-----:R-:W-:Y:S05]  /*06b0*/  BSYNC.RECONVERGENT B1 ;  /* 0x0000000000017941 */ /* 0x001fea0003800200 */
.L_x_14:
[----:B------:R-:W-:-:S04]  /*06c0*/  IADD3 R14, PT, PT, R14, UR9, RZ ;  /* 0x000000090e0e7c10 */ /* 0x000fc8000fffe0ff */
[----:B------:R-:W-:-:S13]  /*06d0*/  ISETP.GE.U32.AND P0, PT, R14, 0x10, PT ;  /* 0x000000100e00780c */ /* 0x000fda0003f06070 */
[----:B------:R-:W-:Y:S05]  /*06e0*/  @!P0 BRA `(.L_x_19) ;  /* 0xfffffffc006c8947 */ /* 0x000fea000383ffff */
.L_x_13:
[----:B0-----:R-:W-:Y:S05]  /*06f0*/  BSYNC.RECONVERGENT B0 ;  /* 0x0000000000007941 */ /* 0x001fea0003800200 */
.L_x_12:
[----:B------:R-:W-:Y:S01]  /*0700*/  BAR.SYNC.DEFER_BLOCKING 0x0 ;  /* 0x0000000000007b1d */ /* 0x000fe20000010000 */
[----:B------:R-:W-:-:S07]  /*0710*/  MOV R0, RZ ;  /* 0x000000ff00007202 */ /* 0x000fce0000000f00 */
.L_x_20:
[----:B------:R-:W0:Y:S01]  /*0720*/  S2R R10, SR_CgaCtaId ;  /* 0x00000000000a7919 */ /* 0x000e220000008800 */
[----:B------:R-:W-:Y:S02]  /*0730*/  MOV R5, 0x400 ;  /* 0x0000040000057802 */ /* 0x000fe40000000f00 */
[----:B------:R-:W-:Y:S01]  /*0740*/  MOV R9, 0x400 ;  /* 0x0000040000097802 */ /* 0x000fe20000000f00 */
[----:B------:R-:W2:Y:S02]  /*0750*/  S2R R8, SR_CgaCtaId ;  /* 0x0000000000087919 */ /* 0x000ea40000008800 */
[----:B------:R-:W-:Y:S01]  /*0760*/  VIADD R5, R5, 0x1100 ;  /* 0x0000110005057836 */ /* 0x000fe20000000000 */
[----:B0-----:R-:W-:-:S04]  /*0770*/  LEA R10, R10, R9, 0x18 ;  /* 0x000000090a0a7211 */ /* 0x001fc800078ec0ff */
[----:B--2---:R-:W-:Y:S01]  /*0780*/  LEA R5, R8, R5, 0x18 ;  /* 0x0000000508057211 */ /* 0x004fe200078ec0ff */
[----:B------:R-:W-:-:S04]  /*0790*/  IMAD R30, R3, 0x110, R10 ;  /* 0x00000110031e7824 */ /* 0x000fc800078e020a */
[C---:B------:R-:W-:Y:S01]  /*07a0*/  IMAD R5, R0.reuse, 0x104, R5 ;  /* 0x0000010400057824 */ /* 0x040fe200078e0205 */
[C---:B------:R-:W-:Y:S01]  /*07b0*/  LEA R38, R0.reuse, R30, 0x2 ;  /* 0x0000001e00267211 */ /* 0x040fe200078e10ff */
[C---:B------:R-:W-:Y:S01]  /*07c0*/  IMAD R30, R0.reuse, 0x4, R30 ;  /* 0x00000004001e7824 */ /* 0x040fe200078e021e */
[----:B------:R-:W-:Y:S02]  /*07d0*/  IADD3 R0, PT, PT, R0, 0x4, RZ ;  /* 0x0000000400007810 */ /* 0x000fe40007ffe0ff */
[----:B------:R-:W-:Y:S01]  /*07e0*/  LEA R5, R4, R5, 0x4 ;  /* 0x0000000504057211 */ /* 0x000fe200078e20ff */
[----:B-1----:R-:W-:Y:S01]  /*07f0*/  LDS.128 R12, [R38] ;  /* 0x00000000260c7984 */ /* 0x002fe20000000c00 */
[----:B------:R-:W-:-:S03]  /*0800*/  ISETP.NE.AND P0, PT, R0, 0x10, PT ;  /* 0x000000100000780c */ /* 0x000fc60003f05270 */
[----:B------:R-:W0:Y:S04]  /*0810*/  LDS.128 R20, [R5] ;  /* 0x0000000005147984 */ /* 0x000e280000000c00 */
[----:B------:R-:W1:Y:S01]  /*0820*/  LDS.64 R24, [R38+0x88] ;  /* 0x0000880026187984 */ /* 0x000e620000000a00 */
[C---:B0-----:R-:W-:Y:S01]  /*0830*/  FFMA R37, R12.reuse, R20, R37 ;  /* 0x000000140c257223 */ /* 0x041fe20000000025 */
[C---:B------:R-:W-:Y:S01]  /*0840*/  FFMA R28, R12.reuse, R21, R28 ;  /* 0x000000150c1c7223 */ /* 0x040fe2000000001c */
[C---:B------:R-:W-:Y:S01]  /*0850*/  FFMA R26, R12.reuse, R22, R26 ;  /* 0x000000160c1a7223 */ /* 0x040fe2000000001a */
[----:B------:R-:W-:Y:S01]  /*0860*/  FFMA R35, R12, R23, R35 ;  /* 0x000000170c237223 */ /* 0x000fe20000000023 */
[C---:B-1----:R-:W-:Y:S01]  /*0870*/  FFMA R12, R24.reuse, R20, R11 ;  /* 0x00000014180c7223 */ /* 0x042fe2000000000b */
[C---:B------:R-:W-:Y:S01]  /*0880*/  FFMA R7, R24.reuse, R21, R7 ;  /* 0x0000001518077223 */ /* 0x040fe20000000007 */
[----:B------:R-:W0:Y:S01]  /*0890*/  LDS.128 R8, [R38+0x40] ;  /* 0x0000400026087984 */ /* 0x000e220000000c00 */
[C---:B------:R-:W-:Y:S01]  /*08a0*/  FFMA R6, R24.reuse, R22, R6 ;  /* 0x0000001618067223 */ /* 0x040fe20000000006 */
[----:B------:R-:W-:-:S02]  /*08b0*/  FFMA R24, R24, R23, R17 ;  /* 0x0000001718187223 */ /* 0x000fc40000000011 */
[----:B------:R-:W1:Y:S01]  /*08c0*/  LDS R38, [R38+0xcc] ;  /* 0x0000cc0026267984 */ /* 0x000e620000000800 */
[C---:B0-----:R-:W-:Y:S01]  /*08d0*/  FFMA R34, R9.reuse, R20, R34 ;  /* 0x0000001409227223 */ /* 0x041fe20000000022 */
[C---:B------:R-:W-:Y:S01]  /*08e0*/  FFMA R31, R9.reuse, R21, R31 ;  /* 0x00000015091f7223 */ /* 0x040fe2000000001f */
[CC--:B------:R-:W-:Y:S01]  /*08f0*/  FFMA R32, R9.reuse, R22.reuse, R32 ;  /* 0x0000001609207223 */ /* 0x0c0fe20000000020 */
[----:B------:R-:W-:Y:S01]  /*0900*/  FFMA R33, R9, R23, R33 ;  /* 0x0000001709217223 */ /* 0x000fe20000000021 */
[C---:B-1----:R-:W-:Y:S01]  /*0910*/  FFMA R8, R38.reuse, R22, R16 ;  /* 0x0000001626087223 */ /* 0x042fe20000000010 */
[----:B------:R-:W0:Y:S01]  /*0920*/  LDS R9, [R5+0x110] ;  /* 0x0001100005097984 */ /* 0x000e220000000800 */
[C---:B------:R-:W-:Y:S01]  /*0930*/  FFMA R29, R38.reuse, R20, R29 ;  /* 0x00000014261d7223 */ /* 0x040fe2000000001d */
[C---:B------:R-:W-:Y:S01]  /*0940*/  FFMA R36, R38.reuse, R21, R36 ;  /* 0x0000001526247223 */ /* 0x040fe20000000024 */
[----:B------:R-:W-:Y:S01]  /*0950*/  FFMA R27, R38, R23, R27 ;  /* 0x00000017261b7223 */ /* 0x000fe2000000001b */
[----:B------:R-:W1:Y:S04]  /*0960*/  LDS.128 R16, [R5+0x100] ;  /* 0x0001000005107984 */ /* 0x000e680000000c00 */
[----:B------:R-:W2:Y:S01]  /*0970*/  LDS.128 R20, [R30+0xd0] ;  /* 0x0000d0001e147984 */ /* 0x000ea20000000c00 */
[C---:B0-----:R-:W-:Y:S01]  /*0980*/  FFMA R35, R9.reuse, R13, R35 ;  /* 0x0000000d09237223 */ /* 0x041fe20000000023 */
[----:B------:R-:W-:Y:S01]  /*0990*/  FFMA R24, R9, R25, R24 ;  /* 0x0000001909187223 */ /* 0x000fe20000000018 */
[C---:B-1----:R-:W-:Y:S01]  /*09a0*/  FFMA R34, R17.reuse, R10, R34 ;  /* 0x0000000a11227223 */ /* 0x042fe20000000022 */
[C---:B------:R-:W-:Y:S01]  /*09b0*/  FFMA R31, R10.reuse, R18, R31 ;  /* 0x000000120a1f7223 */ /* 0x040fe2000000001f */
[----:B------:R-:W-:Y:S01]  /*09c0*/  FFMA R32, R10, R19, R32 ;  /* 0x000000130a207223 */ /* 0x000fe20000000020 */
[----:B------:R-:W-:Y:S01]  /*09d0*/  FFMA R16, R17, R13, R37 ;  /* 0x0000000d11107223 */ /* 0x000fe20000000025 */
[----:B------:R-:W-:Y:S01]  /*09e0*/  FFMA R10, R9, R10, R33 ;  /* 0x0000000a090a7223 */ /* 0x000fe20000000021 */
[CC--:B------:R-:W-:Y:S01]  /*09f0*/  FFMA R33, R25.reuse, R18.reuse, R7 ;  /* 0x0000001219217223 */ /* 0x0c0fe20000000007 */
[-C--:B------:R-:W-:Y:S01]  /*0a00*/  FFMA R37, R25, R19.reuse, R6 ;  /* 0x0000001319257223 */ /* 0x080fe20000000006 */
[CC--:B------:R-:W-:Y:S01]  /*0a10*/  FFMA R28, R13.reuse, R18.reuse, R28 ;  /* 0x000000120d1c7223 */ /* 0x0c0fe2000000001c */
[----:B------:R-:W0:Y:S01]  /*0a20*/  LDS.64 R6, [R5+0x208] ;  /* 0x0002080005067984 */ /* 0x000e220000000a00 */
[----:B------:R-:W-:Y:S01]  /*0a30*/  FFMA R26, R13, R19, R26 ;  /* 0x000000130d1a7223 */ /* 0x000fe2000000001a */
[----:B--2---:R-:W-:Y:S01]  /*0a40*/  FFMA R23, R17, R25, R12 ;  /* 0x0000001911177223 */ /* 0x004fe2000000000c */
[C---:B------:R-:W-:Y:S01]  /*0a50*/  FFMA R8, R20.reuse, R19, R8 ;  /* 0x0000001314087223 */ /* 0x040fe20000000008 */
[----:B------:R-:W1:Y:S01]  /*0a60*/  LDS.64 R12, [R5+0x210] ;  /* 0x00021000050c7984 */ /* 0x000e620000000a00 */
[C---:B------:R-:W-:Y:S01]  /*0a70*/  FFMA R29, R20.reuse, R17, R29 ;  /* 0x00000011141d7223 */ /* 0x040fe2000000001d */
[C---:B------:R-:W-:Y:S01]  /*0a80*/  FFMA R36, R20.reuse, R18, R36 ;  /* 0x0000001214247223 */ /* 0x040fe20000000024 */
[----:B------:R-:W-:Y:S01]  /*0a90*/  FFMA R27, R20, R9, R27 ;  /* 0x00000009141b7223 */ /* 0x000fe2000000001b */
[-C--:B0-----:R-:W-:Y:S01]  /*0aa0*/  FFMA R19, R6, R14.reuse, R16 ;  /* 0x0000000e06137223 */ /* 0x081fe20000000010 */
[----:B------:R-:W-:Y:S01]  /*0ab0*/  FFMA R28, R14, R7, R28 ;  /* 0x000000070e1c7223 */ /* 0x000fe2000000001c */
[----:B------:R-:W0:Y:S01]  /*0ac0*/  LDS.64 R16, [R30+0x90] ;  /* 0x000090001e107984 */ /* 0x000e220000000a00 */
[----:B------:R-:W-:Y:S01]  /*0ad0*/  FFMA R34, R6, R11, R34 ;  /* 0x0000000b06227223 */ /* 0x000fe20000000022 */
[----:B-1----:R-:W-:Y:S01]  /*0ae0*/  FFMA R26, R12, R14, R26 ;  /* 0x0000000e0c1a7223 */ /* 0x002fe2000000001a */
[----:B------:R-:W-:Y:S01]  /*0af0*/  FFMA R35, R14, R13, R35 ;  /* 0x0000000d0e237223 */ /* 0x000fe20000000023 */
[C---:B------:R-:W-:Y:S01]  /*0b00*/  FFMA R31, R11.reuse, R7, R31 ;  /* 0x000000070b1f7223 */ /* 0x040fe2000000001f */
[----:B------:R-:W-:Y:S01]  /*0b10*/  FFMA R32, R12, R11, R32 ;  /* 0x0000000b0c207223 */ /* 0x000fe20000000020 */
[----:B------:R-:W-:Y:S01]  /*0b20*/  FFMA R18, R11, R13, R10 ;  /* 0x0000000d0b127223 */ /* 0x000fe2000000000a */
[-C--:B------:R-:W-:Y:S01]  /*0b30*/  FFMA R20, R6, R21.reuse, R29 ;  /* 0x0000001506147223 */ /* 0x080fe2000000001d */
[----:B------:R-:W-:Y:S01]  /*0b40*/  FFMA R14, R12, R21, R8 ;  /* 0x000000150c0e7223 */ /* 0x000fe20000000008 */
[----:B------:R-:W-:Y:S01]  /*0b50*/  LDS R30, [R30+0x50] ;  /* 0x000050001e1e7984 */ /* 0x000fe20000000800 */
[C---:B------:R-:W-:Y:S01]  /*0b60*/  FFMA R36, R21.reuse, R7, R36 ;  /* 0x0000000715247223 */ /* 0x040fe20000000024 */
[----:B------:R-:W-:-:S02]  /*0b70*/  FFMA R21, R21, R13, R27 ;  /* 0x0000000d15157223 */ /* 0x000fc4000000001b */
[----:B------:R-:W1:Y:S04]  /*0b80*/  LDS R29, [R5+0x30c] ;  /* 0x00030c00051d7984 */ /* 0x000e680000000800 */
[----:B------:R-:W2:Y:S01]  /*0b90*/  LDS.128 R8, [R5+0x310] ;  /* 0x0003100005087984 */ /* 0x000ea20000000c00 */
[C---:B0-----:R-:W-:Y:S01]  /*0ba0*/  FFMA R38, R16.reuse, R6, R23 ;  /* 0x0000000610267223 */ /* 0x041fe20000000017 */
[C---:B------:R-:W-:Y:S01]  /*0bb0*/  FFMA R7, R16.reuse, R7, R33 ;  /* 0x0000000710077223 */ /* 0x040fe20000000021 */
[C---:B------:R-:W-:Y:S01]  /*0bc0*/  FFMA R6, R16.reuse, R12, R37 ;  /* 0x0000000c10067223 */ /* 0x040fe20000000025 */
[----:B------:R-:W-:Y:S01]  /*0bd0*/  FFMA R24, R16, R13, R24 ;  /* 0x0000000d10187223 */ /* 0x000fe20000000018 */
[C---:B-1----:R-:W-:Y:S01]  /*0be0*/  FFMA R37, R29.reuse, R15, R19 ;  /* 0x0000000f1d257223 */ /* 0x042fe20000000013 */
[----:B------:R-:W-:Y:S01]  /*0bf0*/  FFMA R34, R30, R29, R34 ;  /* 0x0000001d1e227223 */ /* 0x000fe20000000022 */
[-C--:B--2---:R-:W-:Y:S01]  /*0c00*/  FFMA R11, R29, R17.reuse, R38 ;  /* 0x000000111d0b7223 */ /* 0x084fe20000000026 */
[C---:B------:R-:W-:Y:S01]  /*0c10*/  FFMA R7, R8.reuse, R17, R7 ;  /* 0x0000001108077223 */ /* 0x040fe20000000007 */
[----:B------:R-:W-:Y:S01]  /*0c20*/  FFMA R6, R17, R9, R6 ;  /* 0x0000000911067223 */ /* 0x000fe20000000006 */
[----:B------:R-:W-:Y:S01]  /*0c30*/  FFMA R29, R29, R22, R20 ;  /* 0x000000161d1d7223 */ /* 0x000fe20000000014 */
[----:B------:R-:W-:Y:S01]  /*0c40*/  FFMA R28, R8, R15, R28 ;  /* 0x0000000f081c7223 */ /* 0x000fe2000000001c */
[CC--:B------:R-:W-:Y:S01]  /*0c50*/  FFMA R26, R15.reuse, R9.reuse, R26 ;  /* 0x000000090f1a7223 */ /* 0x0c0fe2000000001a */
[----:B------:R-:W-:Y:S01]  /*0c60*/  FFMA R35, R15, R10, R35 ;  /* 0x0000000a0f237223 */ /* 0x000fe20000000023 */
[C---:B------:R-:W-:Y:S01]  /*0c70*/  FFMA R31, R30.reuse, R8, R31 ;  /* 0x000000081e1f7223 */ /* 0x040fe2000000001f */
[CC--:B------:R-:W-:Y:S01]  /*0c80*/  FFMA R32, R30.reuse, R9.reuse, R32 ;  /* 0x000000091e207223 */ /* 0x0c0fe20000000020 */
[-C--:B------:R-:W-:Y:S01]  /*0c90*/  FFMA R33, R30, R10.reuse, R18 ;  /* 0x0000000a1e217223 */ /* 0x080fe20000000012 */
[----:B------:R-:W-:Y:S01]  /*0ca0*/  FFMA R17, R17, R10, R24 ;  /* 0x0000000a11117223 */ /* 0x000fe20000000018 */
[----:B------:R-:W-:Y:S01]  /*0cb0*/  FFMA R36, R8, R22, R36 ;  /* 0x0000001608247223 */ /* 0x000fe20000000024 */
[C---:B------:R-:W-:Y:S01]  /*0cc0*/  FFMA R16, R22.reuse, R9, R14 ;  /* 0x0000000916107223 */ /* 0x040fe2000000000e */
[----:B------:R-:W-:Y:S01]  /*0cd0*/  FFMA R27, R22, R10, R21 ;  /* 0x0000000a161b7223 */ /* 0x000fe20000000015 */
[----:B------:R-:W-:Y:S06]  /*0ce0*/  @P0 BRA `(.L_x_20) ;  /* 0xfffffff8008c0947 */ /* 0x000fec000383ffff */
[----:B------:R-:W0:Y:S01]  /*0cf0*/  LDCU UR7, c[0x0][0x3a0] ;  /* 0x00007400ff0777ac */ /* 0x000e220008000800 */
[----:B------:R-:W-:-:S04]  /*0d00*/  UIADD3 UR4, UPT, UPT, UR4, 0x10, URZ ;  /* 0x0000001004047890 */ /* 0x000fc8000fffe0ff */
[----:B0-----:R-:W-:Y:S01]  /*0d10*/  UISETP.GE.AND UP0, UPT, UR4, UR7, UPT ;  /* 0x000000070400728c */ /* 0x001fe2000bf06270 */
[----:B------:R-:W-:Y:S08]  /*0d20*/  BAR.SYNC.DEFER_BLOCKING 0x0 ;  /* 0x0000000000007b1d */ /* 0x000ff00000010000 */
[----:B------:R-:W-:Y:S05]  /*0d30*/  BRA.U !UP0, `(.L_x_21) ;  /* 0xfffffff508087547 */ /* 0x000fea000b83ffff */
.L_x_5:
[----:B------:R-:W0:Y:S01]  /*0d40*/  S2R R9, SR_TID.Y ;  /* 0x0000000000097919 */ /* 0x000e220000002200 */
[----:B------:R-:W1:Y:S01]  /*0d50*/  LDCU UR12, c[0x0][0x398] ;  /* 0x00007300ff0c77ac */ /* 0x000e620008000800 */
[----:B------:R-:W-:Y:S01]  /*0d60*/  BSSY.RECONVERGENT B0, `(.L_x_22) ;  /* 0x0000020000007945 */ /* 0x000fe20003800200 */
[----:B------:R-:W2:Y:S01]  /*0d70*/  S2R R2, SR_TID.X ;  /* 0x0000000000027919 */ /* 0x000ea20000002100 */
[----:B------:R-:W3:Y:S02]  /*0d80*/  LDCU UR7, c[0x0][0x3ac] ;  /* 0x00007580ff0777ac */ /* 0x000ee40008000800 */
[----:B---3--:R-:W-:Y:S01]  /*0d90*/  USHF.R.S32.HI UR4, URZ, 0x1f, UR7 ;  /* 0x0000001fff047899 */ /* 0x008fe20008011407 */
[----:B0-----:R-:W-:-:S04]  /*0da0*/  LEA R9, R9, UR5, 0x2 ;  /* 0x0000000509097c11 */ /* 0x001fc8000f8e10ff */
[C---:B-1----:R-:W-:Y:S01]  /*0db0*/  ISETP.GE.AND P3, PT, R9.reuse, UR12, PT ;  /* 0x0000000c09007c0c */ /* 0x042fe2000bf66270 */
[C---:B------:R-:W-:Y:S01]  /*0dc0*/  VIADD R10, R9.reuse, 0x2 ;  /* 0x00000002090a7836 */ /* 0x040fe20000000000 */
[C---:B------:R-:W-:Y:S02]  /*0dd0*/  IADD3 R13, PT, PT, R9.reuse, 0x1, RZ ;  /* 0x00000001090d7810 */ /* 0x040fe40007ffe0ff */
[----:B------:R-:W-:Y:S02]  /*0de0*/  IADD3 R0, PT, PT, R9, 0x3, RZ ;  /* 0x0000000309007810 */ /* 0x000fe40007ffe0ff */
[----:B------:R-:W-:Y:S02]  /*0df0*/  ISETP.GE.AND P0, PT, R13, UR12, PT ;  /* 0x0000000c0d007c0c */ /* 0x000fe4000bf06270 */
[----:B------:R-:W-:Y:S02]  /*0e00*/  ISETP.GE.AND P1, PT, R10, UR12, PT ;  /* 0x0000000c0a007c0c */ /* 0x000fe4000bf26270 */
[----:B------:R-:W-:-:S02]  /*0e10*/  ISETP.GE.AND P2, PT, R0, UR12, PT ;  /* 0x0000000c00007c0c */ /* 0x000fc4000bf46270 */
[----:B--2---:R-:W-:Y:S01]  /*0e20*/  LEA R2, R2, UR6, 0x2 ;  /* 0x0000000602027c11 */ /* 0x004fe2000f8e10ff */
[----:B------:R-:W-:Y:S10]  /*0e30*/  @P3 BRA `(.L_x_23) ;  /* 0x0000000000483947 */ /* 0x000ff40003800000 */
[----:B------:R-:W0:Y:S01]  /*0e40*/  LDCU UR5, c[0x0][0x39c] ;  /* 0x00007380ff0577ac */ /* 0x000e220008000800 */
[----:B------:R-:W-:Y:S01]  /*0e50*/  IMAD.MOV.U32 R3, RZ, RZ, RZ ;  /* 0x000000ffff037224 */ /* 0x000fe200078e00ff */
[C---:B------:R-:W-:Y:S01]  /*0e60*/  IADD3 R8, PT, PT, R2.reuse, 0x1, RZ ;  /* 0x0000000102087810 */ /* 0x040fe20007ffe0ff */
[----:B------:R-:W1:Y:S01]  /*0e70*/  LDCU.64 UR8, c[0x0][0x390] ;  /* 0x00007200ff0877ac */ /* 0x000e620008000a00 */
[----:B------:R-:W-:Y:S01]  /*0e80*/  IMAD.WIDE.U32 R4, R9, UR7, R2 ;  /* 0x0000000709047c25 */ /* 0x000fe2000f8e0002 */
[----:B------:R-:W-:-:S03]  /*0e90*/  IADD3 R12, PT, PT, R2, 0x2, RZ ;  /* 0x00000002020c7810 */ /* 0x000fc60007ffe0ff */
[----:B------:R-:W-:Y:S01]  /*0ea0*/  IMAD R9, R9, UR4, R5 ;  /* 0x0000000409097c24 */ /* 0x000fe2000f8e0205 */
[----:B------:R-:W-:Y:S02]  /*0eb0*/  IADD3 R5, PT, PT, R2, 0x3, RZ ;  /* 0x0000000302057810 */ /* 0x000fe40007ffe0ff */
[----:B0-----:R-:W-:Y:S02]  /*0ec0*/  ISETP.GE.AND P3, PT, R8, UR5, PT ;  /* 0x0000000508007c0c */ /* 0x001fe4000bf66270 */
[----:B------:R-:W-:Y:S02]  /*0ed0*/  ISETP.GE.AND P4, PT, R2, UR5, PT ;  /* 0x0000000502007c0c */ /* 0x000fe4000bf86270 */
[----:B-1----:R-:W-:Y:S02]  /*0ee0*/  LEA R8, P6, R4, UR8, 0x2 ;  /* 0x0000000804087c11 */ /* 0x002fe4000f8c10ff */
[----:B------:R-:W-:Y:S02]  /*0ef0*/  ISETP.GE.AND P5, PT, R12, UR5, PT ;  /* 0x000000050c007c0c */ /* 0x000fe4000bfa6270 */
[----:B------:R-:W-:-:S02]  /*0f00*/  LEA.HI.X R9, R4, UR9, R9, 0x2, P6 ;  /* 0x0000000904097c11 */ /* 0x000fc4000b0f1409 */
[----:B------:R-:W-:-:S03]  /*0f10*/  ISETP.GE.AND P6, PT, R5, UR5, PT ;  /* 0x0000000505007c0c */ /* 0x000fc6000bfc6270 */
[----:B------:R0:W-:Y:S04]  /*0f20*/  @!P3 STG.E desc[UR10][R8.64+0x4], R28 ;  /* 0x0000041c0800b986 */ /* 0x0001e8000c10190a */
[----:B------:R0:W-:Y:S04]  /*0f30*/  @!P4 STG.E desc[UR10][R8.64], R37 ;  /* 0x000000250800c986 */ /* 0x0001e8000c10190a */
[----:B------:R0:W-:Y:S04]  /*0f40*/  @!P5 STG.E desc[UR10][R8.64+0x8], R26 ;  /* 0x0000081a0800d986 */ /* 0x0001e8000c10190a */
[----:B------:R0:W-:Y:S02]  /*0f50*/  @!P6 STG.E desc[UR10][R8.64+0xc], R35 ;  /* 0x00000c230800e986 */ /* 0x0001e4000c10190a */
.L_x_23:
[----:B------:R-:W-:Y:S05]  /*0f60*/  BSYNC.RECONVERGENT B0 ;  /* 0x0000000000007941 */ /* 0x000fea0003800200 */
.L_x_22:
[----:B------:R-:W-:Y:S04]  /*0f70*/  BSSY.RECONVERGENT B0, `(.L_x_24) ;  /* 0x0000015000007945 */ /* 0x000fe80003800200 */
[----:B------:R-:W-:Y:S05]  /*0f80*/  @P0 BRA `(.L_x_25) ;  /* 0x00000000004c0947 */ /* 0x000fea0003800000 */
[----:B------:R-:W1:Y:S01]  /*0f90*/  LDCU UR5, c[0x0][0x39c] ;  /* 0x00007380ff0577ac */ /* 0x000e620008000800 */
[C---:B------:R-:W-:Y:S02]  /*0fa0*/  VIADD R4, R2.reuse, 0x1 ;  /* 0x0000000102047836 */ /* 0x040fe40000000000 */
[----:B------:R-:W-:Y:S01]  /*0fb0*/  HFMA2 R5, -RZ, RZ, 0, 0 ;  /* 0x00000000ff057431 */ /* 0x000fe200000001ff */
[C---:B0-----:R-:W-:Y:S01]  /*0fc0*/  IADD3 R8, PT, PT, R2.reuse, 0x2, RZ ;  /* 0x0000000202087810 */ /* 0x041fe20007ffe0ff */
[----:B------:R-:W0:Y:S01]  /*0fd0*/  LDCU.64 UR8, c[0x0][0x390] ;  /* 0x00007200ff0877ac */ /* 0x000e220008000a00 */
[----:B------:R-:W-:Y:S02]  /*0fe0*/  IADD3 R9, PT, PT, R2, 0x3, RZ ;  /* 0x0000000302097810 */ /* 0x000fe40007ffe0ff */
[----:B-1----:R-:W-:Y:S01]  /*0ff0*/  ISETP.GE.AND P4, PT, R4, UR5, PT ;  /* 0x0000000504007c0c */ /* 0x002fe2000bf86270 */
[----:B------:R-:W-:Y:S01]  /*1000*/  IMAD.MOV.U32 R4, RZ, RZ, R2 ;  /* 0x000000ffff047224 */ /* 0x000fe200078e0002 */
[----:B------:R-:W-:-:S02]  /*1010*/  ISETP.GE.AND P5, PT, R8, UR5, PT ;  /* 0x0000000508007c0c */ /* 0x000fc4000bfa6270 */
[----:B------:R-:W-:Y:S01]  /*1020*/  ISETP.GE.AND P3, PT, R2, UR5, PT ;  /* 0x0000000502007c0c */ /* 0x000fe2000bf66270 */
[----:B------:R-:W-:Y:S01]  /*1030*/  IMAD.WIDE.U32 R4, R13, UR7, R4 ;  /* 0x000000070d047c25 */ /* 0x000fe2000f8e0004 */
[----:B------:R-:W-:-:S03]  /*1040*/  ISETP.GE.AND P6, PT, R9, UR5, PT ;  /* 0x0000000509007c0c */ /* 0x000fc6000bfc6270 */
[----:B------:R-:W-:Y:S01]  /*1050*/  IMAD R13, R13, UR4, R5 ;  /* 0x000000040d0d7c24 */ /* 0x000fe2000f8e0205 */
[----:B0-----:R-:W-:-:S04]  /*1060*/  LEA R8, P0, R4, UR8, 0x2 ;  /* 0x0000000804087c11 */ /* 0x001fc8000f8010ff */
[----:B------:R-:W-:-:S05]  /*1070*/  LEA.HI.X R9, R4, UR9, R13, 0x2, P0 ;  /* 0x0000000904097c11 */ /* 0x000fca00080f140d */
[----:B------:R1:W-:Y:S04]  /*1080*/  @!P3 STG.E desc[UR10][R8.64], R34 ;  /* 0x000000220800b986 */ /* 0x0003e8000c10190a */
[----:B------:R1:W-:Y:S04]  /*1090*/  @!P4 STG.E desc[UR10][R8.64+0x4], R31 ;  /* 0x0000041f0800c986 */ /* 0x0003e8000c10190a */
[----:B------:R1:W-:Y:S04]  /*10a0*/  @!P5 STG.E desc[UR10][R8.64+0x8], R32 ;  /* 0x000008200800d986 */ /* 0x0003e8000c10190a */
[----:B------:R1:W-:Y:S02]  /*10b0*/  @!P6 STG.E desc[UR10][R8.64+0xc], R33 ;  /* 0x00000c210800e986 */ /* 0x0003e4000c10190a */
.L_x_25:
[----:B------:R-:W-:Y:S05]  /*10c0*/  BSYNC.RECONVERGENT B0 ;  /* 0x0000000000007941 */ /* 0x000fea0003800200 */
.L_x_24:
[----:B------:R-:W-:Y:S04]  /*10d0*/  BSSY.RECONVERGENT B0, `(.L_x_26) ;  /* 0x0000015000007945 */ /* 0x000fe80003800200 */
[----:B------:R-:W-:Y:S05]  /*10e0*/  @P1 BRA `(.L_x_27) ;  /* 0x00000000004c1947 */ /* 0x000fea0003800000 */
[----:B------:R-:W2:Y:S01]  /*10f0*/  LDCU UR5, c[0x0][0x39c] ;  /* 0x00007380ff0577ac */ /* 0x000ea20008000800 */
[C---:B------:R-:W-:Y:S01]  /*1100*/  IADD3 R4, PT, PT, R2.reuse, 0x1, RZ ;  /* 0x0000000102047810 */ /* 0x040fe20007ffe0ff */
[----:B------:R-:W-:Y:S01]  /*1110*/  VIADD R5, R2, 0x2 ;  /* 0x0000000202057836 */ /* 0x000fe20000000000 */
[----:B01----:R-:W-:Y:S01]  /*1120*/  MOV R8, R2 ;  /* 0x0000000200087202 */ /* 0x003fe20000000f00 */
[----:B------:R-:W0:Y:S01]  /*1130*/  LDCU.64 UR8, c[0x0][0x390] ;  /* 0x00007200ff0877ac */ /* 0x000e220008000a00 */
[----:B------:R-:W-:-:S03]  /*1140*/  IMAD.MOV.U32 R9, RZ, RZ, RZ ;  /* 0x000000ffff097224 */ /* 0x000fc600078e00ff */
[----:B------:R-:W-:Y:S01]  /*1150*/  IMAD.WIDE.U32 R8, R10, UR7, R8 ;  /* 0x000000070a087c25 */ /* 0x000fe2000f8e0008 */
[----:B--2---:R-:W-:Y:S02]  /*1160*/  ISETP.GE.AND P3, PT, R4, UR5, PT ;  /* 0x0000000504007c0c */ /* 0x004fe4000bf66270 */
[----:B------:R-:W-:Y:S02]  /*1170*/  IADD3 R4, PT, PT, R2, 0x3, RZ ;  /* 0x0000000302047810 */ /* 0x000fe40007ffe0ff */
[----:B------:R-:W-:Y:S01]  /*1180*/  ISETP.GE.AND P4, PT, R5, UR5, PT ;  /* 0x0000000505007c0c */ /* 0x000fe2000bf86270 */
[----:B------:R-:W-:Y:S01]  /*1190*/  IMAD R5, R10, UR4, R9 ;  /* 0x000000040a057c24 */ /* 0x000fe2000f8e0209 */
[----:B------:R-:W-:Y:S02]  /*11a0*/  ISETP.GE.AND P1, PT, R2, UR5, PT ;  /* 0x0000000502007c0c */ /* 0x000fe4000bf26270 */
[----:B------:R-:W-:Y:S02]  /*11b0*/  ISETP.GE.AND P5, PT, R4, UR5, PT ;  /* 0x0000000504007c0c */ /* 0x000fe4000bfa6270 */
[----:B0-----:R-:W-:-:S04]  /*11c0*/  LEA R4, P0, R8, UR8, 0x2 ;  /* 0x0000000808047c11 */ /* 0x001fc8000f8010ff */
[----:B------:R-:W-:-:S05]  /*11d0*/  LEA.HI.X R5, R8, UR9, R5, 0x2, P0 ;  /* 0x0000000908057c11 */ /* 0x000fca00080f1405 */
[----:B------:R2:W-:Y:S04]  /*11e0*/  @!P1 STG.E desc[UR10][R4.64], R11 ;  /* 0x0000000b04009986 */ /* 0x0005e8000c10190a */
[----:B------:R2:W-:Y:S04]  /*11f0*/  @!P3 STG.E desc[UR10][R4.64+0x4], R7 ;  /* 0x000004070400b986 */ /* 0x0005e8000c10190a */
[----:B------:R2:W-:Y:S04]  /*1200*/  @!P4 STG.E desc[UR10][R4.64+0x8], R6 ;  /* 0x000008060400c986 */ /* 0x0005e8000c10190a */
[----:B------:R2:W-:Y:S02]  /*1210*/  @!P5 STG.E desc[UR10][R4.64+0xc], R17 ;  /* 0x00000c110400d986 */ /* 0x0005e4000c10190a */
.L_x_27:
[----:B------:R-:W-:Y:S05]  /*1220*/  BSYNC.RECONVERGENT B0 ;  /* 0x0000000000007941 */ /* 0x000fea0003800200 */
.L_x_26:
[----:B------:R-:W-:Y:S05]  /*1230*/  @P2 EXIT ;  /* 0x000000000000294d */ /* 0x000fea0003800000 */
[----:B------:R-:W3:Y:S01]  /*1240*/  LDCU UR5, c[0x0][0x39c] ;  /* 0x00007380ff0577ac */ /* 0x000ee20008000800 */
[----:B--2---:R-:W-:Y:S02]  /*1250*/  HFMA2 R7, -RZ, RZ, 0, 0 ;  /* 0x00000000ff077431 */ /* 0x004fe400000001ff */
[----:B------:R-:W-:Y:S01]  /*1260*/  IMAD.MOV.U32 R6, RZ, RZ, R2 ;  /* 0x000000ffff067224 */ /* 0x000fe200078e0002 */
[C---:B------:R-:W-:Y:S01]  /*1270*/  IADD3 R3, PT, PT, R2.reuse, 0x1, RZ ;  /* 0x0000000102037810 */ /* 0x040fe20007ffe0ff */
[----:B------:R-:W2:Y:S01]  /*1280*/  LDCU.64 UR8, c[0x0][0x390] ;  /* 0x00007200ff0877ac */ /* 0x000ea20008000a00 */
[----:B------:R-:W-:Y:S01]  /*1290*/  IADD3 R4, PT, PT, R2, 0x2, RZ ;  /* 0x0000000202047810 */ /* 0x000fe20007ffe0ff */
[----:B------:R-:W-:Y:S01]  /*12a0*/  IMAD.WIDE.U32 R6, R0, UR7, R6 ;  /* 0x0000000700067c25 */ /* 0x000fe2000f8e0006 */
[----:B---3--:R-:W-:-:S03]  /*12b0*/  ISETP.GE.AND P2, PT, R3, UR5, PT ;  /* 0x0000000503007c0c */ /* 0x008fc6000bf46270 */
[----:B------:R-:W-:Y:S01]  /*12c0*/  IMAD R3, R0, UR4, R7 ;  /* 0x0000000400037c24 */ /* 0x000fe2000f8e0207 */
[----:B------:R-:W-:Y:S02]  /*12d0*/  ISETP.GE.AND P3, PT, R4, UR5, PT ;  /* 0x0000000504007c0c */ /* 0x000fe4000bf66270 */
[----:B------:R-:W-:Y:S02]  /*12e0*/  ISETP.GE.AND P1, PT, R2, UR5, PT ;  /* 0x0000000502007c0c */ /* 0x000fe4000bf26270 */
[----:B--2---:R-:W-:Y:S02]  /*12f0*/  LEA R4, P0, R6, UR8, 0x2 ;  /* 0x0000000806047c11 */ /* 0x004fe4000f8010ff */
[----:B------:R-:W-:Y:S02]  /*1300*/  IADD3 R2, PT, PT, R2, 0x3, RZ ;  /* 0x0000000302027810 */ /* 0x000fe40007ffe0ff */
[----:B------:R-:W-:Y:S02]  /*1310*/  LEA.HI.X R5, R6, UR9, R3, 0x2, P0 ;  /* 0x0000000906057c11 */ /* 0x000fe400080f1403 */
[----:B------:R-:W-:-:S03]  /*1320*/  ISETP.GE.AND P0, PT, R2, UR5, PT ;  /* 0x0000000502007c0c */ /* 0x000fc6000bf06270 */
[----:B------:R2:W-:Y:S04]  /*1330*/  @!P2 STG.E desc[UR10][R4.64+0x4], R36 ;  /* 0x000004240400a986 */ /* 0x0005e8000c10190a */
[----:B------:R2:W-:Y:S04]  /*1340*/  @!P1 STG.E desc[UR10][R4.64], R29 ;  /* 0x0000001d04009986 */ /* 0x0005e8000c10190a */
[----:B------:R2:W-:Y:S02]  /*1350*/  @!P3 STG.E desc[UR10][R4.64+0x8], R16 ;  /* 0x000008100400b986 */ /* 0x0005e4000c10190a */
[----:B------:R-:W-:Y:S05]  /*1360*/  @P0 EXIT ;  /* 0x000000000000094d */ /* 0x000fea0003800000 */
[----:B------:R-:W-:Y:S01]  /*1370*/  STG.E desc[UR10][R4.64+0xc], R27 ;  /* 0x00000c1b04007986 */ /* 0x000fe2000c10190a */
[----:B------:R-:W-:Y:S05]  /*1380*/  EXIT ;  /* 0x000000000000794d */ /* 0x000fea0003800000 */
.L_x_28:
        /* <DEDUP_REMOVED lines=15> */
.L_x_217:


//--------------------- .text._Z23transpose_2d_f32_kernelPKfPfiiii --------------------------
	.section	.text._Z23transpose_2d_f32_kernelPKfPfiiii,"ax",@progbits
	.align	128
        .global         _Z23transpose_2d_f32_kernelPKfPfiiii
        .type           _Z23transpose_2d_f32_kernelPKfPfiiii,@function
        .size           _Z23transpose_2d_f32_kernelPKfPfiiii,(.L_x_218 - _Z23transpose_2d_f32_kernelPKfPfiiii)
        .other          _Z23transpose_2d_f32_kernelPKfPfiiii,@"STO_CUDA_ENTRY STV_DEFAULT"
_Z23transpose_2d_f32_kernelPKfPfiiii:
.text._Z23transpose_2d_f32_kernelPKfPfiiii:
[----:B------:R-:W-:Y:S01]  /*0000*/  LDC R1, c[0x0][0x37c] ;  /* 0x0000df00ff017b82 */ /* 0x000fe20000000800 */
[----:B------:R-:W0:Y:S01]  /*0010*/  S2R R9, SR_CTAID.X ;  /* 0x0000000000097919 */ /* 0x000e220000002500 */
[----:B------:R-:W1:Y:S01]  /*0020*/  LDCU.64 UR6, c[0x0][0x390] ;  /* 0x00007200ff0677ac */ /* 0x000e620008000a00 */
[----:B------:R-:W0:Y:S01]  /*0030*/  S2R R8, SR_TID.X ;  /* 0x0000000000087919 */ /* 0x000e220000002100 */
[----:B------:R-:W2:Y:S01]  /*0040*/  LDCU.64 UR4, c[0x0][0x358] ;  /* 0x00006b00ff0477ac */ /* 0x000ea20008000a00 */
[----:B------:R-:W3:Y:S01]  /*0050*/  S2R R0, SR_TID.Y ;  /* 0x0000000000007919 */ /* 0x000ee20000002200 */
[----:B------:R-:W3:Y:S01]  /*0060*/  S2R R7, SR_CTAID.Y ;  /* 0x0000000000077919 */ /* 0x000ee20000002600 */
[----:B0-----:R-:W-:-:S05]  /*0070*/  IMAD R2, R9, 0x20, R8 ;  /* 0x0000002009027824 */ /* 0x001fca00078e0208 */
[----:B-1----:R-:W-:Y:S01]  /*0080*/  ISETP.GE.AND P0, PT, R2, UR7, PT ;  /* 0x0000000702007c0c */ /* 0x002fe2000bf06270 */
[----:B---3--:R-:W-:-:S05]  /*0090*/  IMAD R5, R7, 0x20, R0 ;  /* 0x0000002007057824 */ /* 0x008fca00078e0200 */
[----:B------:R-:W-:-:S13]  /*00a0*/  ISETP.GE.OR P0, PT, R5, UR6, P0 ;  /* 0x0000000605007c0c */ /* 0x000fda0008706670 */
[----:B------:R-:W0:Y:S01]  /*00b0*/  @!P0 LDC R6, c[0x0][0x398] ;  /* 0x0000e600ff068b82 */ /* 0x000e220000000800 */
[----:B------:R-:W-:-:S07]  /*00c0*/  @!P0 SHF.R.S32.HI R3, RZ, 0x1f, R2 ;  /* 0x0000001fff038819 */ /* 0x000fce0000011402 */
[----:B------:R-:W1:Y:S01]  /*00d0*/  @!P0 LDC.64 R10, c[0x0][0x380] ;  /* 0x0000e000ff0a8b82 */ /* 0x000e620000000a00 */
[----:B0-----:R-:W-:Y:S01]  /*00e0*/  @!P0 SHF.R.S32.HI R4, RZ, 0x1f, R6 ;  /* 0x0000001fff048819 */ /* 0x001fe20000011406 */
[----:B------:R-:W-:-:S04]  /*00f0*/  @!P0 IMAD.WIDE.U32 R2, R5, R6, R2 ;  /* 0x0000000605028225 */ /* 0x000fc800078e0002 */
[----:B------:R-:W-:Y:S01]  /*0100*/  @!P0 IMAD R5, R4, R5, RZ ;  /* 0x0000000504058224 */ /* 0x000fe200078e02ff */
[----:B-1----:R-:W-:-:S03]  /*0110*/  @!P0 LEA R4, P1, R2, R10, 0x2 ;  /* 0x0000000a02048211 */ /* 0x002fc600078210ff */
[----:B------:R-:W-:-:S05]  /*0120*/  @!P0 IMAD.IADD R3, R3, 0x1, R5 ;  /* 0x0000000103038824 */ /* 0x000fca00078e0205 */
[----:B------:R-:W-:-:S05]  /*0130*/  @!P0 LEA.HI.X R5, R2, R11, R3, 0x2, P1 ;  /* 0x0000000b02058211 */ /* 0x000fca00008f1403 */
[----:B--2---:R-:W2:Y:S01]  /*0140*/  @!P0 LDG.E.CONSTANT R4, desc[UR4][R4.64] ;  /* 0x0000000404048981 */ /* 0x004ea2000c1e9900 */
[----:B------:R-:W-:Y:S01]  /*0150*/  @!P0 MOV R3, 0x400 ;  /* 0x0000040000038802 */ /* 0x000fe20000000f00 */
[----:B------:R-:W-:Y:S01]  /*0160*/  IMAD R2, R7, 0x20, R8 ;  /* 0x0000002007027824 */ /* 0x000fe200078e0208 */
[----:B------:R-:W0:Y:S01]  /*0170*/  @!P0 S2R R6, SR_CgaCtaId ;  /* 0x0000000000068919 */ /* 0x000e220000008800 */
[----:B------:R-:W-:-:S03]  /*0180*/  IMAD R9, R9, 0x20, R0 ;  /* 0x0000002009097824 */ /* 0x000fc600078e0200 */
[----:B------:R-:W-:-:S04]  /*0190*/  ISETP.GE.AND P1, PT, R2, UR6, PT ;  /* 0x0000000602007c0c */ /* 0x000fc8000bf26270 */
[----:B------:R-:W-:Y:S02]  /*01a0*/  ISETP.GE.OR P1, PT, R9, UR7, P1 ;  /* 0x0000000709007c0c */ /* 0x000fe40008f26670 */
[----:B0-----:R-:W-:-:S05]  /*01b0*/  @!P0 LEA R7, R6, R3, 0x18 ;  /* 0x0000000306078211 */ /* 0x001fca00078ec0ff */
[----:B------:R-:W-:-:S04]  /*01c0*/  @!P0 IMAD R7, R0, 0x84, R7 ;  /* 0x0000008400078824 */ /* 0x000fc800078e0207 */
[----:B------:R-:W-:-:S05]  /*01d0*/  @!P0 IMAD R7, R8, 0x4, R7 ;  /* 0x0000000408078824 */ /* 0x000fca00078e0207 */
[----:B--2---:R0:W-:Y:S01]  /*01e0*/  @!P0 STS [R7], R4 ;  /* 0x0000000407008388 */ /* 0x0041e20000000800 */
[----:B------:R-:W-:Y:S06]  /*01f0*/  BAR.SYNC.DEFER_BLOCKING 0x0 ;  /* 0x0000000000007b1d */ /* 0x000fec0000010000 */
[----:B------:R-:W-:Y:S05]  /*0200*/  @P1 EXIT ;  /* 0x000000000000194d */ /* 0x000fea0003800000 */
[----:B0-----:R-:W0:Y:S01]  /*0210*/  S2R R4, SR_CgaCtaId ;  /* 0x0000000000047919 */ /* 0x001e220000008800 */
[----:B------:R-:W-:Y:S01]  /*0220*/  MOV R3, 0x400 ;  /* 0x0000040000037802 */ /* 0x000fe20000000f00 */
[----:B------:R-:W1:Y:S01]  /*0230*/  LDCU UR6, c[0x0][0x39c] ;  /* 0x00007380ff0677ac */ /* 0x000e620008000800 */
[----:B------:R-:W2:Y:S02]  /*0240*/  LDCU.64 UR8, c[0x0][0x388] ;  /* 0x00007100ff0877ac */ /* 0x000ea40008000a00 */
[----:B0-----:R-:W-:-:S05]  /*0250*/  LEA R3, R4, R3, 0x18 ;  /* 0x0000000304037211 */ /* 0x001fca00078ec0ff */
[----:B------:R-:W-:-:S04]  /*0260*/  IMAD R3, R8, 0x84, R3 ;  /* 0x0000008408037824 */ /* 0x000fc800078e0203 */
[----:B------:R-:W-:Y:S02]  /*0270*/  IMAD R0, R0, 0x4, R3 ;  /* 0x0000000400007824 */ /* 0x000fe400078e0203 */
[----:B------:R-:W-:-:S03]  /*0280*/  IMAD.MOV.U32 R3, RZ, RZ, RZ ;  /* 0x000000ffff037224 */ /* 0x000fc600078e00ff */
[----:B------:R-:W0:Y:S01]  /*0290*/  LDS R7, [R0] ;  /* 0x0000000000077984 */ /* 0x000e220000000800 */
[----:B-1----:R-:W-:-:S03]  /*02a0*/  IMAD.WIDE R2, R9, UR6, R2 ;  /* 0x0000000609027c25 */ /* 0x002fc6000f8e0202 */
[----:B--2---:R-:W-:-:S04]  /*02b0*/  LEA R4, P0, R2, UR8, 0x2 ;  /* 0x0000000802047c11 */ /* 0x004fc8000f8010ff */
[----:B------:R-:W-:-:S05]  /*02c0*/  LEA.HI.X R5, R2, UR9, R3, 0x2, P0 ;  /* 0x0000000902057c11 */ /* 0x000fca00080f1403 */
[----:B0-----:R-:W-:Y:S01]  /*02d0*/  STG.E desc[UR4][R4.64], R7 ;  /* 0x0000000704007986 */ /* 0x001fe2000c101904 */
[----:B------:R-:W-:Y:S05]  /*02e0*/  EXIT ;  /* 0x000000000000794d */ /* 0x000fea0003800000 */
.L_x_29:
        /* <DEDUP_REMOVED lines=9> */
.L_x_218:


//--------------------- .text._Z19softmax_rows_kernelPKfPfiiii --------------------------
	.section	.text._Z19softmax_rows_kernelPKfPfiiii,"ax",@progbits
	.align	128
        .global         _Z19softmax_rows_kernelPKfPfiiii
        .type           _Z19softmax_rows_kernelPKfPfiiii,@function
        .size           _Z19softmax_rows_kernelPKfPfiiii,(.L_x_203 - _Z19softmax_rows_kernelPKfPfiiii)
        .other          _Z19softmax_rows_kernelPKfPfiiii,@"STO_CUDA_ENTRY STV_DEFAULT"
_Z19softmax_rows_kernelPKfPfiiii:
.text._Z19softmax_rows_kernelPKfPfiiii:
[----:B------:R-:W-:Y:S08]  /*0000*/  LDC R1, c[0x0][0x37c] ;  /* 0x0000df00ff017b82 */ /* 0x000ff00000000800 */
[----:B------:R-:W0:Y:S08]  /*0010*/  S2UR UR6, SR_CTAID.X ;  /* 0x00000000000679c3 */ /* 0x000e300000002500 */
[----:B------:R-:W0:Y:S02]  /*0020*/  LDC R0, c[0x0][0x390] ;  /* 0x0000e400ff007b82 */ /* 0x000e240000000800 */
[----:B0-----:R-:W-:-:S13]  /*0030*/  ISETP.LE.AND P0, PT, R0, UR6, PT ;  /* 0x0000000600007c0c */ /* 0x001fda000bf03270 */
[----:B------:R-:W-:Y:S05]  /*0040*/  @P0 EXIT ;  /* 0x000000000000094d */ /* 0x000fea0003800000 */
[----:B------:R-:W0:Y:S01]  /*0050*/  S2R R2, SR_TID.X ;  /* 0x0000000000027919 */ /* 0x000e220000002100 */
[----:B------:R-:W0:Y:S01]  /*0060*/  LDCU UR7, c[0x0][0x394] ;  /* 0x00007280ff0777ac */ /* 0x000e220008000800 */
[----:B------:R-:W-:Y:S01]  /*0070*/  BSSY.RECONVERGENT B0, `(.L_x_30) ;  /* 0x0000017000007945 */ /* 0x000fe20003800200 */
[----:B------:R-:W-:Y:S01]  /*0080*/  IMAD.MOV.U32 R3, RZ, RZ, -0x800000 ;  /* 0xff800000ff037424 */ /* 0x000fe200078e00ff */
[----:B------:R-:W1:Y:S01]  /*0090*/  LDCU.64 UR10, c[0x0][0x358] ;  /* 0x00006b00ff0a77ac */ /* 0x000e620008000a00 */
[----:B------:R-:W2:Y:S01]  /*00a0*/  LDCU.64 UR4, c[0x0][0x380] ;  /* 0x00007000ff0477ac */ /* 0x000ea20008000a00 */
[----:B0-----:R-:W-:-:S13]  /*00b0*/  ISETP.GE.AND P0, PT, R2, UR7, PT ;  /* 0x0000000702007c0c */ /* 0x001fda000bf06270 */
[----:B-12---:R-:W-:Y:S05]  /*00c0*/  @P0 BRA `(.L_x_31) ;  /* 0x0000000000440947 */ /* 0x006fea0003800000 */
[----:B------:R-:W0:Y:S01]  /*00d0*/  LDC R4, c[0x0][0x398] ;  /* 0x0000e600ff047b82 */ /* 0x000e220000000800 */
[----:B------:R-:W-:-:S07]  /*00e0*/  IMAD.MOV.U32 R9, RZ, RZ, R2 ;  /* 0x000000ffff097224 */ /* 0x000fce00078e0002 */
[----:B------:R-:W1:Y:S01]  /*00f0*/  LDC R0, c[0x0][0x360] ;  /* 0x0000d800ff007b82 */ /* 0x000e620000000800 */
[----:B0-----:R-:W-:Y:S01]  /*0100*/  SHF.R.S32.HI R3, RZ, 0x1f, R4 ;  /* 0x0000001fff037819 */ /* 0x001fe20000011404 */
[----:B------:R-:W-:-:S04]  /*0110*/  IMAD.WIDE.U32 R4, R4, UR6, RZ ;  /* 0x0000000604047c25 */ /* 0x000fc8000f8e00ff */
[----:B------:R-:W-:Y:S02]  /*0120*/  IMAD R7, R3, UR6, RZ ;  /* 0x0000000603077c24 */ /* 0x000fe4000f8e02ff */
[----:B------:R-:W-:Y:S02]  /*0130*/  IMAD.MOV.U32 R3, RZ, RZ, -0x800000 ;  /* 0xff800000ff037424 */ /* 0x000fe400078e00ff */
[----:B-1----:R-:W-:-:S07]  /*0140*/  IMAD.IADD R10, R5, 0x1, R7 ;  /* 0x00000001050a7824 */ /* 0x002fce00078e0207 */
.L_x_32:
[----:B------:R-:W-:-:S04]  /*0150*/  IADD3 R7, P0, PT, R9, R4, RZ ;  /* 0x0000000409077210 */ /* 0x000fc80007f1e0ff */
[----:B------:R-:W-:Y:S02]  /*0160*/  LEA.HI.X.SX32 R8, R9, R10, 0x1, P0 ;  /* 0x0000000a09087211 */ /* 0x000fe400000f0eff */
[----:B------:R-:W-:-:S04]  /*0170*/  LEA R6, P0, R7, UR4, 0x2 ;  /* 0x0000000407067c11 */ /* 0x000fc8000f8010ff */
[----:B------:R-:W-:-:S05]  /*0180*/  LEA.HI.X R7, R7, UR5, R8, 0x2, P0 ;  /* 0x0000000507077c11 */ /* 0x000fca00080f1408 */
[----:B------:R-:W2:Y:S01]  /*0190*/  LDG.E.CONSTANT R6, desc[UR10][R6.64] ;  /* 0x0000000a06067981 */ /* 0x000ea2000c1e9900 */
[----:B------:R-:W-:-:S05]  /*01a0*/  IMAD.IADD R9, R0, 0x1, R9 ;  /* 0x0000000100097824 */ /* 0x000fca00078e0209 */
[----:B------:R-:W-:Y:S02]  /*01b0*/  ISETP.GE.AND P0, PT, R9, UR7, PT ;  /* 0x0000000709007c0c */ /* 0x000fe4000bf06270 */
[----:B--2---:R-:W-:-:S11]  /*01c0*/  FMNMX R3, R6, R3, !PT ;  /* 0x0000000306037209 */ /* 0x004fd60007800000 */
[----:B------:R-:W-:Y:S05]  /*01d0*/  @!P0 BRA `(.L_x_32) ;  /* 0xfffffffc00dc8947 */ /* 0x000fea000383ffff */
.L_x_31:
[----:B------:R-:W-:Y:S05]  /*01e0*/  BSYNC.RECONVERGENT B0 ;  /* 0x0000000000007941 */ /* 0x000fea0003800200 */
.L_x_30:
[----:B------:R-:W0:Y:S01]  /*01f0*/  SHFL.DOWN PT, R0, R3, 0x10, 0x1f ;  /* 0x0a001f0003007f89 */ /* 0x000e2200000e0000 */
[----:B------:R-:W1:Y:S01]  /*0200*/  LDCU.128 UR12, c[0x0][0x380] ;  /* 0x00007000ff0c77ac */ /* 0x000e620008000c00 */
[----:B0-----:R-:W-:-:S05]  /*0210*/  FMNMX R4, R0, R3, !PT ;  /* 0x0000000300047209 */ /* 0x001fca0007800000 */
[----:B------:R-:W0:Y:S02]  /*0220*/  SHFL.DOWN PT, R5, R4, 0x8, 0x1f ;  /* 0x09001f0004057f89 */ /* 0x000e2400000e0000 */
[----:B0-----:R-:W-:-:S05]  /*0230*/  FMNMX R5, R4, R5, !PT ;  /* 0x0000000504057209 */ /* 0x001fca0007800000 */
[----:B------:R-:W0:Y:S02]  /*0240*/  SHFL.DOWN PT, R0, R5, 0x4, 0x1f ;  /* 0x08801f0005007f89 */ /* 0x000e2400000e0000 */
[----:B0-----:R-:W-:Y:S02]  /*0250*/  FMNMX R6, R5, R0, !PT ;  /* 0x0000000005067209 */ /* 0x001fe40007800000 */
[----:B------:R-:W-:-:S03]  /*0260*/  LOP3.LUT P0, R0, R2, 0x1f, RZ, 0xc0, !PT ;  /* 0x0000001f02007812 */ /* 0x000fc6000780c0ff */
[----:B------:R-:W0:Y:S10]  /*0270*/  SHFL.DOWN PT, R7, R6, 0x2, 0x1f ;  /* 0x08401f0006077f89 */ /* 0x000e3400000e0000 */
[----:B------:R-:W2:Y:S01]  /*0280*/  @!P0 S2R R10, SR_CgaCtaId ;  /* 0x00000000000a8919 */ /* 0x000ea20000008800 */
[----:B------:R-:W-:-:S02]  /*0290*/  @!P0 MOV R3, 0x400 ;  /* 0x0000040000038802 */ /* 0x000fc40000000f00 */
[----:B0-----:R-:W-:-:S05]  /*02a0*/  FMNMX R7, R6, R7, !PT ;  /* 0x0000000706077209 */ /* 0x001fca0007800000 */
[----:B------:R-:W0:Y:S01]  /*02b0*/  SHFL.DOWN PT, R8, R7, 0x1, 0x1f ;  /* 0x08201f0007087f89 */ /* 0x000e2200000e0000 */
[----:B--2---:R-:W-:-:S04]  /*02c0*/  @!P0 LEA R3, R10, R3, 0x18 ;  /* 0x000000030a038211 */ /* 0x004fc800078ec0ff */
[----:B------:R-:W-:Y:S02]  /*02d0*/  @!P0 LEA.HI R3, R2, R3, RZ, 0x1d ;  /* 0x0000000302038211 */ /* 0x000fe400078fe8ff */
[----:B0-----:R-:W-:-:S05]  /*02e0*/  FMNMX R8, R7, R8, !PT ;  /* 0x0000000807087209 */ /* 0x001fca0007800000 */
[----:B------:R0:W-:Y:S01]  /*02f0*/  @!P0 STS [R3], R8 ;  /* 0x0000000803008388 */ /* 0x0001e20000000800 */
[----:B------:R-:W-:Y:S01]  /*0300*/  BAR.SYNC.DEFER_BLOCKING 0x0 ;  /* 0x0000000000007b1d */ /* 0x000fe20000010000 */
[----:B------:R-:W-:-:S13]  /*0310*/  ISETP.GT.U32.AND P0, PT, R2, 0x1f, PT ;  /* 0x0000001f0200780c */ /* 0x000fda0003f04070 */
[----:B01----:R-:W-:Y:S05]  /*0320*/  @P0 BRA `(.L_x_33) ;  /* 0x00000000006c0947 */ /* 0x003fea0003800000 */
[----:B------:R-:W0:Y:S02]  /*0330*/  LDCU UR4, c[0x0][0x360] ;  /* 0x00006c00ff0477ac */ /* 0x000e240008000800 */
[----:B0-----:R-:W-:-:S04]  /*0340*/  UIADD3 UR4, UPT, UPT, UR4, 0x1f, URZ ;  /* 0x0000001f04047890 */ /* 0x001fc8000fffe0ff */
[----:B------:R-:W-:-:S06]  /*0350*/  USHF.R.U32.HI UR4, URZ, 0x5, UR4 ;  /* 0x00000005ff047899 */ /* 0x000fcc0008011604 */
[----:B------:R-:W-:Y:S01]  /*0360*/  ISETP.GE.U32.AND P0, PT, R2, UR4, PT ;  /* 0x0000000402007c0c */ /* 0x000fe2000bf06070 */
[----:B------:R-:W-:-:S12]  /*0370*/  UMOV UR4, 0xffffffff ;  /* 0xffffffff00047882 */ /* 0x000fd80000000000 */
[----:B------:R-:W0:Y:S01]  /*0380*/  @!P0 S2R R4, SR_CgaCtaId ;  /* 0x0000000000048919 */ /* 0x000e220000008800 */
[----:B------:R-:W-:-:S04]  /*0390*/  @!P0 MOV R3, 0x400 ;  /* 0x0000040000038802 */ /* 0x000fc80000000f00 */
[----:B0-----:R-:W-:Y:S01]  /*03a0*/  @!P0 LEA R5, R4, R3, 0x18 ;  /* 0x0000000304058211 */ /* 0x001fe200078ec0ff */
[----:B------:R-:W-:-:S04]  /*03b0*/  IMAD.MOV.U32 R3, RZ, RZ, -0x800000 ;  /* 0xff800000ff037424 */ /* 0x000fc800078e00ff */
[----:B------:R-:W-:-:S05]  /*03c0*/  @!P0 IMAD R4, R2, 0x4, R5 ;  /* 0x0000000402048824 */ /* 0x000fca00078e0205 */
[----:B------:R0:W1:Y:S01]  /*03d0*/  @!P0 LDS R3, [R4] ;  /* 0x0000000004038984 */ /* 0x0000620000000800 */
[----:B------:R-:W-:Y:S05]  /*03e0*/  BRA.DIV UR4, `(.L_x_34) ;  /* 0x0000000a04487947 */ /* 0x000fea000b800000 */
[----:B01----:R-:W0:Y:S02]  /*03f0*/  SHFL.DOWN PT, R4, R3, 0x10, 0x1f ;  /* 0x0a001f0003047f89 */ /* 0x003e2400000e0000 */
[----:B0-----:R-:W-:-:S05]  /*0400*/  FMNMX R4, R4, R3, !PT ;  /* 0x0000000304047209 */ /* 0x001fca0007800000 */
[----:B------:R-:W0:Y:S02]  /*0410*/  SHFL.DOWN PT, R5, R4, 0x8, 0x1f ;  /* 0x09001f0004057f89 */ /* 0x000e2400000e0000 */
[----:B0-----:R-:W-:-:S05]  /*0420*/  FMNMX R5, R4, R5, !PT ;  /* 0x0000000504057209 */ /* 0x001fca0007800000 */
[----:B------:R-:W0:Y:S02]  /*0430*/  SHFL.DOWN PT, R6, R5, 0x4, 0x1f ;  /* 0x08801f0005067f89 */ /* 0x000e2400000e0000 */
[----:B0-----:R-:W-:-:S05]  /*0440*/  FMNMX R6, R5, R6, !PT ;  /* 0x0000000605067209 */ /* 0x001fca0007800000 */
[----:B------:R-:W0:Y:S02]  /*0450*/  SHFL.DOWN PT, R7, R6, 0x2, 0x1f ;  /* 0x08401f0006077f89 */ /* 0x000e2400000e0000 */
[----:B0-----:R-:W-:-:S05]  /*0460*/  FMNMX R7, R6, R7, !PT ;  /* 0x0000000706077209 */ /* 0x001fca0007800000 */
[----:B------:R0:W1:Y:S02]  /*0470*/  SHFL.DOWN PT, R8, R7, 0x1, 0x1f ;  /* 0x08201f0007087f89 */ /* 0x00006400000e0000 */
.L_x_48:
[----:B------:R-:W-:Y:S02]  /*0480*/  ISETP.NE.AND P0, PT, R2, RZ, PT ;  /* 0x000000ff0200720c */ /* 0x000fe40003f05270 */
[----:B-1----:R-:W-:-:S11]  /*0490*/  FMNMX R8, R7, R8, !PT ;  /* 0x0000000807087209 */ /* 0x002fd60007800000 */
[----:B------:R-:W1:Y:S01]  /*04a0*/  @!P0 S2R R4, SR_CgaCtaId ;  /* 0x0000000000048919 */ /* 0x000e620000008800 */
[----:B------:R-:W-:-:S04]  /*04b0*/  @!P0 MOV R3, 0x400 ;  /* 0x0000040000038802 */ /* 0x000fc80000000f00 */
[----:B-1----:R-:W-:-:S05]  /*04c0*/  @!P0 LEA R3, R4, R3, 0x18 ;  /* 0x0000000304038211 */ /* 0x002fca00078ec0ff */
[----:B------:R1:W-:Y:S02]  /*04d0*/  @!P0 STS [R3], R8 ;  /* 0x0000000803008388 */ /* 0x0003e40000000800 */
.L_x_33:
[----:B------:R-:W-:Y:S01]  /*04e0*/  ISETP.GE.AND P0, PT, R2, UR7, PT ;  /* 0x0000000702007c0c */ /* 0x000fe2000bf06270 */
[----:B------:R-:W-:Y:S05]  /*04f0*/  WARPSYNC.ALL ;  /* 0x0000000000007948 */ /* 0x000fea0003800000 */
[----:B------:R-:W-:Y:S01]  /*0500*/  BAR.SYNC.DEFER_BLOCKING 0x0 ;  /* 0x0000000000007b1d */ /* 0x000fe20000010000 */
[----:B------:R-:W-:-:S05]  /*0510*/  IMAD.MOV.U32 R9, RZ, RZ, RZ ;  /* 0x000000ffff097224 */ /* 0x000fca00078e00ff */
[----:B------:R-:W-:Y:S04]  /*0520*/  BSSY.RECONVERGENT B0, `(.L_x_35) ;  /* 0x0000027000007945 */ /* 0x000fe80003800200 */
[----:B------:R-:W-:Y:S05]  /*0530*/  @P0 BRA `(.L_x_36) ;  /* 0x0000000000940947 */ /* 0x000fea0003800000 */
[----:B------:R-:W2:Y:S01]  /*0540*/  S2UR UR5, SR_CgaCtaId ;  /* 0x00000000000579c3 */ /* 0x000ea20000008800 */
[----:B------:R-:W-:Y:S01]  /*0550*/  UMOV UR4, 0x400 ;  /* 0x0000040000047882 */ /* 0x000fe20000000000 */
[----:B------:R-:W-:-:S06]  /*0560*/  IMAD.MOV.U32 R15, RZ, RZ, R2 ;  /* 0x000000ffff0f7224 */ /* 0x000fcc00078e0002 */
[----:B------:R-:W3:Y:S08]  /*0570*/  LDC.64 R4, c[0x0][0x398] ;  /* 0x0000e600ff047b82 */ /* 0x000ef00000000a00 */
[----:B-1----:R-:W1:Y:S01]  /*0580*/  LDC R8, c[0x0][0x360] ;  /* 0x0000d800ff087b82 */ /* 0x002e620000000800 */
[----:B--2---:R-:W-:Y:S01]  /*0590*/  ULEA UR4, UR5, UR4, 0x18 ;  /* 0x0000000405047291 */ /* 0x004fe2000f8ec0ff */
[----:B---3--:R-:W-:-:S08]  /*05a0*/  SHF.R.S32.HI R10, RZ, 0x1f, R4 ;  /* 0x0000001fff0a7819 */ /* 0x008fd00000011404 */
[----:B------:R-:W2:Y:S01]  /*05b0*/  LDS R3, [UR4] ;  /* 0x00000004ff037984 */ /* 0x000ea20008000800 */
[----:B------:R-:W-:Y:S01]  /*05c0*/  SHF.R.S32.HI R9, RZ, 0x1f, R5 ;  /* 0x0000001fff097819 */ /* 0x000fe20000011405 */
[----:B0-----:R-:W-:-:S04]  /*05d0*/  IMAD.WIDE.U32 R6, R4, UR6, RZ ;  /* 0x0000000604067c25 */ /* 0x001fc8000f8e00ff */
[----:B------:R-:W-:-:S04]  /*05e0*/  IMAD.WIDE.U32 R4, R5, UR6, RZ ;  /* 0x0000000605047c25 */ /* 0x000fc8000f8e00ff */
[----:B------:R-:W-:Y:S02]  /*05f0*/  IMAD R13, R10, UR6, RZ ;  /* 0x000000060a0d7c24 */ /* 0x000fe4000f8e02ff */
[----:B------:R-:W-:Y:S02]  /*0600*/  IMAD R11, R9, UR6, RZ ;  /* 0x00000006090b7c24 */ /* 0x000fe4000f8e02ff */
[----:B------:R-:W-:Y:S02]  /*0610*/  IMAD.MOV.U32 R9, RZ, RZ, RZ ;  /* 0x000000ffff097224 */ /* 0x000fe400078e00ff */
[----:B------:R-:W-:Y:S02]  /*0620*/  IMAD.IADD R22, R7, 0x1, R13 ;  /* 0x0000000107167824 */ /* 0x000fe400078e020d */
[----:B-1----:R-:W-:-:S07]  /*0630*/  IMAD.IADD R20, R5, 0x1, R11 ;  /* 0x0000000105147824 */ /* 0x002fce00078e020b */
.L_x_37:
[----:B---3--:R-:W-:Y:S02]  /*0640*/  SHF.R.S32.HI R13, RZ, 0x1f, R15 ;  /* 0x0000001fff0d7819 */ /* 0x008fe4000001140f */
[----:B------:R-:W-:-:S05]  /*0650*/  IADD3 R11, P0, PT, R15, R6, RZ ;  /* 0x000000060f0b7210 */ /* 0x000fca0007f1e0ff */
[----:B------:R-:W-:Y:S01]  /*0660*/  IMAD.X R12, R13, 0x1, R22, P0 ;  /* 0x000000010d0c7824 */ /* 0x000fe200000e0616 */
[----:B------:R-:W-:-:S04]  /*0670*/  LEA R10, P0, R11, UR12, 0x2 ;  /* 0x0000000c0b0a7c11 */ /* 0x000fc8000f8010ff */
[----:B------:R-:W-:-:S05]  /*0680*/  LEA.HI.X R11, R11, UR13, R12, 0x2, P0 ;  /* 0x0000000d0b0b7c11 */ /* 0x000fca00080f140c */
[----:B------:R-:W2:Y:S01]  /*0690*/  LDG.E.CONSTANT R10, desc[UR10][R10.64] ;  /* 0x0000000a0a0a7981 */ /* 0x000ea2000c1e9900 */
[----:B------:R-:W-:Y:S01]  /*06a0*/  IADD3 R17, P1, PT, R15, R4, RZ ;  /* 0x000000040f117210 */ /* 0x000fe20007f3e0ff */
[----:B------:R-:W-:-:S04]  /*06b0*/  IMAD.IADD R15, R8, 0x1, R15 ;  /* 0x00000001080f7824 */ /* 0x000fc800078e020f */
[----:B------:R-:W-:Y:S02]  /*06c0*/  IMAD.X R18, R13, 0x1, R20, P1 ;  /* 0x000000010d127824 */ /* 0x000fe400008e0614 */
[----:B--2---:R-:W-:-:S04]  /*06d0*/  FADD R12, -R3, R10 ;  /* 0x0000000a030c7221 */ /* 0x004fc80000000100 */
[----:B------:R-:W-:Y:S01]  /*06e0*/  FMUL R14, R12, 1.4426950216293334961 ;  /* 0x3fb8aa3b0c0e7820 */ /* 0x000fe20000400000 */
[----:B------:R-:W-:-:S04]  /*06f0*/  LEA R12, P1, R17, UR14, 0x2 ;  /* 0x0000000e110c7c11 */ /* 0x000fc8000f8210ff */
[----:B------:R-:W-:Y:S02]  /*0700*/  FSETP.GEU.AND P0, PT, R14, -126, PT ;  /* 0xc2fc00000e00780b */ /* 0x000fe40003f0e000 */
[----:B------:R-:W-:-:S11]  /*0710*/  LEA.HI.X R13, R17, UR15, R18, 0x2, P1 ;  /* 0x0000000f110d7c11 */ /* 0x000fd600088f1412 */
[----:B------:R-:W-:-:S04]  /*0720*/  @!P0 FMUL R14, R14, 0.5 ;  /* 0x3f0000000e0e8820 */ /* 0x000fc80000400000 */
[----:B------:R-:W0:Y:S02]  /*0730*/  MUFU.EX2 R16, R14 ;  /* 0x0000000e00107308 */ /* 0x000e240000000800 */
[----:B0-----:R-:W-:Y:S01]  /*0740*/  @!P0 FMUL R16, R16, R16 ;  /* 0x0000001010108220 */ /* 0x001fe20000400000 */
[----:B------:R-:W-:-:S03]  /*0750*/  ISETP.GE.AND P0, PT, R15, UR7, PT ;  /* 0x000000070f007c0c */ /* 0x000fc6000bf06270 */
[----:B------:R-:W-:Y:S01]  /*0760*/  FADD R9, R16, R9 ;  /* 0x0000000910097221 */ /* 0x000fe20000000000 */
[----:B------:R3:W-:Y:S09]  /*0770*/  STG.E desc[UR10][R12.64], R16 ;  /* 0x000000100c007986 */ /* 0x0007f2000c10190a */
[----:B------:R-:W-:Y:S05]  /*0780*/  @!P0 BRA `(.L_x_37) ;  /* 0xfffffffc00ac8947 */ /* 0x000fea000383ffff */
.L_x_36:
[----:B------:R-:W-:Y:S05]  /*0790*/  BSYNC.RECONVERGENT B0 ;  /* 0x0000000000007941 */ /* 0x000fea0003800200 */
.L_x_35:
[----:B------:R-:W2:Y:S01]  /*07a0*/  SHFL.DOWN PT, R4, R9, 0x10, 0x1f ;  /* 0x0a001f0009047f89 */ /* 0x000ea200000e0000 */
[----:B------:R-:W-:-:S13]  /*07b0*/  ISETP.NE.AND P0, PT, R0, RZ, PT ;  /* 0x000000ff0000720c */ /* 0x000fda0003f05270 */
[----:B-1----:R-:W1:Y:S01]  /*07c0*/  @!P0 S2R R8, SR_CgaCtaId ;  /* 0x0000000000088919 */ /* 0x002e620000008800 */
[----:B0-----:R-:W-:-:S05]  /*07d0*/  @!P0 MOV R7, 0x400 ;  /* 0x0000040000078802 */ /* 0x001fca0000000f00 */
[----:B------:R-:W-:Y:S02]  /*07e0*/  @!P0 VIADD R7, R7, 0x80 ;  /* 0x0000008007078836 */ /* 0x000fe40000000000 */
[----:B--2---:R-:W-:-:S05]  /*07f0*/  FADD R4, R4, R9 ;  /* 0x0000000904047221 */ /* 0x004fca0000000000 */
[----:B------:R-:W0:Y:S01]  /*0800*/  SHFL.DOWN PT, R3, R4, 0x8, 0x1f ;  /* 0x09001f0004037f89 */ /* 0x000e2200000e0000 */
[----:B-1----:R-:W-:-:S04]  /*0810*/  @!P0 LEA R7, R8, R7, 0x18 ;  /* 0x0000000708078211 */ /* 0x002fc800078ec0ff */
[----:B------:R-:W-:Y:S01]  /*0820*/  @!P0 LEA.HI R7, R2, R7, RZ, 0x1d ;  /* 0x0000000702078211 */ /* 0x000fe200078fe8ff */
[----:B0-----:R-:W-:-:S05]  /*0830*/  FADD R3, R4, R3 ;  /* 0x0000000304037221 */ /* 0x001fca0000000000 */
[----:B------:R-:W0:Y:S02]  /*0840*/  SHFL.DOWN PT, R6, R3, 0x4, 0x1f ;  /* 0x08801f0003067f89 */ /* 0x000e2400000e0000 */
[----:B0-----:R-:W-:-:S05]  /*0850*/  FADD R6, R3, R6 ;  /* 0x0000000603067221 */ /* 0x001fca0000000000 */
[----:B------:R-:W0:Y:S02]  /*0860*/  SHFL.DOWN PT, R5, R6, 0x2, 0x1f ;  /* 0x08401f0006057f89 */ /* 0x000e2400000e0000 */
[----:B0-----:R-:W-:-:S05]  /*0870*/  FADD R5, R6, R5 ;  /* 0x0000000506057221 */ /* 0x001fca0000000000 */
[----:B------:R-:W0:Y:S02]  /*0880*/  SHFL.DOWN PT, R0, R5, 0x1, 0x1f ;  /* 0x08201f0005007f89 */ /* 0x000e2400000e0000 */
[----:B0-----:R-:W-:-:S05]  /*0890*/  FADD R0, R5, R0 ;  /* 0x0000000005007221 */ /* 0x001fca0000000000 */
[----:B------:R0:W-:Y:S01]  /*08a0*/  @!P0 STS [R7], R0 ;  /* 0x0000000007008388 */ /* 0x0001e20000000800 */
[----:B------:R-:W-:Y:S01]  /*08b0*/  BAR.SYNC.DEFER_BLOCKING 0x0 ;  /* 0x0000000000007b1d */ /* 0x000fe20000010000 */
[----:B------:R-:W-:-:S13]  /*08c0*/  ISETP.GT.U32.AND P0, PT, R2, 0x1f, PT ;  /* 0x0000001f0200780c */ /* 0x000fda0003f04070 */
[----:B0-----:R-:W-:Y:S05]  /*08d0*/  @P0 BRA `(.L_x_38) ;  /* 0x0000000000700947 */ /* 0x001fea0003800000 */
[----:B------:R-:W0:Y:S02]  /*08e0*/  LDCU UR4, c[0x0][0x360] ;  /* 0x00006c00ff0477ac */ /* 0x000e240008000800 */
[----:B0-----:R-:W-:-:S04]  /*08f0*/  UIADD3 UR4, UPT, UPT, UR4, 0x1f, URZ ;  /* 0x0000001f04047890 */ /* 0x001fc8000fffe0ff */
[----:B------:R-:W-:-:S06]  /*0900*/  USHF.R.U32.HI UR4, URZ, 0x5, UR4 ;  /* 0x00000005ff047899 */ /* 0x000fcc0008011604 */
[----:B------:R-:W-:Y:S01]  /*0910*/  ISETP.GE.U32.AND P0, PT, R2, UR4, PT ;  /* 0x0000000402007c0c */ /* 0x000fe2000bf06070 */
[----:B------:R-:W-:-:S12]  /*0920*/  UMOV UR4, 0xffffffff ;  /* 0xffffffff00047882 */ /* 0x000fd80000000000 */
[----:B------:R-:W0:Y:S01]  /*0930*/  @!P0 S2R R3, SR_CgaCtaId ;  /* 0x0000000000038919 */ /* 0x000e220000008800 */
[----:B------:R-:W-:-:S05]  /*0940*/  @!P0 MOV R0, 0x400 ;  /* 0x0000040000008802 */ /* 0x000fca0000000f00 */
[----:B------:R-:W-:-:S05]  /*0950*/  @!P0 VIADD R0, R0, 0x80 ;  /* 0x0000008000008836 */ /* 0x000fca0000000000 */
[----:B0-----:R-:W-:Y:S01]  /*0960*/  @!P0 LEA R3, R3, R0, 0x18 ;  /* 0x0000000003038211 */ /* 0x001fe200078ec0ff */
[----:B------:R-:W-:-:S03]  /*0970*/  IMAD.MOV.U32 R0, RZ, RZ, RZ ;  /* 0x000000ffff007224 */ /* 0x000fc600078e00ff */
[----:B------:R-:W-:-:S05]  /*0980*/  @!P0 LEA R3, R2, R3, 0x2 ;  /* 0x0000000302038211 */ /* 0x000fca00078e10ff */
[----:B------:R0:W1:Y:S01]  /*0990*/  @!P0 LDS R0, [R3] ;  /* 0x0000000003008984 */ /* 0x0000620000000800 */
[----:B------:R-:W-:Y:S05]  /*09a0*/  BRA.DIV UR4, `(.L_x_39) ;  /* 0x0000000604687947 */ /* 0x000fea000b800000 */
[----:B01----:R-:W0:Y:S02]  /*09b0*/  SHFL.DOWN PT, R3, R0, 0x10, 0x1f ;  /* 0x0a001f0000037f89 */ /* 0x003e2400000e0000 */
[----:B0-----:R-:W-:-:S05]  /*09c0*/  FADD R3, R3, R0 ;  /* 0x0000000003037221 */ /* 0x001fca0000000000 */
[----:B------:R-:W0:Y:S02]  /*09d0*/  SHFL.DOWN PT, R4, R3, 0x8, 0x1f ;  /* 0x09001f0003047f89 */ /* 0x000e2400000e0000 */
[----:B0-----:R-:W-:-:S05]  /*09e0*/  FADD R4, R3, R4 ;  /* 0x0000000403047221 */ /* 0x001fca0000000000 */
[----:B------:R-:W0:Y:S02]  /*09f0*/  SHFL.DOWN PT, R5, R4, 0x4, 0x1f ;  /* 0x08801f0004057f89 */ /* 0x000e2400000e0000 */
[----:B0-----:R-:W-:-:S05]  /*0a00*/  FADD R5, R4, R5 ;  /* 0x0000000504057221 */ /* 0x001fca0000000000 */
[----:B------:R-:W0:Y:S02]  /*0a10*/  SHFL.DOWN PT, R6, R5, 0x2, 0x1f ;  /* 0x08401f0005067f89 */ /* 0x000e2400000e0000 */
[----:B0-----:R-:W-:-:S05]  /*0a20*/  FADD R6, R5, R6 ;  /* 0x0000000605067221 */ /* 0x001fca0000000000 */
[----:B------:R0:W1:Y:S02]  /*0a30*/  SHFL.DOWN PT, R7, R6, 0x1, 0x1f ;  /* 0x08201f0006077f89 */ /* 0x00006400000e0000 */
.L_x_54:
[----:B------:R-:W-:Y:S01]  /*0a40*/  ISETP.NE.AND P0, PT, R2, RZ, PT ;  /* 0x000000ff0200720c */ /* 0x000fe20003f05270 */
[----:B-1----:R-:W-:-:S12]  /*0a50*/  FADD R7, R6, R7 ;  /* 0x0000000706077221 */ /* 0x002fd80000000000 */
[----:B------:R-:W1:Y:S01]  /*0a60*/  @!P0 S2R R3, SR_CgaCtaId ;  /* 0x0000000000038919 */ /* 0x000e620000008800 */
[----:B------:R-:W-:-:S04]  /*0a70*/  @!P0 MOV R0, 0x400 ;  /* 0x0000040000008802 */ /* 0x000fc80000000f00 */
[----:B-1----:R-:W-:-:S05]  /*0a80*/  @!P0 LEA R0, R3, R0, 0x18 ;  /* 0x0000000003008211 */ /* 0x002fca00078ec0ff */
[----:B------:R1:W-:Y:S02]  /*0a90*/  @!P0 STS [R0+0x80], R7 ;  /* 0x0000800700008388 */ /* 0x0003e40000000800 */
.L_x_38:
[----:B------:R-:W-:Y:S05]  /*0aa0*/  WARPSYNC.ALL ;  /* 0x0000000000007948 */ /* 0x000fea0003800000 */
[----:B------:R-:W-:Y:S01]  /*0ab0*/  BAR.SYNC.DEFER_BLOCKING 0x0 ;  /* 0x0000000000007b1d */ /* 0x000fe20000010000 */
[----:B------:R-:W-:-:S13]  /*0ac0*/  ISETP.GE.AND P0, PT, R2, UR7, PT ;  /* 0x0000000702007c0c */ /* 0x000fda000bf06270 */
[----:B------:R-:W-:Y:S05]  /*0ad0*/  @P0 EXIT ;  /* 0x000000000000094d */ /* 0x000fea0003800000 */
[----:B------:R-:W2:Y:S01]  /*0ae0*/  S2UR UR5, SR_CgaCtaId ;  /* 0x00000000000579c3 */ /* 0x000ea20000008800 */
[----:B------:R-:W-:Y:S01]  /*0af0*/  UMOV UR4, 0x400 ;  /* 0x0000040000047882 */ /* 0x000fe20000000000 */
[----:B------:R-:W4:Y:S01]  /*0b00*/  LDCU UR8, c[0x0][0x360] ;  /* 0x00006c00ff0877ac */ /* 0x000f220008000800 */
[----:B------:R-:W0:Y:S01]  /*0b10*/  LDCU UR9, c[0x0][0x394] ;  /* 0x00007280ff0977ac */ /* 0x000e220008000800 */
[----:B------:R-:W0:Y:S01]  /*0b20*/  LDCU.64 UR12, c[0x0][0x388] ;  /* 0x00007100ff0c77ac */ /* 0x000e220008000a00 */
[----:B--2---:R-:W-:-:S09]  /*0b30*/  ULEA UR4, UR5, UR4, 0x18 ;  /* 0x0000000405047291 */ /* 0x004fd2000f8ec0ff */
[----:B------:R-:W2:Y:S02]  /*0b40*/  LDS R3, [UR4+0x80] ;  /* 0x00008004ff037984 */ /* 0x000ea40008000800 */
[----:B------:R-:W5:Y:S02]  /*0b50*/  LDCU UR4, c[0x0][0x39c] ;  /* 0x00007380ff0477ac */ /* 0x000f640008000800 */
[----:B-----5:R-:W-:Y:S02]  /*0b60*/  USHF.R.S32.HI UR7, URZ, 0x1f, UR4 ;  /* 0x0000001fff077899 */ /* 0x020fe40008011404 */
[----:B------:R-:W-:Y:S02]  /*0b70*/  UIMAD.WIDE.U32 UR4, UR6, UR4, URZ ;  /* 0x00000004060472a5 */ /* 0x000fe4000f8e00ff */
[----:B------:R-:W-:-:S04]  /*0b80*/  UIMAD UR7, UR7, UR6, URZ ;  /* 0x00000006070772a4 */ /* 0x000fc8000f8e02ff */
[----:B0---4-:R-:W-:-:S12]  /*0b90*/  UIADD3 UR7, UPT, UPT, UR5, UR7, URZ ;  /* 0x0000000705077290 */ /* 0x011fd8000fffe0ff */
.L_x_42:
[----:B-1----:R-:W-:-:S04]  /*0ba0*/  IADD3 R0, P0, PT, R2, UR4, RZ ;  /* 0x0000000402007c10 */ /* 0x002fc8000ff1e0ff */
[----:B------:R-:W-:Y:S02]  /*0bb0*/  LEA.HI.X.SX32 R5, R2, UR7, 0x1, P0 ;  /* 0x0000000702057c11 */ /* 0x000fe400080f0eff */
[----:B------:R-:W-:-:S04]  /*0bc0*/  LEA R4, P0, R0, UR12, 0x2 ;  /* 0x0000000c00047c11 */ /* 0x000fc8000f8010ff */
[----:B------:R-:W-:-:S05]  /*0bd0*/  LEA.HI.X R5, R0, UR13, R5, 0x2, P0 ;  /* 0x0000000d00057c11 */ /* 0x000fca00080f1405 */
[----:B------:R-:W4:Y:S01]  /*0be0*/  LDG.E R0, desc[UR10][R4.64] ;  /* 0x0000000a04007981 */ /* 0x000f22000c1e1900 */
[----:B--2---:R-:W0:Y:S01]  /*0bf0*/  MUFU.RCP R6, R3 ;  /* 0x0000000300067308 */ /* 0x004e220000001000 */
[----:B------:R-:W-:Y:S01]  /*0c00*/  BSSY.RECONVERGENT B0, `(.L_x_40) ;  /* 0x000000b000007945 */ /* 0x000fe20003800200 */
[----:B0-----:R-:W-:-:S04]  /*0c10*/  FFMA R7, -R3, R6, 1 ;  /* 0x3f80000003077423 */ /* 0x001fc80000000106 */
[----:B------:R-:W-:Y:S02]  /*0c20*/  FFMA R7, R6, R7, R6 ;  /* 0x0000000706077223 */ /* 0x000fe40000000006 */
[----:B----4-:R-:W0:Y:S02]  /*0c30*/  FCHK P0, R0, R3 ;  /* 0x0000000300007302 */ /* 0x010e240000000000 */
[----:B------:R-:W-:-:S04]  /*0c40*/  FFMA R6, R0, R7, RZ ;  /* 0x0000000700067223 */ /* 0x000fc800000000ff */
[----:B------:R-:W-:-:S04]  /*0c50*/  FFMA R8, -R3, R6, R0 ;  /* 0x0000000603087223 */ /* 0x000fc80000000100 */
[----:B------:R-:W-:Y:S01]  /*0c60*/  FFMA R7, R7, R8, R6 ;  /* 0x0000000807077223 */ /* 0x000fe20000000006 */
[----:B0-----:R-:W-:Y:S06]  /*0c70*/  @!P0 BRA `(.L_x_41) ;  /* 0x00000000000c8947 */ /* 0x001fec0003800000 */
[----:B------:R-:W-:-:S07]  /*0c80*/  MOV R6, 0xca0 ;  /* 0x00000ca000067802 */ /* 0x000fce0000000f00 */
[----:B---3--:R-:W-:Y:S05]  /*0c90*/  CALL.REL.NOINC `($__internal_0_$__cuda_sm3x_div_rn_noftz_f32_slowpath) ;  /* 0x0000000400407944 */ /* 0x008fea0003c00000 */
[----:B------:R-:W-:-:S07]  /*0ca0*/  IMAD.MOV.U32 R7, RZ, RZ, R0 ;  /* 0x000000ffff077224 */ /* 0x000fce00078e0000 */
.L_x_41:
[----:B------:R-:W-:Y:S05]  /*0cb0*/  BSYNC.RECONVERGENT B0 ;  /* 0x0000000000007941 */ /* 0x000fea0003800200 */
.L_x_40:
[----:B------:R0:W-:Y:S01]  /*0cc0*/  STG.E desc[UR10][R4.64], R7 ;  /* 0x0000000704007986 */ /* 0x0001e2000c10190a */
[----:B------:R-:W-:-:S05]  /*0cd0*/  VIADD R2, R2, UR8 ;  /* 0x0000000802027c36 */ /* 0x000fca0008000000 */
[----:B------:R-:W-:-:S13]  /*0ce0*/  ISETP.GE.AND P0, PT, R2, UR9, PT ;  /* 0x0000000902007c0c */ /* 0x000fda000bf06270 */
[----:B0-----:R-:W-:Y:S05]  /*0cf0*/  @!P0 BRA `(.L_x_42) ;  /* 0xfffffffc00a88947 */ /* 0x001fea000383ffff */
[----:B------:R-:W-:Y:S05]  /*0d00*/  EXIT ;  /* 0x000000000000794d */ /* 0x000fea0003800000 */
.L_x_34:
[----:B-1----:R-:W-:Y:S02]  /*0d10*/  IMAD.MOV.U32 R10, RZ, RZ, R3 ;  /* 0x000000ffff0a7224 */ /* 0x002fe400078e0003 */
[----:B------:R-:W-:Y:S02]  /*0d20*/  IMAD.MOV.U32 R11, RZ, RZ, 0x10 ;  /* 0x00000010ff0b7424 */ /* 0x000fe400078e00ff */
[----:B------:R-:W-:Y:S02]  /*0d30*/  IMAD.MOV.U32 R12, RZ, RZ, 0x1f ;  /* 0x0000001fff0c7424 */ /* 0x000fe400078e00ff */
[----:B------:R-:W-:-:S07]  /*0d40*/  IMAD.MOV.U32 R9, RZ, RZ, -0x1 ;  /* 0xffffffffff097424 */ /* 0x000fce00078e00ff */
[----:B0-----:R-:W-:Y:S05]  /*0d50*/  WARPSYNC.COLLECTIVE R9, `(.L_x_43) ;  /* 0x0000000009087348 */ /* 0x001fea0003c00000 */
[----:B------:R1:W2:Y:S02]  /*0d60*/  SHFL.DOWN P0, R8, R10, R11, R12 ;  /* 0x0800000b0a087389 */ /* 0x0002a4000000000c */
[----:B012---:R-:W-:Y:S05]  /*0d70*/  ENDCOLLECTIVE ;  /* 0x000000000000791b */ /* 0x007fea0003800000 */
.L_x_43:
[----:B------:R-:W-:Y:S02]  /*0d80*/  IMAD.MOV.U32 R11, RZ, RZ, 0x8 ;  /* 0x00000008ff0b7424 */ /* 0x000fe400078e00ff */
[----:B------:R-:W-:-:S05]  /*0d90*/  IMAD.MOV.U32 R4, RZ, RZ, R8 ;  /* 0x000000ffff047224 */ /* 0x000fca00078e0008 */
[----:B------:R-:W-:-:S05]  /*0da0*/  FMNMX R4, R4, R3, !PT ;  /* 0x0000000304047209 */ /* 0x000fca0007800000 */
[----:B------:R-:W-:-:S07]  /*0db0*/  IMAD.MOV.U32 R10, RZ, RZ, R4 ;  /* 0x000000ffff0a7224 */ /* 0x000fce00078e0004 */
[----:B------:R-:W-:Y:S05]  /*0dc0*/  WARPSYNC.COLLECTIVE R9, `(.L_x_44) ;  /* 0x0000000009087348 */ /* 0x000fea0003c00000 */
[----:B------:R0:W1:Y:S02]  /*0dd0*/  SHFL.DOWN P0, R8, R10, R11, R12 ;  /* 0x0800000b0a087389 */ /* 0x000064000000000c */
[----:B01----:R-:W-:Y:S05]  /*0de0*/  ENDCOLLECTIVE ;  /* 0x000000000000791b */ /* 0x003fea0003800000 */
.L_x_44:
[----:B------:R-:W-:Y:S02]  /*0df0*/  IMAD.MOV.U32 R11, RZ, RZ, 0x4 ;  /* 0x00000004ff0b7424 */ /* 0x000fe400078e00ff */
[----:B------:R-:W-:-:S05]  /*0e00*/  IMAD.MOV.U32 R5, RZ, RZ, R8 ;  /* 0x000000ffff057224 */ /* 0x000fca00078e0008 */
[----:B------:R-:W-:-:S05]  /*0e10*/  FMNMX R5, R4, R5, !PT ;  /* 0x0000000504057209 */ /* 0x000fca0007800000 */
[----:B------:R-:W-:-:S07]  /*0e20*/  IMAD.MOV.U32 R10, RZ, RZ, R5 ;  /* 0x000000ffff0a7224 */ /* 0x000fce00078e0005 */
[----:B------:R-:W-:Y:S05]  /*0e30*/  WARPSYNC.COLLECTIVE R9, `(.L_x_45) ;  /* 0x0000000009087348 */ /* 0x000fea0003c00000 */
[----:B------:R0:W1:Y:S02]  /*0e40*/  SHFL.DOWN P0, R8, R10, R11, R12 ;  /* 0x0800000b0a087389 */ /* 0x000064000000000c */
[----:B01----:R-:W-:Y:S05]  /*0e50*/  ENDCOLLECTIVE ;  /* 0x000000000000791b */ /* 0x003fea0003800000 */
.L_x_45:
[----:B------:R-:W-:Y:S02]  /*0e60*/  IMAD.MOV.U32 R11, RZ, RZ, 0x2 ;  /* 0x00000002ff0b7424 */ /* 0x000fe400078e00ff */
[----:B------:R-:W-:-:S05]  /*0e70*/  IMAD.MOV.U32 R6, RZ, RZ, R8 ;  /* 0x000000ffff067224 */ /* 0x000fca00078e0008 */
[----:B------:R-:W-:-:S04]  /*0e80*/  FMNMX R6, R5, R6, !PT ;  /* 0x0000000605067209 */ /* 0x000fc80007800000 */
[----:B------:R-:W-:-:S07]  /*0e90*/  MOV R10, R6 ;  /* 0x00000006000a7202 */ /* 0x000fce0000000f00 */
[----:B------:R-:W-:Y:S05]  /*0ea0*/  WARPSYNC.COLLECTIVE R9, `(.L_x_46) ;  /* 0x0000000009087348 */ /* 0x000fea0003c00000 */
[----:B------:R0:W1:Y:S02]  /*0eb0*/  SHFL.DOWN P0, R8, R10, R11, R12 ;  /* 0x0800000b0a087389 */ /* 0x000064000000000c */
[----:B01----:R-:W-:Y:S05]  /*0ec0*/  ENDCOLLECTIVE ;  /* 0x000000000000791b */ /* 0x003fea0003800000 */
.L_x_46:
[----:B------:R-:W-:Y:S02]  /*0ed0*/  IMAD.MOV.U32 R11, RZ, RZ, 0x1 ;  /* 0x00000001ff0b7424 */ /* 0x000fe400078e00ff */
[----:B------:R-:W-:-:S05]  /*0ee0*/  IMAD.MOV.U32 R7, RZ, RZ, R8 ;  /* 0x000000ffff077224 */ /* 0x000fca00078e0008 */
[----:B------:R-:W-:-:S05]  /*0ef0*/  FMNMX R7, R6, R7, !PT ;  /* 0x0000000706077209 */ /* 0x000fca0007800000 */
[----:B------:R-:W-:-:S07]  /*0f00*/  IMAD.MOV.U32 R10, RZ, RZ, R7 ;  /* 0x000000ffff0a7224 */ /* 0x000fce00078e0007 */
[----:B------:R-:W-:Y:S05]  /*0f10*/  WARPSYNC.COLLECTIVE R9, `(.L_x_47) ;  /* 0x0000000009087348 */ /* 0x000fea0003c00000 */
[----:B------:R0:W1:Y:S02]  /*0f20*/  SHFL.DOWN P0, R8, R10, R11, R12 ;  /* 0x0800000b0a087389 */ /* 0x000064000000000c */
[----:B01----:R-:W-:Y:S05]  /*0f30*/  ENDCOLLECTIVE ;  /* 0x000000000000791b */ /* 0x003fea0003800000 */
.L_x_47:
[----:B------:R-:W-:Y:S05]  /*0f40*/  BRA `(.L_x_48) ;  /* 0xfffffff4004c7947 */ /* 0x000fea000383ffff */
.L_x_39:
[----:B-1----:R-:W-:Y:S02]  /*0f50*/  IMAD.MOV.U32 R10, RZ, RZ, R0 ;  /* 0x000000ffff0a7224 */ /* 0x002fe400078e0000 */
[----:B------:R-:W-:Y:S02]  /*0f60*/  IMAD.MOV.U32 R11, RZ, RZ, 0x10 ;  /* 0x00000010ff0b7424 */ /* 0x000fe400078e00ff */
[----:B---3--:R-:W-:Y:S02]  /*0f70*/  IMAD.MOV.U32 R12, RZ, RZ, 0x1f ;  /* 0x0000001fff0c7424 */ /* 0x008fe400078e00ff */
[----:B------:R-:W-:-:S07]  /*0f80*/  IMAD.MOV.U32 R9, RZ, RZ, -0x1 ;  /* 0xffffffffff097424 */ /* 0x000fce00078e00ff */
[----:B0-----:R-:W-:Y:S05]  /*0f90*/  WARPSYNC.COLLECTIVE R9, `(.L_x_49) ;  /* 0x0000000009087348 */ /* 0x001fea0003c00000 */
[----:B------:R1:W2:Y:S02]  /*0fa0*/  SHFL.DOWN P0, R8, R10, R11, R12 ;  /* 0x0800000b0a087389 */ /* 0x0002a4000000000c */
[----:B012---:R-:W-:Y:S05]  /*0fb0*/  ENDCOLLECTIVE ;  /* 0x000000000000791b */ /* 0x007fea0003800000 */
.L_x_49:
[----:B------:R-:W-:Y:S02]  /*0fc0*/  IMAD.MOV.U32 R11, RZ, RZ, 0x8 ;  /* 0x00000008ff0b7424 */ /* 0x000fe400078e00ff */
[----:B------:R-:W-:-:S04]  /*0fd0*/  IMAD.MOV.U32 R3, RZ, RZ, R8 ;  /* 0x000000ffff037224 */ /* 0x000fc800078e0008 */
[----:B------:R-:W-:-:S04]  /*0fe0*/  FADD R3, R3, R0 ;  /* 0x0000000003037221 */ /* 0x000fc80000000000 */
[----:B------:R-:W-:-:S07]  /*0ff0*/  IMAD.MOV.U32 R10, RZ, RZ, R3 ;  /* 0x000000ffff0a7224 */ /* 0x000fce00078e0003 */
[----:B------:R-:W-:Y:S05]  /*1000*/  WARPSYNC.COLLECTIVE R9, `(.L_x_50) ;  /* 0x0000000009087348 */ /* 0x000fea0003c00000 */
[----:B------:R0:W1:Y:S02]  /*1010*/  SHFL.DOWN P0, R8, R10, R11, R12 ;  /* 0x0800000b0a087389 */ /* 0x000064000000000c */
[----:B01----:R-:W-:Y:S05]  /*1020*/  ENDCOLLECTIVE ;  /* 0x000000000000791b */ /* 0x003fea0003800000 */
.L_x_50:
[----:B------:R-:W-:Y:S02]  /*1030*/  HFMA2 R11, -RZ, RZ, 0, 2.384185791015625e-07 ;  /* 0x00000004ff0b7431 */ /* 0x000fe400000001ff */
[----:B------:R-:W-:-:S04]  /*1040*/  IMAD.MOV.U32 R4, RZ, RZ, R8 ;  /* 0x000000ffff047224 */ /* 0x000fc800078e0008 */
[----:B------:R-:W-:-:S04]  /*1050*/  FADD R4, R3, R4 ;  /* 0x0000000403047221 */ /* 0x000fc80000000000 */
[----:B------:R-:W-:-:S07]  /*1060*/  IMAD.MOV.U32 R10, RZ, RZ, R4 ;  /* 0x000000ffff0a7224 */ /* 0x000fce00078e0004 */
[----:B------:R-:W-:Y:S05]  /*1070*/  WARPSYNC.COLLECTIVE R9, `(.L_x_51) ;  /* 0x0000000009087348 */ /* 0x000fea0003c00000 */
[----:B------:R0:W1:Y:S02]  /*1080*/  SHFL.DOWN P0, R8, R10, R11, R12 ;  /* 0x0800000b0a087389 */ /* 0x000064000000000c */
[----:B01----:R-:W-:Y:S05]  /*1090*/  ENDCOLLECTIVE ;  /* 0x000000000000791b */ /* 0x003fea0003800000 */
.L_x_51:
[----:B------:R-:W-:Y:S02]  /*10a0*/  IMAD.MOV.U32 R11, RZ, RZ, 0x2 ;  /* 0x00000002ff0b7424 */ /* 0x000fe400078e00ff */
[----:B------:R-:W-:-:S04]  /*10b0*/  IMAD.MOV.U32 R5, RZ, RZ, R8 ;  /* 0x000000ffff057224 */ /* 0x000fc800078e0008 */
[----:B------:R-:W-:-:S04]  /*10c0*/  FADD R5, R4, R5 ;  /* 0x0000000504057221 */ /* 0x000fc80000000000 */
[----:B------:R-:W-:-:S07]  /*10d0*/  IMAD.MOV.U32 R10, RZ, RZ, R5 ;  /* 0x000000ffff0a7224 */ /* 0x000fce00078e0005 */
[----:B------:R-:W-:Y:S05]  /*10e0*/  WARPSYNC.COLLECTIVE R9, `(.L_x_52) ;  /* 0x0000000009087348 */ /* 0x000fea0003c00000 */
[----:B------:R0:W1:Y:S02]  /*10f0*/  SHFL.DOWN P0, R8, R10, R11, R12 ;  /* 0x0800000b0a087389 */ /* 0x000064000000000c */
[----:B01----:R-:W-:Y:S05]  /*1100*/  ENDCOLLECTIVE ;  /* 0x000000000000791b */ /* 0x003fea0003800000 */
.L_x_52:
[----:B------:R-:W-:Y:S02]  /*1110*/  IMAD.MOV.U32 R11, RZ, RZ, 0x1 ;  /* 0x00000001ff0b7424 */ /* 0x000fe400078e00ff */
[----:B------:R-:W-:-:S04]  /*1120*/  IMAD.MOV.U32 R6, RZ, RZ, R8 ;  /* 0x000000ffff067224 */ /* 0x000fc800078e0008 */
[----:B------:R-:W-:-:S04]  /*1130*/  FADD R6, R5, R6 ;  /* 0x0000000605067221 */ /* 0x000fc80000000000 */
[----:B------:R-:W-:-:S07]  /*1140*/  IMAD.MOV.U32 R10, RZ, RZ, R6 ;  /* 0x000000ffff0a7224 */ /* 0x000fce00078e0006 */
[----:B------:R-:W-:Y:S05]  /*1150*/  WARPSYNC.COLLECTIVE R9, `(.L_x_53) ;  /* 0x0000000009087348 */ /* 0x000fea0003c00000 */
[----:B------:R0:W1:Y:S02]  /*1160*/  SHFL.DOWN P0, R8, R10, R11, R12 ;  /* 0x0800000b0a087389 */ /* 0x000064000000000c */
[----:B01----:R-:W-:Y:S05]  /*1170*/  ENDCOLLECTIVE ;  /* 0x000000000000791b */ /* 0x003fea0003800000 */
.L_x_53:
[----:B------:R-:W-:Y:S01]  /*1180*/  IMAD.MOV.U32 R7, RZ, RZ, R8 ;  /* 0x000000ffff077224 */ /* 0x000fe200078e0008 */
[----:B------:R-:W-:Y:S06]  /*1190*/  BRA `(.L_x_54) ;  /* 0xfffffff800287947 */ /* 0x000fec000383ffff */
        .weak           $__internal_0_$__cuda_sm3x_div_rn_noftz_f32_slowpath
        .type           $__internal_0_$__cuda_sm3x_div_rn_noftz_f32_slowpath,@function
        .size           $__internal_0_$__cuda_sm3x_div_rn_noftz_f32_slowpath,(.L_x_203 - $__internal_0_$__cuda_sm3x_div_rn_noftz_f32_slowpath)
$__internal_0_$__cuda_sm3x_div_rn_noftz_f32_slowpath:
[--C-:B------:R-:W-:Y:S01]  /*11a0*/  SHF.R.U32.HI R8, RZ, 0x17, R3.reuse ;  /* 0x00000017ff087819 */ /* 0x100fe20000011603 */
[----:B------:R-:W-:Y:S01]  /*11b0*/  BSSY.RECONVERGENT B1, `(.L_x_55) ;  /* 0x0000064000017945 */ /* 0x000fe20003800200 */
[--C-:B------:R-:W-:Y:S01]  /*11c0*/  SHF.R.U32.HI R7, RZ, 0x17, R0.reuse ;  /* 0x00000017ff077819 */ /* 0x100fe20000011600 */
[----:B------:R-:W-:Y:S01]  /*11d0*/  IMAD.MOV.U32 R9, RZ, RZ, R0 ;  /* 0x000000ffff097224 */ /* 0x000fe200078e0000 */
[----:B------:R-:W-:Y:S01]  /*11e0*/  LOP3.LUT R8, R8, 0xff, RZ, 0xc0, !PT ;  /* 0x000000ff08087812 */ /* 0x000fe200078ec0ff */
[----:B------:R-:W-:Y:S01]  /*11f0*/  IMAD.MOV.U32 R10, RZ, RZ, R3 ;  /* 0x000000ffff0a7224 */ /* 0x000fe200078e0003 */
[----:B------:R-:W-:-:S03]  /*1200*/  LOP3.LUT R14, R7, 0xff, RZ, 0xc0, !PT ;  /* 0x000000ff070e7812 */ /* 0x000fc600078ec0ff */
[----:B------:R-:W-:Y:S02]  /*1210*/  VIADD R11, R8, 0xffffffff ;  /* 0xffffffff080b7836 */ /* 0x000fe40000000000 */
[----:B------:R-:W-:-:S03]  /*1220*/  VIADD R12, R14, 0xffffffff ;  /* 0xffffffff0e0c7836 */ /* 0x000fc60000000000 */
[----:B------:R-:W-:-:S04]  /*1230*/  ISETP.GT.U32.AND P0, PT, R11, 0xfd, PT ;  /* 0x000000fd0b00780c */ /* 0x000fc80003f04070 */
[----:B------:R-:W-:-:S13]  /*1240*/  ISETP.GT.U32.OR P0, PT, R12, 0xfd, P0 ;  /* 0x000000fd0c00780c */ /* 0x000fda0000704470 */
[----:B------:R-:W-:Y:S01]  /*1250*/  @!P0 IMAD.MOV.U32 R7, RZ, RZ, RZ ;  /* 0x000000ffff078224 */ /* 0x000fe200078e00ff */
[----:B------:R-:W-:Y:S06]  /*1260*/  @!P0 BRA `(.L_x_56) ;  /* 0x00000000005c8947 */ /* 0x000fec0003800000 */
[----:B------:R-:W-:Y:S02]  /*1270*/  FSETP.GTU.FTZ.AND P1, PT, |R3|, +INF , PT ;  /* 0x7f8000000300780b */ /* 0x000fe40003f3c200 */
[----:B------:R-:W-:-:S04]  /*1280*/  FSETP.GTU.FTZ.AND P0, PT, |R0|, +INF , PT ;  /* 0x7f8000000000780b */ /* 0x000fc80003f1c200 */
[----:B------:R-:W-:-:S13]  /*1290*/  PLOP3.LUT P0, PT, P0, P1, PT, 0xf8, 0x8f ;  /* 0x00000000008f781c */ /* 0x000fda0000703f70 */
[----:B------:R-:W-:Y:S05]  /*12a0*/  @P0 BRA `(.L_x_57) ;  /* 0x00000004004c0947 */ /* 0x000fea0003800000 */
[----:B------:R-:W-:-:S13]  /*12b0*/  LOP3.LUT P0, RZ, R10, 0x7fffffff, R9, 0xc8, !PT ;  /* 0x7fffffff0aff7812 */ /* 0x000fda000780c809 */
[----:B------:R-:W-:Y:S05]  /*12c0*/  @!P0 BRA `(.L_x_58) ;  /* 0x00000004003c8947 */ /* 0x000fea0003800000 */
[C---:B------:R-:W-:Y:S02]  /*12d0*/  FSETP.NEU.FTZ.AND P2, PT, |R0|.reuse, +INF , PT ;  /* 0x7f8000000000780b */ /* 0x040fe40003f5d200 */
[----:B------:R-:W-:Y:S02]  /*12e0*/  FSETP.NEU.FTZ.AND P1, PT, |R3|, +INF , PT ;  /* 0x7f8000000300780b */ /* 0x000fe40003f3d200 */
[----:B------:R-:W-:-:S11]  /*12f0*/  FSETP.NEU.FTZ.AND P0, PT, |R0|, +INF , PT ;  /* 0x7f8000000000780b */ /* 0x000fd60003f1d200 */
[----:B------:R-:W-:Y:S05]  /*1300*/  @!P1 BRA !P2, `(.L_x_58) ;  /* 0x00000004002c9947 */ /* 0x000fea0005000000 */
[----:B------:R-:W-:-:S04]  /*1310*/  LOP3.LUT P2, RZ, R9, 0x7fffffff, RZ, 0xc0, !PT ;  /* 0x7fffffff09ff7812 */ /* 0x000fc8000784c0ff */
[----:B------:R-:W-:-:S13]  /*1320*/  PLOP3.LUT P1, PT, P1, P2, PT, 0x2f, 0xf2 ;  /* 0x0000000000f2781c */ /* 0x000fda0000f24577 */
[----:B------:R-:W-:Y:S05]  /*1330*/  @P1 BRA `(.L_x_59) ;  /* 0x0000000400181947 */ /* 0x000fea0003800000 */
[----:B------:R-:W-:-:S04]  /*1340*/  LOP3.LUT P1, RZ, R10, 0x7fffffff, RZ, 0xc0, !PT ;  /* 0x7fffffff0aff7812 */ /* 0x000fc8000782c0ff */
[----:B------:R-:W-:-:S13]  /*1350*/  PLOP3.LUT P0, PT, P0, P1, PT, 0x2f, 0xf2 ;  /* 0x0000000000f2781c */ /* 0x000fda0000702577 */
[----:B------:R-:W-:Y:S05]  /*1360*/  @P0 BRA `(.L_x_60) ;  /* 0x0000000400000947 */ /* 0x000fea0003800000 */
[----:B------:R-:W-:Y:S02]  /*1370*/  ISETP.GE.AND P0, PT, R12, RZ, PT ;  /* 0x000000ff0c00720c */ /* 0x000fe40003f06270 */
[----:B------:R-:W-:-:S11]  /*1380*/  ISETP.GE.AND P1, PT, R11, RZ, PT ;  /* 0x000000ff0b00720c */ /* 0x000fd60003f26270 */
[----:B------:R-:W-:Y:S01]  /*1390*/  @P0 IMAD.MOV.U32 R7, RZ, RZ, RZ ;  /* 0x000000ffff070224 */ /* 0x000fe200078e00ff */
[----:B------:R-:W-:Y:S01]  /*13a0*/  @!P0 MOV R7, 0xffffffc0 ;  /* 0xffffffc000078802 */ /* 0x000fe20000000f00 */
[----:B------:R-:W-:Y:S01]  /*13b0*/  @!P0 FFMA R9, R0, 1.84467440737095516160e+19, RZ ;  /* 0x5f80000000098823 */ /* 0x000fe200000000ff */
[----:B------:R-:W-:-:S03]  /*13c0*/  @!P1 FFMA R10, R3, 1.84467440737095516160e+19, RZ ;  /* 0x5f800000030a9823 */ /* 0x000fc600000000ff */
[----:B------:R-:W-:-:S07]  /*13d0*/  @!P1 VIADD R7, R7, 0x40 ;  /* 0x0000004007079836 */ /* 0x000fce0000000000 */
.L_x_56:
[----:B------:R-:W-:Y:S01]  /*13e0*/  LEA R11, R8, 0xc0800000, 0x17 ;  /* 0xc0800000080b7811 */ /* 0x000fe200078eb8ff */
[----:B------:R-:W-:Y:S04]  /*13f0*/  BSSY.RECONVERGENT B2, `(.L_x_61) ;  /* 0x0000036000027945 */ /* 0x000fe80003800200 */
[----:B------:R-:W-:Y:S02]  /*1400*/  IMAD.IADD R11, R10, 0x1, -R11 ;  /* 0x000000010a0b7824 */ /* 0x000fe400078e0a0b */
[----:B------:R-:W-:Y:S02]  /*1410*/  VIADD R10, R14, 0xffffff81 ;  /* 0xffffff810e0a7836 */ /* 0x000fe40000000000 */
[----:B------:R-:W0:Y:S01]  /*1420*/  MUFU.RCP R12, R11 ;  /* 0x0000000b000c7308 */ /* 0x000e220000001000 */
[----:B------:R-:W-:Y:S01]  /*1430*/  FADD.FTZ R13, -R11, -RZ ;  /* 0x800000ff0b0d7221 */ /* 0x000fe20000010100 */
[C---:B------:R-:W-:Y:S01]  /*1440*/  IMAD R0, R10.reuse, -0x800000, R9 ;  /* 0xff8000000a007824 */ /* 0x040fe200078e0209 */
[----:B------:R-:W-:-:S05]  /*1450*/  IADD3 R10, PT, PT, R10, 0x7f, -R8 ;  /* 0x0000007f0a0a7810 */ /* 0x000fca0007ffe808 */
[----:B------:R-:W-:Y:S02]  /*1460*/  IMAD.IADD R7, R10, 0x1, R7 ;  /* 0x000000010a077824 */ /* 0x000fe400078e0207 */
[----:B0-----:R-:W-:-:S04]  /*1470*/  FFMA R15, R12, R13, 1 ;  /* 0x3f8000000c0f7423 */ /* 0x001fc8000000000d */
[----:B------:R-:W-:-:S04]  /*1480*/  FFMA R14, R12, R15, R12 ;  /* 0x0000000f0c0e7223 */ /* 0x000fc8000000000c */
[----:B------:R-:W-:-:S04]  /*1490*/  FFMA R9, R0, R14, RZ ;  /* 0x0000000e00097223 */ /* 0x000fc800000000ff */
[----:B------:R-:W-:-:S04]  /*14a0*/  FFMA R12, R13, R9, R0 ;  /* 0x000000090d0c7223 */ /* 0x000fc80000000000 */
[----:B------:R-:W-:-:S04]  /*14b0*/  FFMA R15, R14, R12, R9 ;  /* 0x0000000c0e0f7223 */ /* 0x000fc80000000009 */
[----:B------:R-:W-:-:S04]  /*14c0*/  FFMA R12, R13, R15, R0 ;  /* 0x0000000f0d0c7223 */ /* 0x000fc80000000000 */
[----:B------:R-:W-:-:S05]  /*14d0*/  FFMA R0, R14, R12, R15 ;  /* 0x0000000c0e007223 */ /* 0x000fca000000000f */
[----:B------:R-:W-:-:S04]  /*14e0*/  SHF.R.U32.HI R8, RZ, 0x17, R0 ;  /* 0x00000017ff087819 */ /* 0x000fc80000011600 */
[----:B------:R-:W-:-:S05]  /*14f0*/  LOP3.LUT R8, R8, 0xff, RZ, 0xc0, !PT ;  /* 0x000000ff08087812 */ /* 0x000fca00078ec0ff */
[----:B------:R-:W-:-:S04]  /*1500*/  IMAD.IADD R11, R8, 0x1, R7 ;  /* 0x00000001080b7824 */ /* 0x000fc800078e0207 */
[----:B------:R-:W-:-:S05]  /*1510*/  VIADD R8, R11, 0xffffffff ;  /* 0xffffffff0b087836 */ /* 0x000fca0000000000 */
[----:B------:R-:W-:-:S13]  /*1520*/  ISETP.GE.U32.AND P0, PT, R8, 0xfe, PT ;  /* 0x000000fe0800780c */ /* 0x000fda0003f06070 */
[----:B------:R-:W-:Y:S05]  /*1530*/  @!P0 BRA `(.L_x_62) ;  /* 0x0000000000808947 */ /* 0x000fea0003800000 */
[----:B------:R-:W-:-:S13]  /*1540*/  ISETP.GT.AND P0, PT, R11, 0xfe, PT ;  /* 0x000000fe0b00780c */ /* 0x000fda0003f04270 */
[----:B------:R-:W-:Y:S05]  /*1550*/  @P0 BRA `(.L_x_63) ;  /* 0x00000000006c0947 */ /* 0x000fea0003800000 */
[----:B------:R-:W-:-:S13]  /*1560*/  ISETP.GE.AND P0, PT, R11, 0x1, PT ;  /* 0x000000010b00780c */ /* 0x000fda0003f06270 */
[----:B------:R-:W-:Y:S05]  /*1570*/  @P0 BRA `(.L_x_64) ;  /* 0x0000000000740947 */ /* 0x000fea0003800000 */
[----:B------:R-:W-:Y:S02]  /*1580*/  ISETP.GE.AND P0, PT, R11, -0x18, PT ;  /* 0xffffffe80b00780c */ /* 0x000fe40003f06270 */
[----:B------:R-:W-:-:S11]  /*1590*/  LOP3.LUT R0, R0, 0x80000000, RZ, 0xc0, !PT ;  /* 0x8000000000007812 */ /* 0x000fd600078ec0ff */
[----:B------:R-:W-:Y:S05]  /*15a0*/  @!P0 BRA `(.L_x_64) ;  /* 0x0000000000688947 */ /* 0x000fea0003800000 */
[CCC-:B------:R-:W-:Y:S01]  /*15b0*/  FFMA.RZ R7, R14.reuse, R12.reuse, R15.reuse ;  /* 0x0000000c0e077223 */ /* 0x1c0fe2000000c00f */
[C---:B------:R-:W-:Y:S02]  /*15c0*/  VIADD R10, R11.reuse, 0x20 ;  /* 0x000000200b0a7836 */ /* 0x040fe40000000000 */
[CCC-:B------:R-:W-:Y:S01]  /*15d0*/  FFMA.RM R8, R14.reuse, R12.reuse, R15.reuse ;  /* 0x0000000c0e087223 */ /* 0x1c0fe2000000400f */
[----:B------:R-:W-:Y:S02]  /*15e0*/  ISETP.NE.AND P2, PT, R11, RZ, PT ;  /* 0x000000ff0b00720c */ /* 0x000fe40003f45270 */
[----:B------:R-:W-:Y:S01]  /*15f0*/  LOP3.LUT R9, R7, 0x7fffff, RZ, 0xc0, !PT ;  /* 0x007fffff07097812 */ /* 0x000fe200078ec0ff */
[----:B------:R-:W-:Y:S01]  /*1600*/  FFMA.RP R7, R14, R12, R15 ;  /* 0x0000000c0e077223 */ /* 0x000fe2000000800f */
[----:B------:R-:W-:Y:S01]  /*1610*/  ISETP.NE.AND P1, PT, R11, RZ, PT ;  /* 0x000000ff0b00720c */ /* 0x000fe20003f25270 */
[----:B------:R-:W-:Y:S01]  /*1620*/  IMAD.MOV R11, RZ, RZ, -R11 ;  /* 0x000000ffff0b7224 */ /* 0x000fe200078e0a0b */
[----:B------:R-:W-:-:S02]  /*1630*/  LOP3.LUT R9, R9, 0x800000, RZ, 0xfc, !PT ;  /* 0x0080000009097812 */ /* 0x000fc400078efcff */
[----:B------:R-:W-:Y:S02]  /*1640*/  FSETP.NEU.FTZ.AND P0, PT, R7, R8, PT ;  /* 0x000000080700720b */ /* 0x000fe40003f1d000 */
[----:B------:R-:W-:Y:S02]  /*1650*/  SHF.L.U32 R10, R9, R10, RZ ;  /* 0x0000000a090a7219 */ /* 0x000fe400000006ff */
[----:B------:R-:W-:Y:S02]  /*1660*/  SEL R8, R11, RZ, P2 ;  /* 0x000000ff0b087207 */ /* 0x000fe40001000000 */
[----:B------:R-:W-:Y:S02]  /*1670*/  ISETP.NE.AND P1, PT, R10, RZ, P1 ;  /* 0x000000ff0a00720c */ /* 0x000fe40000f25270 */
[----:B------:R-:W-:Y:S02]  /*1680*/  SHF.R.U32.HI R8, RZ, R8, R9 ;  /* 0x00000008ff087219 */ /* 0x000fe40000011609 */
[----:B------:R-:W-:-:S02]  /*1690*/  PLOP3.LUT P0, PT, P0, P1, PT, 0xf8, 0x8f ;  /* 0x00000000008f781c */ /* 0x000fc40000703f70 */
[----:B------:R-:W-:Y:S02]  /*16a0*/  SHF.R.U32.HI R10, RZ, 0x1, R8 ;  /* 0x00000001ff0a7819 */ /* 0x000fe40000011608 */
[----:B------:R-:W-:-:S04]  /*16b0*/  SEL R7, RZ, 0x1, !P0 ;  /* 0x00000001ff077807 */ /* 0x000fc80004000000 */
[----:B------:R-:W-:-:S04]  /*16c0*/  LOP3.LUT R7, R7, 0x1, R10, 0xf8, !PT ;  /* 0x0000000107077812 */ /* 0x000fc800078ef80a */
[----:B------:R-:W-:-:S05]  /*16d0*/  LOP3.LUT R7, R7, R8, RZ, 0xc0, !PT ;  /* 0x0000000807077212 */ /* 0x000fca00078ec0ff */
[----:B------:R-:W-:-:S05]  /*16e0*/  IMAD.IADD R7, R10, 0x1, R7 ;  /* 0x000000010a077824 */ /* 0x000fca00078e0207 */
[----:B------:R-:W-:Y:S01]  /*16f0*/  LOP3.LUT R0, R7, R0, RZ, 0xfc, !PT ;  /* 0x0000000007007212 */ /* 0x000fe200078efcff */
[----:B------:R-:W-:Y:S06]  /*1700*/  BRA `(.L_x_64) ;  /* 0x0000000000107947 */ /* 0x000fec0003800000 */
.L_x_63:
[----:B------:R-:W-:-:S04]  /*1710*/  LOP3.LUT R0, R0, 0x80000000, RZ, 0xc0, !PT ;  /* 0x8000000000007812 */ /* 0x000fc800078ec0ff */
[----:B------:R-:W-:Y:S01]  /*1720*/  LOP3.LUT R0, R0, 0x7f800000, RZ, 0xfc, !PT ;  /* 0x7f80000000007812 */ /* 0x000fe200078efcff */
[----:B------:R-:W-:Y:S06]  /*1730*/  BRA `(.L_x_64) ;  /* 0x0000000000047947 */ /* 0x000fec0003800000 */
.L_x_62:
[----:B------:R-:W-:-:S07]  /*1740*/  IMAD R0, R7, 0x800000, R0 ;  /* 0x0080000007007824 */ /* 0x000fce00078e0200 */
.L_x_64:
[----:B------:R-:W-:Y:S05]  /*1750*/  BSYNC.RECONVERGENT B2 ;  /* 0x0000000000027941 */ /* 0x000fea0003800200 */
.L_x_61:
[----:B------:R-:W-:Y:S05]  /*1760*/  BRA `(.L_x_65) ;  /* 0x0000000000207947 */ /* 0x000fea0003800000 */
.L_x_60:
[----:B------:R-:W-:-:S04]  /*1770*/  LOP3.LUT R0, R10, 0x80000000, R9, 0x48, !PT ;  /* 0x800000000a007812 */ /* 0x000fc800078e4809 */
[----:B------:R-:W-:Y:S01]  /*1780*/  LOP3.LUT R0, R0, 0x7f800000, RZ, 0xfc, !PT ;  /* 0x7f80000000007812 */ /* 0x000fe200078efcff */
[----:B------:R-:W-:Y:S06]  /*1790*/  BRA `(.L_x_65) ;  /* 0x0000000000147947 */ /* 0x000fec0003800000 */
.L_x_59:
[----:B------:R-:W-:Y:S01]  /*17a0*/  LOP3.LUT R0, R10, 0x80000000, R9, 0x48, !PT ;  /* 0x800000000a007812 */ /* 0x000fe200078e4809 */
[----:B------:R-:W-:Y:S06]  /*17b0*/  BRA `(.L_x_65) ;  /* 0x00000000000c7947 */ /* 0x000fec0003800000 */
.L_x_58:
[----:B------:R-:W0:Y:S01]  /*17c0*/  MUFU.RSQ R0, -QNAN ;  /* 0xffc0000000007908 */ /* 0x000e220000001400 */
[----:B------:R-:W-:Y:S05]  /*17d0*/  BRA `(.L_x_65) ;  /* 0x0000000000047947 */ /* 0x000fea0003800000 */
.L_x_57:
[----:B------:R-:W-:-:S07]  /*17e0*/  FADD.FTZ R0, R0, R3 ;  /* 0x0000000300007221 */ /* 0x000fce0000010000 */
.L_x_65:
[----:B------:R-:W-:Y:S05]  /*17f0*/  BSYNC.RECONVERGENT B1 ;  /* 0x0000000000017941 */ /* 0x000fea0003800200 */
.L_x_55:
[----:B------:R-:W-:-:S04]  /*1800*/  IMAD.MOV.U32 R7, RZ, RZ, 0x0 ;  /* 0x00000000ff077424 */ /* 0x000fc800078e00ff */
[----:B0-----:R-:W-:Y:S05]  /*1810*/  RET.REL.NODEC R6 `(_Z19softmax_rows_kernelPKfPfiiii) ;  /* 0xffffffe406f87950 */ /* 0x001fea0003c3ffff */
.L_x_66:
        /* <DEDUP_REMOVED lines=14> */
.L_x_203:


//--------------------- .text._Z22reduce_sum_rows_kernelPKfPfiii --------------------------
	.section	.text._Z22reduce_sum_rows_kernelPKfPfiii,"ax",@progbits
	.align	128
        .global         _Z22reduce_sum_rows_kernelPKfPfiii
        .type           _Z22reduce_sum_rows_kernelPKfPfiii,@function
        .size           _Z22reduce_sum_rows_kernelPKfPfiii,(.L_x_220 - _Z22reduce_sum_rows_kernelPKfPfiii)
        .other          _Z22reduce_sum_rows_kernelPKfPfiii,@"STO_CUDA_ENTRY STV_DEFAULT"
_Z22reduce_sum_rows_kernelPKfPfiii:
.text._Z22reduce_sum_rows_kernelPKfPfiii:
[----:B------:R-:W-:Y:S01]  /*0000*/  LDC R1, c[0x0][0x37c] ;  /* 0x0000df00ff017b82 */ /* 0x000fe20000000800 */
[----:B------:R-:W0:Y:S01]  /*0010*/  S2R R0, SR_CTAID.X ;  /* 0x0000000000007919 */ /* 0x000e220000002500 */
[----:B------:R-:W0:Y:S02]  /*0020*/  LDCU UR4, c[0x0][0x390] ;  /* 0x00007200ff0477ac */ /* 0x000e240008000800 */
[----:B0-----:R-:W-:-:S13]  /*0030*/  ISETP.GE.AND P0, PT, R0, UR4, PT ;  /* 0x0000000400007c0c */ /* 0x001fda000bf06270 */
[----:B------:R-:W-:Y:S05]  /*0040*/  @P0 EXIT ;  /* 0x000000000000094d */ /* 0x000fea0003800000 */
[----:B------:R-:W0:Y:S01]  /*0050*/  S2R R2, SR_TID.X ;  /* 0x0000000000027919 */ /* 0x000e220000002100 */
[----:B------:R-:W0:Y:S01]  /*0060*/  LDCU UR5, c[0x0][0x394] ;  /* 0x00007280ff0577ac */ /* 0x000e220008000800 */
[----:B------:R-:W-:Y:S01]  /*0070*/  BSSY.RECONVERGENT B0, `(.L_x_67) ;  /* 0x0000017000007945 */ /* 0x000fe20003800200 */
[----:B------:R-:W-:Y:S01]  /*0080*/  IMAD.MOV.U32 R3, RZ, RZ, RZ ;  /* 0x000000ffff037224 */ /* 0x000fe200078e00ff */
[----:B------:R-:W1:Y:S01]  /*0090*/  LDCU.64 UR6, c[0x0][0x358] ;  /* 0x00006b00ff0677ac */ /* 0x000e620008000a00 */
[----:B------:R-:W2:Y:S01]  /*00a0*/  LDCU.64 UR10, c[0x0][0x380] ;  /* 0x00007000ff0a77ac */ /* 0x000ea20008000a00 */
[----:B0-----:R-:W-:-:S13]  /*00b0*/  ISETP.GE.AND P0, PT, R2, UR5, PT ;  /* 0x0000000502007c0c */ /* 0x001fda000bf06270 */
[----:B-12---:R-:W-:Y:S05]  /*00c0*/  @P0 BRA `(.L_x_68) ;  /* 0x0000000000440947 */ /* 0x006fea0003800000 */
[----:B------:R-:W0:Y:S01]  /*00d0*/  LDCU UR8, c[0x0][0x398] ;  /* 0x00007300ff0877ac */ /* 0x000e220008000800 */
[----:B------:R-:W1:Y:S01]  /*00e0*/  LDC R8, c[0x0][0x360] ;  /* 0x0000d800ff087b82 */ /* 0x000e620000000800 */
[----:B------:R-:W-:Y:S02]  /*00f0*/  HFMA2 R3, -RZ, RZ, 0, 0 ;  /* 0x00000000ff037431 */ /* 0x000fe400000001ff */
[----:B------:R-:W-:Y:S01]  /*0100*/  IMAD.MOV.U32 R9, RZ, RZ, R2 ;  /* 0x000000ffff097224 */ /* 0x000fe200078e0002 */
[----:B0-----:R-:W-:Y:S02]  /*0110*/  USHF.R.S32.HI UR4, URZ, 0x1f, UR8 ;  /* 0x0000001fff047899 */ /* 0x001fe40008011408 */
[----:B------:R-:W-:-:S04]  /*0120*/  IMAD.WIDE.U32 R4, R0, UR8, RZ ;  /* 0x0000000800047c25 */ /* 0x000fc8000f8e00ff */
[----:B------:R-:W-:-:S05]  /*0130*/  IMAD R7, R0, UR4, RZ ;  /* 0x0000000400077c24 */ /* 0x000fca000f8e02ff */
[----:B------:R-:W-:-:S07]  /*0140*/  IADD3 R12, PT, PT, R5, R7, RZ ;  /* 0x00000007050c7210 */ /* 0x000fce0007ffe0ff */
.L_x_69:
[----:B------:R-:W-:-:S04]  /*0150*/  IADD3 R7, P0, PT, R9, R4, RZ ;  /* 0x0000000409077210 */ /* 0x000fc80007f1e0ff */
[----:B------:R-:W-:Y:S02]  /*0160*/  LEA.HI.X.SX32 R10, R9, R12, 0x1, P0 ;  /* 0x0000000c090a7211 */ /* 0x000fe400000f0eff */
[----:B------:R-:W-:-:S04]  /*0170*/  LEA R6, P0, R7, UR10, 0x2 ;  /* 0x0000000a07067c11 */ /* 0x000fc8000f8010ff */
[----:B------:R-:W-:-:S05]  /*0180*/  LEA.HI.X R7, R7, UR11, R10, 0x2, P0 ;  /* 0x0000000b07077c11 */ /* 0x000fca00080f140a */
[----:B------:R-:W2:Y:S01]  /*0190*/  LDG.E.CONSTANT R6, desc[UR6][R6.64] ;  /* 0x0000000606067981 */ /* 0x000ea2000c1e9900 */
[----:B-1----:R-:W-:-:S05]  /*01a0*/  IMAD.IADD R9, R8, 0x1, R9 ;  /* 0x0000000108097824 */ /* 0x002fca00078e0209 */
[----:B------:R-:W-:Y:S01]  /*01b0*/  ISETP.GE.AND P0, PT, R9, UR5, PT ;  /* 0x0000000509007c0c */ /* 0x000fe2000bf06270 */
[----:B--2---:R-:W-:-:S12]  /*01c0*/  FADD R3, R6, R3 ;  /* 0x0000000306037221 */ /* 0x004fd80000000000 */
[----:B------:R-:W-:Y:S05]  /*01d0*/  @!P0 BRA `(.L_x_69) ;  /* 0xfffffffc00dc8947 */ /* 0x000fea000383ffff */
.L_x_68:
[----:B------:R-:W-:Y:S05]  /*01e0*/  BSYNC.RECONVERGENT B0 ;  /* 0x0000000000007941 */ /* 0x000fea0003800200 */
.L_x_67:
[----:B------:R-:W0:Y:S01]  /*01f0*/  SHFL.DOWN PT, R4, R3, 0x10, 0x1f ;  /* 0x0a001f0003047f89 */ /* 0x000e2200000e0000 */
[C---:B------:R-:W-:Y:S02]  /*0200*/  LOP3.LUT P0, RZ, R2.reuse, 0x1f, RZ, 0xc0, !PT ;  /* 0x0000001f02ff7812 */ /* 0x040fe4000780c0ff */
[----:B------:R-:W-:-:S11]  /*0210*/  ISETP.GT.U32.AND P1, PT, R2, 0x1f, PT ;  /* 0x0000001f0200780c */ /* 0x000fd60003f24070 */
[----:B------:R-:W1:Y:S01]  /*0220*/  @!P0 S2R R10, SR_CgaCtaId ;  /* 0x00000000000a8919 */ /* 0x000e620000008800 */
[----:B0-----:R-:W-:Y:S01]  /*0230*/  FADD R4, R4, R3 ;  /* 0x0000000304047221 */ /* 0x001fe20000000000 */
[----:B------:R-:W-:-:S04]  /*0240*/  @!P0 MOV R3, 0x400 ;  /* 0x0000040000038802 */ /* 0x000fc80000000f00 */
        /* <DEDUP_REMOVED lines=11> */
[----:B------:R-:W-:Y:S06]  /*0300*/  BAR.SYNC.DEFER_BLOCKING 0x0 ;  /* 0x0000000000007b1d */ /* 0x000fec0000010000 */
[----:B------:R-:W-:Y:S05]  /*0310*/  @P1 EXIT ;  /* 0x000000000000194d */ /* 0x000fea0003800000 */
[----:B------:R-:W1:Y:S02]  /*0320*/  LDCU UR4, c[0x0][0x360] ;  /* 0x00006c00ff0477ac */ /* 0x000e640008000800 */
[----:B-1----:R-:W-:-:S04]  /*0330*/  UIADD3 UR4, UPT, UPT, UR4, 0x1f, URZ ;  /* 0x0000001f04047890 */ /* 0x002fc8000fffe0ff */
[----:B------:R-:W-:-:S06]  /*0340*/  USHF.R.U32.HI UR4, URZ, 0x5, UR4 ;  /* 0x00000005ff047899 */ /* 0x000fcc0008011604 */
[----:B------:R-:W-:-:S13]  /*0350*/  ISETP.GE.U32.AND P0, PT, R2, UR4, PT ;  /* 0x0000000402007c0c */ /* 0x000fda000bf06070 */
[----:B------:R-:W1:Y:S01]  /*0360*/  @!P0 S2R R4, SR_CgaCtaId ;  /* 0x0000000000048919 */ /* 0x000e620000008800 */
[----:B0-----:R-:W-:-:S04]  /*0370*/  @!P0 MOV R3, 0x400 ;  /* 0x0000040000038802 */ /* 0x001fc80000000f00 */
[----:B-1----:R-:W-:Y:S02]  /*0380*/  @!P0 LEA R5, R4, R3, 0x18 ;  /* 0x0000000304058211 */ /* 0x002fe400078ec0ff */
[----:B------:R-:W-:-:S03]  /*0390*/  MOV R3, RZ ;  /* 0x000000ff00037202 */ /* 0x000fc60000000f00 */
[----:B------:R-:W-:-:S05]  /*03a0*/  @!P0 IMAD R4, R2, 0x4, R5 ;  /* 0x0000000402048824 */ /* 0x000fca00078e0205 */
[----:B------:R-:W0:Y:S01]  /*03b0*/  @!P0 LDS R3, [R4] ;  /* 0x0000000004038984 */ /* 0x000e220000000800 */
[----:B------:R-:W-:-:S03]  /*03c0*/  ISETP.NE.AND P0, PT, R2, RZ, PT ;  /* 0x000000ff0200720c */ /* 0x000fc60003f05270 */
[----:B0-----:R-:W0:Y:S02]  /*03d0*/  SHFL.DOWN PT, R6, R3, 0x10, 0x1f ;  /* 0x0a001f0003067f89 */ /* 0x001e2400000e0000 */
[----:B0-----:R-:W-:-:S05]  /*03e0*/  FADD R6, R6, R3 ;  /* 0x0000000306067221 */ /* 0x001fca0000000000 */
[----:B------:R-:W0:Y:S02]  /*03f0*/  SHFL.DOWN PT, R5, R6, 0x8, 0x1f ;  /* 0x09001f0006057f89 */ /* 0x000e2400000e0000 */
[----:B0-----:R-:W-:-:S05]  /*0400*/  FADD R5, R6, R5 ;  /* 0x0000000506057221 */ /* 0x001fca0000000000 */
[----:B------:R-:W0:Y:S02]  /*0410*/  SHFL.DOWN PT, R8, R5, 0x4, 0x1f ;  /* 0x08801f0005087f89 */ /* 0x000e2400000e0000 */
[----:B0-----:R-:W-:-:S05]  /*0420*/  FADD R8, R5, R8 ;  /* 0x0000000805087221 */ /* 0x001fca0000000000 */
[----:B------:R-:W0:Y:S02]  /*0430*/  SHFL.DOWN PT, R7, R8, 0x2, 0x1f ;  /* 0x08401f0008077f89 */ /* 0x000e2400000e0000 */
[----:B0-----:R-:W-:-:S05]  /*0440*/  FADD R7, R8, R7 ;  /* 0x0000000708077221 */ /* 0x001fca0000000000 */
[----:B------:R0:W1:Y:S01]  /*0450*/  SHFL.DOWN PT, R10, R7, 0x1, 0x1f ;  /* 0x08201f00070a7f89 */ /* 0x00006200000e0000 */
[----:B------:R-:W-:Y:S05]  /*0460*/  @P0 EXIT ;  /* 0x000000000000094d */ /* 0x000fea0003800000 */
[----:B------:R-:W2:Y:S01]  /*0470*/  LDC.64 R2, c[0x0][0x388] ;  /* 0x0000e200ff027b82 */ /* 0x000ea20000000a00 */
[----:B01----:R-:W-:Y:S01]  /*0480*/  FADD R7, R7, R10 ;  /* 0x0000000a07077221 */ /* 0x003fe20000000000 */
[----:B--2---:R-:W-:-:S05]  /*0490*/  IMAD.WIDE.U32 R2, R0, 0x4, R2 ;  /* 0x0000000400027825 */ /* 0x004fca00078e0002 */
[----:B------:R-:W-:Y:S01]  /*04a0*/  STG.E desc[UR6][R2.64], R7 ;  /* 0x0000000702007986 */ /* 0x000fe2000c101906 */
[----:B------:R-:W-:Y:S05]  /*04b0*/  EXIT ;  /* 0x000000000000794d */ /* 0x000fea0003800000 */
.L_x_70:
        /* <DEDUP_REMOVED lines=12> */
.L_x_220:


//--------------------- .text._Z22reduce_max_rows_kernelPKfPfiii --------------------------
	.section	.text._Z22reduce_max_rows_kernelPKfPfiii,"ax",@progbits
	.align	128
        .global         _Z22reduce_max_rows_kernelPKfPfiii
        .type           _Z22reduce_max_rows_kernelPKfPfiii,@function
        .size           _Z22reduce_max_rows_kernelPKfPfiii,(.L_x_221 - _Z22reduce_max_rows_kernelPKfPfiii)
        .other          _Z22reduce_max_rows_kernelPKfPfiii,@"STO_CUDA_ENTRY STV_DEFAULT"
_Z22reduce_max_rows_kernelPKfPfiii:
.text._Z22reduce_max_rows_kernelPKfPfiii:
        /* <DEDUP_REMOVED lines=13> */
[----:B------:R-:W0:Y:S01]  /*00d0*/  LDCU UR8, c[0x0][0x398] ;  /* 0x00007300ff0877ac */ /* 0x000e220008000800 */
[----:B------:R-:W1:Y:S01]  /*00e0*/  LDC R8, c[0x0][0x360] ;  /* 0x0000d800ff087b82 */ /* 0x000e620000000800 */
[----:B------:R-:W-:Y:S02]  /*00f0*/  IMAD.MOV.U32 R3, RZ, RZ, -0x800000 ;  /* 0xff800000ff037424 */ /* 0x000fe400078e00ff */
[----:B------:R-:W-:Y:S01]  /*0100*/  IMAD.MOV.U32 R9, RZ, RZ, R2 ;  /* 0x000000ffff097224 */ /* 0x000fe200078e0002 */
[----:B0-----:R-:W-:Y:S02]  /*0110*/  USHF.R.S32.HI UR4, URZ, 0x1f, UR8 ;  /* 0x0000001fff047899 */ /* 0x001fe40008011408 */
[----:B------:R-:W-:-:S04]  /*0120*/  IMAD.WIDE.U32 R4, R0, UR8, RZ ;  /* 0x0000000800047c25 */ /* 0x000fc8000f8e00ff */
[----:B------:R-:W-:-:S04]  /*0130*/  IMAD R7, R0, UR4, RZ ;  /* 0x0000000400077c24 */ /* 0x000fc8000f8e02ff */
[----:B------:R-:W-:-:S07]  /*0140*/  IMAD.IADD R12, R5, 0x1, R7 ;  /* 0x00000001050c7824 */ /* 0x000fce00078e0207 */
.L_x_73:
[----:B------:R-:W-:-:S04]  /*0150*/  IADD3 R7, P0, PT, R9, R4, RZ ;  /* 0x0000000409077210 */ /* 0x000fc80007f1e0ff */
[----:B------:R-:W-:Y:S02]  /*0160*/  LEA.HI.X.SX32 R10, R9, R12, 0x1, P0 ;  /* 0x0000000c090a7211 */ /* 0x000fe400000f0eff */
[----:B------:R-:W-:-:S04]  /*0170*/  LEA R6, P0, R7, UR10, 0x2 ;  /* 0x0000000a07067c11 */ /* 0x000fc8000f8010ff */
[----:B------:R-:W-:-:S05]  /*0180*/  LEA.HI.X R7, R7, UR11, R10, 0x2, P0 ;  /* 0x0000000b07077c11 */ /* 0x000fca00080f140a */
[----:B------:R-:W2:Y:S01]  /*0190*/  LDG.E.CONSTANT R6, desc[UR6][R6.64] ;  /* 0x0000000606067981 */ /* 0x000ea2000c1e9900 */
[----:B-1----:R-:W-:-:S05]  /*01a0*/  IMAD.IADD R9, R8, 0x1, R9 ;  /* 0x0000000108097824 */ /* 0x002fca00078e0209 */
[----:B------:R-:W-:Y:S02]  /*01b0*/  ISETP.GE.AND P0, PT, R9, UR5, PT ;  /* 0x0000000509007c0c */ /* 0x000fe4000bf06270 */
[----:B--2---:R-:W-:-:S11]  /*01c0*/  FMNMX R3, R6, R3, !PT ;  /* 0x0000000306037209 */ /* 0x004fd60007800000 */
[----:B------:R-:W-:Y:S05]  /*01d0*/  @!P0 BRA `(.L_x_73) ;  /* 0xfffffffc00dc8947 */ /* 0x000fea000383ffff */
.L_x_72:
[----:B------:R-:W-:Y:S05]  /*01e0*/  BSYNC.RECONVERGENT B0 ;  /* 0x0000000000007941 */ /* 0x000fea0003800200 */
.L_x_71:
[----:B------:R-:W0:Y:S01]  /*01f0*/  SHFL.DOWN PT, R4, R3, 0x10, 0x1f ;  /* 0x0a001f0003047f89 */ /* 0x000e2200000e0000 */
[C---:B------:R-:W-:Y:S02]  /*0200*/  LOP3.LUT P0, RZ, R2.reuse, 0x1f, RZ, 0xc0, !PT ;  /* 0x0000001f02ff7812 */ /* 0x040fe4000780c0ff */
[----:B------:R-:W-:-:S11]  /*0210*/  ISETP.GT.U32.AND P1, PT, R2, 0x1f, PT ;  /* 0x0000001f0200780c */ /* 0x000fd60003f24070 */
[----:B------:R-:W1:Y:S01]  /*0220*/  @!P0 S2R R10, SR_CgaCtaId ;  /* 0x00000000000a8919 */ /* 0x000e620000008800 */
[----:B0-----:R-:W-:Y:S02]  /*0230*/  FMNMX R4, R4, R3, !PT ;  /* 0x0000000304047209 */ /* 0x001fe40007800000 */
[----:B------:R-:W-:-:S03]  /*0240*/  @!P0 MOV R3, 0x400 ;  /* 0x0000040000038802 */ /* 0x000fc60000000f00 */
[----:B------:R-:W0:Y:S01]  /*0250*/  SHFL.DOWN PT, R5, R4, 0x8, 0x1f ;  /* 0x09001f0004057f89 */ /* 0x000e2200000e0000 */
[----:B-1----:R-:W-:-:S04]  /*0260*/  @!P0 LEA R3, R10, R3, 0x18 ;  /* 0x000000030a038211 */ /* 0x002fc800078ec0ff */
[----:B------:R-:W-:Y:S02]  /*0270*/  @!P0 LEA.HI R3, R2, R3, RZ, 0x1d ;  /* 0x0000000302038211 */ /* 0x000fe400078fe8ff */
[----:B0-----:R-:W-:-:S05]  /*0280*/  FMNMX R5, R4, R5, !PT ;  /* 0x0000000504057209 */ /* 0x001fca0007800000 */
[----:B------:R-:W0:Y:S02]  /*0290*/  SHFL.DOWN PT, R6, R5, 0x4, 0x1f ;  /* 0x08801f0005067f89 */ /* 0x000e2400000e0000 */
[----:B0-----:R-:W-:-:S05]  /*02a0*/  FMNMX R6, R5, R6, !PT ;  /* 0x0000000605067209 */ /* 0x001fca0007800000 */
[----:B------:R-:W0:Y:S02]  /*02b0*/  SHFL.DOWN PT, R7, R6, 0x2, 0x1f ;  /* 0x08401f0006077f89 */ /* 0x000e2400000e0000 */
[----:B0-----:R-:W-:-:S05]  /*02c0*/  FMNMX R7, R6, R7, !PT ;  /* 0x0000000706077209 */ /* 0x001fca0007800000 */
[----:B------:R-:W0:Y:S02]  /*02d0*/  SHFL.DOWN PT, R8, R7, 0x1, 0x1f ;  /* 0x08201f0007087f89 */ /* 0x000e2400000e0000 */
[----:B0-----:R-:W-:-:S05]  /*02e0*/  FMNMX R8, R7, R8, !PT ;  /* 0x0000000807087209 */ /* 0x001fca0007800000 */
        /* <DEDUP_REMOVED lines=9> */
[----:B-1----:R-:W-:Y:S01]  /*0380*/  @!P0 LEA R5, R4, R3, 0x18 ;  /* 0x0000000304058211 */ /* 0x002fe200078ec0ff */
[----:B------:R-:W-:-:S04]  /*0390*/  IMAD.MOV.U32 R3, RZ, RZ, -0x800000 ;  /* 0xff800000ff037424 */ /* 0x000fc800078e00ff */
[----:B------:R-:W-:-:S05]  /*03a0*/  @!P0 IMAD R4, R2, 0x4, R5 ;  /* 0x0000000402048824 */ /* 0x000fca00078e0205 */
[----:B------:R-:W0:Y:S01]  /*03b0*/  @!P0 LDS R3, [R4] ;  /* 0x0000000004038984 */ /* 0x000e220000000800 */
[----:B------:R-:W-:-:S03]  /*03c0*/  ISETP.NE.AND P0, PT, R2, RZ, PT ;  /* 0x000000ff0200720c */ /* 0x000fc60003f05270 */
[----:B0-----:R-:W0:Y:S02]  /*03d0*/  SHFL.DOWN PT, R6, R3, 0x10, 0x1f ;  /* 0x0a001f0003067f89 */ /* 0x001e2400000e0000 */
[----:B0-----:R-:W-:-:S05]  /*03e0*/  FMNMX R6, R6, R3, !PT ;  /* 0x0000000306067209 */ /* 0x001fca0007800000 */
[----:B------:R-:W0:Y:S02]  /*03f0*/  SHFL.DOWN PT, R5, R6, 0x8, 0x1f ;  /* 0x09001f0006057f89 */ /* 0x000e2400000e0000 */
[----:B0-----:R-:W-:-:S05]  /*0400*/  FMNMX R5, R6, R5, !PT ;  /* 0x0000000506057209 */ /* 0x001fca0007800000 */
[----:B------:R-:W0:Y:S02]  /*0410*/  SHFL.DOWN PT, R8, R5, 0x4, 0x1f ;  /* 0x08801f0005087f89 */ /* 0x000e2400000e0000 */
[----:B0-----:R-:W-:-:S05]  /*0420*/  FMNMX R8, R5, R8, !PT ;  /* 0x0000000805087209 */ /* 0x001fca0007800000 */
[----:B------:R-:W0:Y:S02]  /*0430*/  SHFL.DOWN PT, R7, R8, 0x2, 0x1f ;  /* 0x08401f0008077f89 */ /* 0x000e2400000e0000 */
[----:B0-----:R-:W-:-:S05]  /*0440*/  FMNMX R7, R8, R7, !PT ;  /* 0x0000000708077209 */ /* 0x001fca0007800000 */
[----:B------:R0:W1:Y:S01]  /*0450*/  SHFL.DOWN PT, R10, R7, 0x1, 0x1f ;  /* 0x08201f00070a7f89 */ /* 0x00006200000e0000 */
[----:B------:R-:W-:Y:S05]  /*0460*/  @P0 EXIT ;  /* 0x000000000000094d */ /* 0x000fea0003800000 */
[----:B------:R-:W2:Y:S01]  /*0470*/  LDC.64 R2, c[0x0][0x388] ;  /* 0x0000e200ff027b82 */ /* 0x000ea20000000a00 */
[----:B01----:R-:W-:Y:S01]  /*0480*/  FMNMX R7, R7, R10, !PT ;  /* 0x0000000a07077209 */ /* 0x003fe20007800000 */
[----:B--2---:R-:W-:-:S05]  /*0490*/  IMAD.WIDE.U32 R2, R0, 0x4, R2 ;  /* 0x0000000400027825 */ /* 0x004fca00078e0002 */
[----:B------:R-:W-:Y:S01]  /*04a0*/  STG.E desc[UR6][R2.64], R7 ;  /* 0x0000000702007986 */ /* 0x000fe2000c101906 */
[----:B------:R-:W-:Y:S05]  /*04b0*/  EXIT ;  /* 0x000000000000794d */ /* 0x000fea0003800000 */
.L_x_74:
        /* <DEDUP_REMOVED lines=12> */
.L_x_221:


//--------------------- .text._Z19bias_add_row_kernelPKfS0_Pfiii --------------------------
	.section	.text._Z19bias_add_row_kernelPKfS0_Pfiii,"ax",@progbits
	.align	128
        .global         _Z19bias_add_row_kernelPKfS0_Pfiii
        .type           _Z19bias_add_row_kernelPKfS0_Pfiii,@function
        .size           _Z19bias_add_row_kernelPKfS0_Pfiii,(.L_x_222 - _Z19bias_add_row_kernelPKfS0_Pfiii)
        .other          _Z19bias_add_row_kernelPKfS0_Pfiii,@"STO_CUDA_ENTRY STV_DEFAULT"
_Z19bias_add_row_kernelPKfS0_Pfiii:
.text._Z19bias_add_row_kernelPKfS0_Pfiii:
[----:B------:R-:W-:Y:S01]  /*0000*/  LDC R1, c[0x0][0x37c] ;  /* 0x0000df00ff017b82 */ /* 0x000fe20000000800 */
[----:B------:R-:W0:Y:S07]  /*0010*/  S2R R0, SR_TID.X ;  /* 0x0000000000007919 */ /* 0x000e2e0000002100 */
[----:B------:R-:W0:Y:S08]  /*0020*/  S2UR UR4, SR_CTAID.X ;  /* 0x00000000000479c3 */ /* 0x000e300000002500 */
[----:B------:R-:W0:Y:S08]  /*0030*/  LDC R13, c[0x0][0x360] ;  /* 0x0000d800ff0d7b82 */ /* 0x000e300000000800 */
[----:B------:R-:W1:Y:S08]  /*0040*/  LDC.64 R16, c[0x0][0x398] ;  /* 0x0000e600ff107b82 */ /* 0x000e700000000a00 */
[----:B------:R-:W2:Y:S01]  /*0050*/  S2UR UR7, SR_CTAID.Y ;  /* 0x00000000000779c3 */ /* 0x000ea20000002600 */
[----:B0-----:R-:W-:-:S05]  /*0060*/  IMAD R0, R13, UR4, R0 ;  /* 0x000000040d007c24 */ /* 0x001fca000f8e0200 */
[----:B-1----:R-:W-:-:S04]  /*0070*/  ISETP.GE.AND P0, PT, R0, R17, PT ;  /* 0x000000110000720c */ /* 0x002fc80003f06270 */
[----:B--2---:R-:W-:-:S13]  /*0080*/  ISETP.LE.OR P0, PT, R16, UR7, P0 ;  /* 0x0000000710007c0c */ /* 0x004fda0008703670 */
[----:B------:R-:W-:Y:S05]  /*0090*/  @P0 EXIT ;  /* 0x000000000000094d */ /* 0x000fea0003800000 */
[----:B------:R-:W0:Y:S01]  /*00a0*/  LDCU UR4, c[0x0][0x3a0] ;  /* 0x00007400ff0477ac */ /* 0x000e220008000800 */
[----:B------:R-:W1:Y:S01]  /*00b0*/  LDC.64 R2, c[0x0][0x388] ;  /* 0x0000e200ff027b82 */ /* 0x000e620000000a00 */
[----:B------:R-:W-:Y:S01]  /*00c0*/  SHF.R.S32.HI R6, RZ, 0x1f, R17 ;  /* 0x0000001fff067819 */ /* 0x000fe20000011411 */
[----:B------:R-:W-:Y:S01]  /*00d0*/  IMAD.WIDE.U32 R4, R17, UR7, RZ ;  /* 0x0000000711047c25 */ /* 0x000fe2000f8e00ff */
[----:B------:R-:W2:Y:S03]  /*00e0*/  LDCU UR8, c[0x0][0x370] ;  /* 0x00006e00ff0877ac */ /* 0x000ea60008000800 */
[----:B------:R-:W-:Y:S01]  /*00f0*/  IMAD R19, R6, UR7, RZ ;  /* 0x0000000706137c24 */ /* 0x000fe2000f8e02ff */
[----:B------:R-:W3:Y:S03]  /*0100*/  LDCU.64 UR10, c[0x0][0x358] ;  /* 0x00006b00ff0a77ac */ /* 0x000ee60008000a00 */
[----:B------:R-:W-:Y:S01]  /*0110*/  IMAD.IADD R19, R5, 0x1, R19 ;  /* 0x0000000105137824 */ /* 0x000fe200078e0213 */
[----:B------:R-:W4:Y:S01]  /*0120*/  LDCU.64 UR12, c[0x0][0x380] ;  /* 0x00007000ff0c77ac */ /* 0x000f220008000a00 */
[----:B------:R-:W1:Y:S01]  /*0130*/  LDCU.64 UR14, c[0x0][0x390] ;  /* 0x00007200ff0e77ac */ /* 0x000e620008000a00 */
[----:B0-----:R-:W-:-:S02]  /*0140*/  USHF.R.S32.HI UR6, URZ, 0x1f, UR4 ;  /* 0x0000001fff067899 */ /* 0x001fc40008011404 */
[----:B------:R-:W-:Y:S01]  /*0150*/  UIMAD.WIDE.U32 UR4, UR7, UR4, URZ ;  /* 0x00000004070472a5 */ /* 0x000fe2000f8e00ff */
[----:B--2---:R-:W-:Y:S01]  /*0160*/  IMAD R13, R13, UR8, RZ ;  /* 0x000000080d0d7c24 */ /* 0x004fe2000f8e02ff */
[----:B------:R-:W-:-:S04]  /*0170*/  UIMAD UR6, UR6, UR7, URZ ;  /* 0x00000007060672a4 */ /* 0x000fc8000f8e02ff */
[----:B---3--:R-:W-:-:S12]  /*0180*/  UIADD3 UR6, UPT, UPT, UR5, UR6, URZ ;  /* 0x0000000605067290 */ /* 0x008fd8000fffe0ff */
.L_x_75:
[----:B0-----:R-:W-:Y:S01]  /*0190*/  SHF.R.S32.HI R10, RZ, 0x1f, R0 ;  /* 0x0000001fff0a7819 */ /* 0x001fe20000011400 */
[C---:B-1----:R-:W-:Y:S01]  /*01a0*/  IMAD.WIDE R6, R0.reuse, 0x4, R2 ;  /* 0x0000000400067825 */ /* 0x042fe200078e0202 */
[----:B------:R-:W-:-:S04]  /*01b0*/  IADD3 R9, P0, PT, R0, UR4, RZ ;  /* 0x0000000400097c10 */ /* 0x000fc8000ff1e0ff */
[----:B------:R-:W-:Y:S01]  /*01c0*/  IADD3.X R12, PT, PT, R10, UR6, RZ, P0, !PT ;  /* 0x000000060a0c7c10 */ /* 0x000fe200087fe4ff */
[----:B------:R-:W2:Y:S01]  /*01d0*/  LDG.E.CONSTANT R7, desc[UR10][R6.64] ;  /* 0x0000000a06077981 */ /* 0x000ea2000c1e9900 */
[----:B----4-:R-:W-:-:S04]  /*01e0*/  LEA R8, P0, R9, UR12, 0x2 ;  /* 0x0000000c09087c11 */ /* 0x010fc8000f8010ff */
[----:B------:R-:W-:-:S05]  /*01f0*/  LEA.HI.X R9, R9, UR13, R12, 0x2, P0 ;  /* 0x0000000d09097c11 */ /* 0x000fca00080f140c */
[----:B------:R-:W2:Y:S01]  /*0200*/  LDG.E.CONSTANT R8, desc[UR10][R8.64] ;  /* 0x0000000a08087981 */ /* 0x000ea2000c1e9900 */
[----:B------:R-:W-:-:S05]  /*0210*/  IADD3 R11, P0, PT, R0, R4, RZ ;  /* 0x00000004000b7210 */ /* 0x000fca0007f1e0ff */
[----:B------:R-:W-:Y:S01]  /*0220*/  IMAD.X R12, R10, 0x1, R19, P0 ;  /* 0x000000010a0c7824 */ /* 0x000fe200000e0613 */
[----:B------:R-:W-:-:S04]  /*0230*/  LEA R10, P0, R11, UR14, 0x2 ;  /* 0x0000000e0b0a7c11 */ /* 0x000fc8000f8010ff */
[----:B------:R-:W-:Y:S01]  /*0240*/  LEA.HI.X R11, R11, UR15, R12, 0x2, P0 ;  /* 0x0000000f0b0b7c11 */ /* 0x000fe200080f140c */
[----:B------:R-:W-:-:S05]  /*0250*/  IMAD.IADD R0, R13, 0x1, R0 ;  /* 0x000000010d007824 */ /* 0x000fca00078e0200 */
[----:B------:R-:W-:Y:S01]  /*0260*/  ISETP.GE.AND P0, PT, R0, R17, PT ;  /* 0x000000110000720c */ /* 0x000fe20003f06270 */
[----:B--2---:R-:W-:-:S05]  /*0270*/  FADD R15, R8, R7 ;  /* 0x00000007080f7221 */ /* 0x004fca0000000000 */
[----:B------:R0:W-:Y:S07]  /*0280*/  STG.E desc[UR10][R10.64], R15 ;  /* 0x0000000f0a007986 */ /* 0x0001ee000c10190a */
[----:B------:R-:W-:Y:S05]  /*0290*/  @!P0 BRA `(.L_x_75) ;  /* 0xfffffffc00bc8947 */ /* 0x000fea000383ffff */
[----:B------:R-:W-:Y:S05]  /*02a0*/  EXIT ;  /* 0x000000000000794d */ /* 0x000fea0003800000 */
.L_x_76:
        /* <DEDUP_REMOVED lines=13> */
.L_x_222:


//--------------------- .text._Z19softplus_f32_kernelPKfPfl --------------------------
	.section	.text._Z19softplus_f32_kernelPKfPfl,"ax",@progbits
	.align	128
        .global         _Z19softplus_f32_kernelPKfPfl
        .type           _Z19softplus_f32_kernelPKfPfl,@function
        .size           _Z19softplus_f32_kernelPKfPfl,(.L_x_204 - _Z19softplus_f32_kernelPKfPfl)
        .other          _Z19softplus_f32_kernelPKfPfl,@"STO_CUDA_ENTRY STV_DEFAULT"
_Z19softplus_f32_kernelPKfPfl:
.text._Z19softplus_f32_kernelPKfPfl:
[----:B------:R-:W-:Y:S01]  /*0000*/  LDC R1, c[0x0][0x37c] ;  /* 0x0000df00ff017b82 */ /* 0x000fe20000000800 */
[----:B------:R-:W0:Y:S07]  /*0010*/  S2R R2, SR_TID.X ;  /* 0x0000000000027919 */ /* 0x000e2e0000002100 */
[----:B------:R-:W0:Y:S01]  /*0020*/  S2UR UR4, SR_CTAID.X ;  /* 0x00000000000479c3 */ /* 0x000e220000002500 */
[----:B------:R-:W1:Y:S01]  /*0030*/  LDCU.64 UR8, c[0x0][0x390] ;  /* 0x00007200ff0877ac */ /* 0x000e620008000a00 */
[----:B------:R-:W-:-:S06]  /*0040*/  IMAD.MOV.U32 R3, RZ, RZ, RZ ;  /* 0x000000ffff037224 */ /* 0x000fcc00078e00ff */
[----:B------:R-:W0:Y:S01]  /*0050*/  LDC R9, c[0x0][0x360] ;  /* 0x0000d800ff097b82 */ /* 0x000e220000000800 */
[----:B------:R-:W2:Y:S01]  /*0060*/  LDCU UR5, c[0x0][0x370] ;  /* 0x00006e00ff0577ac */ /* 0x000ea20008000800 */
[----:B0-----:R-:W-:-:S03]  /*0070*/  IMAD.WIDE.U32 R10, R9, UR4, R2 ;  /* 0x00000004090a7c25 */ /* 0x001fc6000f8e0002 */
[----:B-1----:R-:W-:-:S04]  /*0080*/  ISETP.GE.U32.AND P0, PT, R10, UR8, PT ;  /* 0x000000080a007c0c */ /* 0x002fc8000bf06070 */
[----:B------:R-:W-:-:S13]  /*0090*/  ISETP.GE.AND.EX P0, PT, R11, UR9, PT, P0 ;  /* 0x000000090b007c0c */ /* 0x000fda000bf06300 */
[----:B--2---:R-:W-:Y:S05]  /*00a0*/  @P0 EXIT ;  /* 0x000000000000094d */ /* 0x004fea0003800000 */
[----:B------:R-:W-:Y:S01]  /*00b0*/  UIADD3 UR4, UP0, UPT, UR4, UR5, URZ ;  /* 0x0000000504047290 */ /* 0x000fe2000ff1e0ff */
[----:B------:R-:W-:Y:S03]  /*00c0*/  BSSY.RECONVERGENT B0, `(.L_x_77) ;  /* 0x000002c000007945 */ /* 0x000fe60003800200 */
[----:B------:R-:W-:Y:S02]  /*00d0*/  UIADD3.X UR6, UPT, UPT, URZ, URZ, URZ, UP0, !UPT ;  /* 0x000000ffff067290 */ /* 0x000fe400087fe4ff */
[----:B------:R-:W-:-:S04]  /*00e0*/  IMAD.WIDE.U32 R4, R9, UR4, R2 ;  /* 0x0000000409047c25 */ /* 0x000fc8000f8e0002 */
[----:B------:R-:W-:Y:S01]  /*00f0*/  IMAD R3, R9, UR6, RZ ;  /* 0x0000000609037c24 */ /* 0x000fe2000f8e02ff */
[C---:B------:R-:W-:Y:S02]  /*0100*/  ISETP.GT.U32.AND P1, PT, R4.reuse, UR8, PT ;  /* 0x0000000804007c0c */ /* 0x040fe4000bf24070 */
[----:B------:R-:W-:Y:S01]  /*0110*/  ISETP.GE.U32.AND P0, PT, R4, UR8, PT ;  /* 0x0000000804007c0c */ /* 0x000fe2000bf06070 */
[----:B------:R-:W-:-:S05]  /*0120*/  IMAD.IADD R3, R5, 0x1, R3 ;  /* 0x0000000105037824 */ /* 0x000fca00078e0203 */
[C---:B------:R-:W-:Y:S02]  /*0130*/  ISETP.GT.U32.AND.EX P1, PT, R3.reuse, UR9, PT, P1 ;  /* 0x0000000903007c0c */ /* 0x040fe4000bf24110 */
[C---:B------:R-:W-:Y:S02]  /*0140*/  ISETP.GE.U32.AND.EX P0, PT, R3.reuse, UR9, PT, P0 ;  /* 0x0000000903007c0c */ /* 0x040fe4000bf06100 */
[----:B------:R-:W-:Y:S02]  /*0150*/  SEL R7, R4, UR8, P1 ;  /* 0x0000000804077c07 */ /* 0x000fe40008800000 */
[----:B------:R-:W-:Y:S02]  /*0160*/  SEL R2, RZ, 0x1, P0 ;  /* 0x00000001ff027807 */ /* 0x000fe40000000000 */
[----:B------:R-:W-:Y:S02]  /*0170*/  SEL R0, R3, UR9, P1 ;  /* 0x0000000903007c07 */ /* 0x000fe40008800000 */
[----:B------:R-:W-:Y:S01]  /*0180*/  IADD3 R7, P0, P1, R7, -R4, -R2 ;  /* 0x8000000407077210 */ /* 0x000fe2000791e802 */
[----:B------:R-:W-:-:S03]  /*0190*/  IMAD.WIDE.U32 R4, R9, UR5, RZ ;  /* 0x0000000509047c25 */ /* 0x000fc6000f8e00ff */
[----:B------:R-:W-:Y:S01]  /*01a0*/  IADD3.X R9, PT, PT, R0, -0x1, ~R3, P0, P1 ;  /* 0xffffffff00097810 */ /* 0x000fe200007e2c03 */
[----:B------:R-:W-:-:S03]  /*01b0*/  IMAD.MOV.U32 R3, RZ, RZ, R11 ;  /* 0x000000ffff037224 */ /* 0x000fc600078e000b */
[----:B------:R-:W-:-:S04]  /*01c0*/  LOP3.LUT R0, R9, R5, RZ, 0xfc, !PT ;  /* 0x0000000509007212 */ /* 0x000fc800078efcff */
[----:B------:R-:W-:Y:S01]  /*01d0*/  ISETP.NE.U32.AND P0, PT, R0, RZ, PT ;  /* 0x000000ff0000720c */ /* 0x000fe20003f05070 */
[----:B------:R-:W-:-:S12]  /*01e0*/  IMAD.MOV.U32 R0, RZ, RZ, R10 ;  /* 0x000000ffff007224 */ /* 0x000fd800078e000a */
[----:B------:R-:W-:Y:S05]  /*01f0*/  @P0 BRA `(.L_x_78) ;  /* 0x0000000000500947 */ /* 0x000fea0003800000 */
[----:B------:R-:W0:Y:S01]  /*0200*/  I2F.U32.RP R6, R4 ;  /* 0x0000000400067306 */ /* 0x000e220000209000 */
[----:B------:R-:W-:Y:S01]  /*0210*/  IMAD.MOV R11, RZ, RZ, -R4 ;  /* 0x000000ffff0b7224 */ /* 0x000fe200078e0a04 */
[----:B------:R-:W-:-:S06]  /*0220*/  ISETP.NE.U32.AND P2, PT, R4, RZ, PT ;  /* 0x000000ff0400720c */ /* 0x000fcc0003f45070 */
[----:B0-----:R-:W0:Y:S02]  /*0230*/  MUFU.RCP R6, R6 ;  /* 0x0000000600067308 */ /* 0x001e240000001000 */
[----:B0-----:R-:W-:-:S06]  /*0240*/  VIADD R8, R6, 0xffffffe ;  /* 0x0ffffffe06087836 */ /* 0x001fcc0000000000 */
[----:B------:R0:W1:Y:S02]  /*0250*/  F2I.FTZ.U32.TRUNC.NTZ R9, R8 ;  /* 0x0000000800097305 */ /* 0x000064000021f000 */
[----:B0-----:R-:W-:Y:S02]  /*0260*/  HFMA2 R8, -RZ, RZ, 0, 0 ;  /* 0x00000000ff087431 */ /* 0x001fe400000001ff */
[----:B-1----:R-:W-:-:S04]  /*0270*/  IMAD R11, R11, R9, RZ ;  /* 0x000000090b0b7224 */ /* 0x002fc800078e02ff */
[----:B------:R-:W-:-:S06]  /*0280*/  IMAD.HI.U32 R10, R9, R11, R8 ;  /* 0x0000000b090a7227 */ /* 0x000fcc00078e0008 */
[----:B------:R-:W-:-:S04]  /*0290*/  IMAD.HI.U32 R6, R10, R7, RZ ;  /* 0x000000070a067227 */ /* 0x000fc800078e00ff */
[----:B------:R-:W-:-:S04]  /*02a0*/  IMAD.MOV R9, RZ, RZ, -R6 ;  /* 0x000000ffff097224 */ /* 0x000fc800078e0a06 */
[----:B------:R-:W-:-:S05]  /*02b0*/  IMAD R7, R4, R9, R7 ;  /* 0x0000000904077224 */ /* 0x000fca00078e0207 */
[----:B------:R-:W-:-:S13]  /*02c0*/  ISETP.GE.U32.AND P0, PT, R7, R4, PT ;  /* 0x000000040700720c */ /* 0x000fda0003f06070 */
[----:B------:R-:W-:Y:S02]  /*02d0*/  @P0 IMAD.IADD R7, R7, 0x1, -R4 ;  /* 0x0000000107070824 */ /* 0x000fe400078e0a04 */
[----:B------:R-:W-:-:S03]  /*02e0*/  @P0 VIADD R6, R6, 0x1 ;  /* 0x0000000106060836 */ /* 0x000fc60000000000 */
[----:B------:R-:W-:Y:S01]  /*02f0*/  ISETP.GE.U32.AND P1, PT, R7, R4, PT ;  /* 0x000000040700720c */ /* 0x000fe20003f26070 */
[----:B------:R-:W-:-:S12]  /*0300*/  IMAD.MOV.U32 R7, RZ, RZ, RZ ;  /* 0x000000ffff077224 */ /* 0x000fd800078e00ff */
[----:B------:R-:W-:Y:S01]  /*0310*/  @P1 VIADD R6, R6, 0x1 ;  /* 0x0000000106061836 */ /* 0x000fe20000000000 */
[----:B------:R-:W-:Y:S01]  /*0320*/  @!P2 LOP3.LUT R6, RZ, R4, RZ, 0x33, !PT ;  /* 0x00000004ff06a212 */ /* 0x000fe200078e33ff */
[----:B------:R-:W-:Y:S06]  /*0330*/  BRA `(.L_x_79) ;  /* 0x0000000000107947 */ /* 0x000fec0003800000 */
.L_x_78:
[----:B------:R-:W-:-:S07]  /*0340*/  MOV R6, 0x360 ;  /* 0x0000036000067802 */ /* 0x000fce0000000f00 */
[----:B------:R-:W-:Y:S05]  /*0350*/  CALL.REL.NOINC `($__internal_1_$__cuda_sm20_div_u64) ;  /* 0x0000000800fc7944 */ /* 0x000fea0003c00000 */
[----:B------:R-:W-:Y:S01]  /*0360*/  MOV R6, R8 ;  /* 0x0000000800067202 */ /* 0x000fe20000000f00 */
[----:B------:R-:W-:-:S07]  /*0370*/  IMAD.MOV.U32 R7, RZ, RZ, R9 ;  /* 0x000000ffff077224 */ /* 0x000fce00078e0009 */
.L_x_79:
[----:B------:R-:W-:Y:S05]  /*0380*/  BSYNC.RECONVERGENT B0 ;  /* 0x0000000000007941 */ /* 0x000fea0003800200 */
.L_x_77:
[----:B------:R-:W-:Y:S01]  /*0390*/  IADD3 R2, P1, PT, R6, R2, RZ ;  /* 0x0000000206027210 */ /* 0x000fe20007f3e0ff */
[----:B------:R-:W0:Y:S01]  /*03a0*/  LDCU.64 UR4, c[0x0][0x358] ;  /* 0x00006b00ff0477ac */ /* 0x000e220008000a00 */
[----:B------:R-:W-:Y:S02]  /*03b0*/  BSSY.RECONVERGENT B0, `(.L_x_80) ;  /* 0x0000033000007945 */ /* 0x000fe40003800200 */
[----:B------:R-:W-:Y:S01]  /*03c0*/  LOP3.LUT R6, R2, 0x3, RZ, 0xc0, !PT ;  /* 0x0000000302067812 */ /* 0x000fe200078ec0ff */
[----:B------:R-:W1:Y:S01]  /*03d0*/  LDCU.64 UR6, c[0x0][0x380] ;  /* 0x00007000ff0677ac */ /* 0x000e620008000a00 */
[----:B------:R-:W-:Y:S02]  /*03e0*/  IMAD.X R14, RZ, RZ, R7, P1 ;  /* 0x000000ffff0e7224 */ /* 0x000fe400008e0607 */
[----:B------:R-:W-:Y:S01]  /*03f0*/  ISETP.NE.U32.AND P0, PT, R6, 0x3, PT ;  /* 0x000000030600780c */ /* 0x000fe20003f05070 */
[----:B------:R-:W2:Y:S03]  /*0400*/  LDCU.64 UR8, c[0x0][0x388] ;  /* 0x00007100ff0877ac */ /* 0x000ea60008000a00 */
[----:B------:R-:W-:-:S13]  /*0410*/  ISETP.NE.AND.EX P0, PT, RZ, RZ, PT, P0 ;  /* 0x000000ffff00720c */ /* 0x000fda0003f05300 */
[----:B01----:R-:W-:Y:S05]  /*0420*/  @!P0 BRA `(.L_x_81) ;  /* 0x0000000000ac8947 */ /* 0x003fea0003800000 */
[----:B------:R-:W-:Y:S01]  /*0430*/  VIADD R8, R2, 0x1 ;  /* 0x0000000102087836 */ /* 0x000fe20000000000 */
[C---:B------:R-:W-:Y:S01]  /*0440*/  SHF.L.U64.HI R12, R0.reuse, 0x2, R3 ;  /* 0x00000002000c7819 */ /* 0x040fe20000010203 */
[----:B------:R-:W-:Y:S01]  /*0450*/  IMAD.SHL.U32 R11, R0, 0x4, RZ ;  /* 0x00000004000b7824 */ /* 0x000fe200078e00ff */
[----:B------:R-:W-:Y:S02]  /*0460*/  SHF.L.U64.HI R13, R4, 0x2, R5 ;  /* 0x00000002040d7819 */ /* 0x000fe40000010205 */
[----:B------:R-:W-:-:S04]  /*0470*/  LOP3.LUT R8, R8, 0x3, RZ, 0xc0, !PT ;  /* 0x0000000308087812 */ /* 0x000fc800078ec0ff */
[----:B------:R-:W-:-:S05]  /*0480*/  IADD3 R8, P0, PT, RZ, -R8, RZ ;  /* 0x80000008ff087210 */ /* 0x000fca0007f1e0ff */
[----:B------:R-:W-:-:S08]  /*0490*/  IMAD.X R10, RZ, RZ, -0x1, P0 ;  /* 0xffffffffff0a7424 */ /* 0x000fd000000e06ff */
.L_x_85:
[----:B0-----:R-:W-:-:S04]  /*04a0*/  IADD3 R6, P0, PT, R11, UR6, RZ ;  /* 0x000000060b067c10 */ /* 0x001fc8000ff1e0ff */
[----:B------:R-:W-:-:S05]  /*04b0*/  IADD3.X R7, PT, PT, R12, UR7, RZ, P0, !PT ;  /* 0x000000070c077c10 */ /* 0x000fca00087fe4ff */
[----:B------:R-:W3:Y:S01]  /*04c0*/  LDG.E.CONSTANT R16, desc[UR4][R6.64] ;  /* 0x0000000406107981 */ /* 0x000ee2000c1e9900 */
[----:B------:R-:W-:Y:S01]  /*04d0*/  IADD3 R8, P0, PT, R8, 0x1, RZ ;  /* 0x0000000108087810 */ /* 0x000fe20007f1e0ff */
[----:B------:R-:W-:Y:S03]  /*04e0*/  BSSY.RECONVERGENT B1, `(.L_x_82) ;  /* 0x0000017000017945 */ /* 0x000fe60003800200 */
[----:B------:R-:W-:Y:S02]  /*04f0*/  IADD3.X R10, PT, PT, RZ, R10, RZ, P0, !PT ;  /* 0x0000000aff0a7210 */ /* 0x000fe400007fe4ff */
[----:B------:R-:W-:-:S04]  /*0500*/  ISETP.NE.U32.AND P0, PT, R8, RZ, PT ;  /* 0x000000ff0800720c */ /* 0x000fc80003f05070 */
[----:B------:R-:W-:Y:S02]  /*0510*/  ISETP.NE.AND.EX P0, PT, R10, RZ, PT, P0 ;  /* 0x000000ff0a00720c */ /* 0x000fe40003f05300 */
[----:B---3--:R-:W-:-:S13]  /*0520*/  FSETP.GT.AND P1, PT, R16, RZ, PT ;  /* 0x000000ff1000720b */ /* 0x008fda0003f24000 */
[----:B------:R-:W-:Y:S05]  /*0530*/  @P1 BRA `(.L_x_83) ;  /* 0x0000000000241947 */ /* 0x000fea0003800000 */
[----:B------:R-:W-:-:S05]  /*0540*/  FMUL R6, R16, 1.4426950216293334961 ;  /* 0x3fb8aa3b10067820 */ /* 0x000fca0000400000 */
[----:B------:R-:W-:-:S13]  /*0550*/  FSETP.GEU.AND P1, PT, R6, -126, PT ;  /* 0xc2fc00000600780b */ /* 0x000fda0003f2e000 */
[----:B------:R-:W-:-:S04]  /*0560*/  @!P1 FMUL R6, R6, 0.5 ;  /* 0x3f00000006069820 */ /* 0x000fc80000400000 */
[----:B------:R-:W0:Y:S02]  /*0570*/  MUFU.EX2 R7, R6 ;  /* 0x0000000600077308 */ /* 0x000e240000000800 */
[----:B0-----:R-:W-:-:S04]  /*0580*/  @!P1 FMUL R7, R7, R7 ;  /* 0x0000000707079220 */ /* 0x001fc80000400000 */
[----:B------:R-:W-:-:S06]  /*0590*/  FADD R7, R7, 1 ;  /* 0x3f80000007077421 */ /* 0x000fcc0000000000 */
[----:B------:R-:W0:Y:S02]  /*05a0*/  MUFU.LG2 R7, R7 ;  /* 0x0000000700077308 */ /* 0x000e240000000c00 */
[----:B0-----:R-:W-:Y:S01]  /*05b0*/  FMUL R9, R7, 0.69314718246459960938 ;  /* 0x3f31721807097820 */ /* 0x001fe20000400000 */
[----:B------:R-:W-:Y:S06]  /*05c0*/  BRA `(.L_x_84) ;  /* 0x0000000000207947 */ /* 0x000fec0003800000 */
.L_x_83:
[----:B------:R-:W-:-:S05]  /*05d0*/  FMUL R6, R16, -1.4426950216293334961 ;  /* 0xbfb8aa3b10067820 */ /* 0x000fca0000400000 */
[----:B------:R-:W-:-:S13]  /*05e0*/  FSETP.GEU.AND P1, PT, R6, -126, PT ;  /* 0xc2fc00000600780b */ /* 0x000fda0003f2e000 */
[----:B------:R-:W-:-:S04]  /*05f0*/  @!P1 FMUL R6, R6, 0.5 ;  /* 0x3f00000006069820 */ /* 0x000fc80000400000 */
[----:B------:R-:W0:Y:S02]  /*0600*/  MUFU.EX2 R7, R6 ;  /* 0x0000000600077308 */ /* 0x000e240000000800 */
[----:B0-----:R-:W-:-:S04]  /*0610*/  @!P1 FMUL R7, R7, R7 ;  /* 0x0000000707079220 */ /* 0x001fc80000400000 */
[----:B------:R-:W-:-:S06]  /*0620*/  FADD R7, R7, 1 ;  /* 0x3f80000007077421 */ /* 0x000fcc0000000000 */
[----:B------:R-:W0:Y:S02]  /*0630*/  MUFU.LG2 R7, R7 ;  /* 0x0000000700077308 */ /* 0x000e240000000c00 */
[----:B0-----:R-:W-:-:S07]  /*0640*/  FFMA R9, R7, 0.69314718246459960938, R16 ;  /* 0x3f31721807097823 */ /* 0x001fce0000000010 */
.L_x_84:
[----:B--2---:R-:W-:Y:S05]  /*0650*/  BSYNC.RECONVERGENT B1 ;  /* 0x0000000000017941 */ /* 0x004fea0003800200 */
.L_x_82:
[----:B------:R-:W-:Y:S02]  /*0660*/  IADD3 R6, P1, PT, R11, UR8, RZ ;  /* 0x000000080b067c10 */ /* 0x000fe4000ff3e0ff */
[----:B------:R-:W-:Y:S02]  /*0670*/  LEA R11, P2, R4, R11, 0x2 ;  /* 0x0000000b040b7211 */ /* 0x000fe400078410ff */
[----:B------:R-:W-:Y:S02]  /*0680*/  IADD3.X R7, PT, PT, R12, UR9, RZ, P1, !PT ;  /* 0x000000090c077c10 */ /* 0x000fe40008ffe4ff */
[----:B------:R-:W-:Y:S01]  /*0690*/  IADD3 R0, P1, PT, R4, R0, RZ ;  /* 0x0000000004007210 */ /* 0x000fe20007f3e0ff */
[----:B------:R-:W-:Y:S02]  /*06a0*/  IMAD.X R12, R12, 0x1, R13, P2 ;  /* 0x000000010c0c7824 */ /* 0x000fe400010e060d */
[----:B------:R0:W-:Y:S02]  /*06b0*/  STG.E desc[UR4][R6.64], R9 ;  /* 0x0000000906007986 */ /* 0x0001e4000c101904 */
[----:B------:R-:W-:Y:S01]  /*06c0*/  IMAD.X R3, R5, 0x1, R3, P1 ;  /* 0x0000000105037824 */ /* 0x000fe200008e0603 */
[----:B------:R-:W-:Y:S07]  /*06d0*/  @P0 BRA `(.L_x_85) ;  /* 0xfffffffc00700947 */ /* 0x000fee000383ffff */
.L_x_81:
[----:B--2---:R-:W-:Y:S05]  /*06e0*/  BSYNC.RECONVERGENT B0 ;  /* 0x0000000000007941 */ /* 0x004fea0003800200 */
.L_x_80:
[----:B------:R-:W-:-:S04]  /*06f0*/  ISETP.GE.U32.AND P0, PT, R2, 0x3, PT ;  /* 0x000000030200780c */ /* 0x000fc80003f06070 */
[----:B------:R-:W-:-:S13]  /*0700*/  ISETP.GE.U32.AND.EX P0, PT, R14, RZ, PT, P0 ;  /* 0x000000ff0e00720c */ /* 0x000fda0003f06100 */
[----:B------:R-:W-:Y:S05]  /*0710*/  @!P0 EXIT ;  /* 0x000000000000894d */ /* 0x000fea0003800000 */
[C---:B------:R-:W-:Y:S01]  /*0720*/  SHF.L.U64.HI R2, R4.reuse, 0x2, R5 ;  /* 0x0000000204027819 */ /* 0x040fe20000010205 */
[----:B------:R-:W-:Y:S01]  /*0730*/  IMAD.SHL.U32 R5, R4, 0x4, RZ ;  /* 0x0000000404057824 */ /* 0x000fe200078e00ff */
[----:B------:R-:W1:Y:S01]  /*0740*/  LDCU.64 UR6, c[0x0][0x380] ;  /* 0x00007000ff0677ac */ /* 0x000e620008000a00 */
[----:B------:R-:W2:Y:S01]  /*0750*/  LDCU.64 UR8, c[0x0][0x388] ;  /* 0x00007100ff0877ac */ /* 0x000ea20008000a00 */
[----:B------:R-:W3:Y:S04]  /*0760*/  LDCU.64 UR10, c[0x0][0x390] ;  /* 0x00007200ff0a77ac */ /* 0x000ee80008000a00 */
.L_x_89:
[C---:B------:R-:W-:Y:S01]  /*0770*/  IMAD.SHL.U32 R10, R0.reuse, 0x4, RZ ;  /* 0x00000004000a7824 */ /* 0x040fe200078e00ff */
[----:B------:R-:W-:-:S04]  /*0780*/  SHF.L.U64.HI R18, R0, 0x2, R3 ;  /* 0x0000000200127819 */ /* 0x000fc80000010203 */
[----:B-1----:R-:W-:-:S04]  /*0790*/  IADD3 R12, P0, PT, R10, UR6, RZ ;  /* 0x000000060a0c7c10 */ /* 0x002fc8000ff1e0ff */
[----:B------:R-:W-:Y:S02]  /*07a0*/  IADD3.X R13, PT, PT, R18, UR7, RZ, P0, !PT ;  /* 0x00000007120d7c10 */ /* 0x000fe400087fe4ff */
[----:B------:R-:W-:-:S03]  /*07b0*/  IADD3 R14, P0, PT, R12, R5, RZ ;  /* 0x000000050c0e7210 */ /* 0x000fc60007f1e0ff */
[----:B0-----:R-:W4:Y:S02]  /*07c0*/  LDG.E.CONSTANT R7, desc[UR4][R12.64] ;  /* 0x000000040c077981 */ /* 0x001f24000c1e9900 */
[----:B------:R-:W-:Y:S01]  /*07d0*/  IMAD.X R15, R13, 0x1, R2, P0 ;  /* 0x000000010d0f7824 */ /* 0x000fe200000e0602 */
[----:B------:R-:W-:-:S04]  /*07e0*/  IADD3 R8, P0, PT, R14, R5, RZ ;  /* 0x000000050e087210 */ /* 0x000fc80007f1e0ff */
[----:B------:R-:W5:Y:S01]  /*07f0*/  LDG.E.CONSTANT R4, desc[UR4][R14.64] ;  /* 0x000000040e047981 */ /* 0x000f62000c1e9900 */
[----:B------:R-:W-:-:S05]  /*0800*/  IADD3.X R9, PT, PT, R15, R2, RZ, P0, !PT ;  /* 0x000000020f097210 */ /* 0x000fca00007fe4ff */
[----:B------:R-:W2:Y:S01]  /*0810*/  LDG.E.CONSTANT R6, desc[UR4][R8.64] ;  /* 0x0000000408067981 */ /* 0x000ea2000c1e9900 */
[----:B------:R-:W-:Y:S02]  /*0820*/  PLOP3.LUT P1, PT, PT, PT, PT, 0x80, 0x8 ;  /* 0x000000000008781c */ /* 0x000fe40003f2f070 */
[----:B------:R-:W-:Y:S02]  /*0830*/  PLOP3.LUT P3, PT, PT, PT, PT, 0x80, 0x8 ;  /* 0x000000000008781c */ /* 0x000fe40003f6f070 */
[----:B----4-:R-:W-:Y:S02]  /*0840*/  FSETP.GT.AND P4, PT, R7, RZ, PT ;  /* 0x000000ff0700720b */ /* 0x010fe40003f84000 */
[----:B-----5:R-:W-:-:S11]  /*0850*/  FSETP.GT.AND P5, PT, R4, RZ, PT ;  /* 0x000000ff0400720b */ /* 0x020fd60003fa4000 */
[C---:B------:R-:W-:Y:S01]  /*0860*/  @P4 FMUL R11, R7.reuse, -1.4426950216293334961 ;  /* 0xbfb8aa3b070b4820 */ /* 0x040fe20000400000 */
[----:B------:R-:W-:Y:S01]  /*0870*/  @!P4 FMUL R16, R7, 1.4426950216293334961 ;  /* 0x3fb8aa3b0710c820 */ /* 0x000fe20000400000 */
[----:B--2---:R-:W-:-:S03]  /*0880*/  FSETP.GT.AND P6, PT, R6, RZ, PT ;  /* 0x000000ff0600720b */ /* 0x004fc60003fc4000 */
[----:B------:R-:W-:Y:S01]  /*0890*/  @P4 FSETP.GEU.AND P0, PT, R11, -126, PT ;  /* 0xc2fc00000b00480b */ /* 0x000fe20003f0e000 */
[----:B------:R-:W-:-:S03]  /*08a0*/  @!P5 FMUL R17, R4, 1.4426950216293334961 ;  /* 0x3fb8aa3b0411d820 */ /* 0x000fc60000400000 */
[----:B------:R-:W-:Y:S01]  /*08b0*/  @P4 PLOP3.LUT P1, PT, P0, PT, PT, 0x80, 0x8 ;  /* 0x000000000008481c */ /* 0x000fe2000072f070 */
[----:B------:R-:W-:Y:S01]  /*08c0*/  @P5 FMUL R20, R4, -1.4426950216293334961 ;  /* 0xbfb8aa3b04145820 */ /* 0x000fe20000400000 */
[----:B------:R-:W-:Y:S02]  /*08d0*/  @!P4 FSETP.GEU.AND P2, PT, R16, -126, PT ;  /* 0xc2fc00001000c80b */ /* 0x000fe40003f4e000 */
[----:B------:R-:W-:Y:S02]  /*08e0*/  P2R R15, PR, RZ, 0x2 ;  /* 0x00000002ff0f7803 */ /* 0x000fe40000000000 */
[----:B------:R-:W-:Y:S02]  /*08f0*/  @!P5 FSETP.GEU.AND P1, PT, R17, -126, PT ;  /* 0xc2fc00001100d80b */ /* 0x000fe40003f2e000 */
[----:B------:R-:W-:Y:S02]  /*0900*/  @!P4 PLOP3.LUT P3, PT, P2, PT, PT, 0x80, 0x8 ;  /* 0x000000000008c81c */ /* 0x000fe4000176f070 */
[----:B------:R-:W-:-:S02]  /*0910*/  @P5 FSETP.GEU.AND P2, PT, R20, -126, PT ;  /* 0xc2fc00001400580b */ /* 0x000fc40003f4e000 */
[----:B------:R-:W-:Y:S01]  /*0920*/  PLOP3.LUT P0, PT, PT, PT, PT, 0x80, 0x8 ;  /* 0x000000000008781c */ /* 0x000fe20003f0f070 */
[C---:B------:R-:W-:Y:S01]  /*0930*/  @!P6 FMUL R21, R6.reuse, 1.4426950216293334961 ;  /* 0x3fb8aa3b0615e820 */ /* 0x040fe20000400000 */
[----:B------:R-:W-:Y:S02]  /*0940*/  @!P5 PLOP3.LUT P0, PT, P1, PT, PT, 0x80, 0x8 ;  /* 0x000000000008d81c */ /* 0x000fe40000f0f070 */
[----:B------:R-:W-:Y:S01]  /*0950*/  PLOP3.LUT P1, PT, PT, PT, PT, 0x80, 0x8 ;  /* 0x000000000008781c */ /* 0x000fe20003f2f070 */
[----:B------:R-:W-:Y:S01]  /*0960*/  @P6 FMUL R22, R6, -1.4426950216293334961 ;  /* 0xbfb8aa3b06166820 */ /* 0x000fe20000400000 */
[----:B------:R-:W-:Y:S02]  /*0970*/  @P5 PLOP3.LUT P1, PT, P2, PT, PT, 0x80, 0x8 ;  /* 0x000000000008581c */ /* 0x000fe4000172f070 */
[----:B------:R-:W-:Y:S02]  /*0980*/  IADD3 R8, P2, PT, R8, R5, RZ ;  /* 0x0000000508087210 */ /* 0x000fe40007f5e0ff */
[----:B------:R-:W-:-:S02]  /*0990*/  P2R R13, PR, RZ, 0x8 ;  /* 0x00000008ff0d7803 */ /* 0x000fc40000000000 */
[----:B------:R-:W-:Y:S01]  /*09a0*/  @!P6 FSETP.GEU.AND P3, PT, R21, -126, PT ;  /* 0xc2fc00001500e80b */ /* 0x000fe20003f6e000 */
[----:B------:R-:W-:Y:S01]  /*09b0*/  IMAD.X R9, R9, 0x1, R2, P2 ;  /* 0x0000000109097824 */ /* 0x000fe200010e0602 */
[----:B------:R-:W-:Y:S02]  /*09c0*/  P2R R12, PR, RZ, 0x10 ;  /* 0x00000010ff0c7803 */ /* 0x000fe40000000000 */
[----:B------:R-:W-:Y:S02]  /*09d0*/  @P6 FSETP.GEU.AND P4, PT, R22, -126, PT ;  /* 0xc2fc00001600680b */ /* 0x000fe40003f8e000 */
[----:B------:R-:W-:Y:S02]  /*09e0*/  PLOP3.LUT P2, PT, PT, PT, PT, 0x80, 0x8 ;  /* 0x000000000008781c */ /* 0x000fe40003f4f070 */
[----:B------:R-:W-:Y:S02]  /*09f0*/  @!P6 PLOP3.LUT P2, PT, P3, PT, PT, 0x80, 0x8 ;  /* 0x000000000008e81c */ /* 0x000fe40001f4f070 */
[----:B------:R-:W-:-:S02]  /*0a00*/  PLOP3.LUT P3, PT, PT, PT, PT, 0x80, 0x8 ;  /* 0x000000000008781c */ /* 0x000fc40003f6f070 */
[----:B------:R-:W-:Y:S02]  /*0a10*/  @P6 PLOP3.LUT P3, PT, P4, PT, PT, 0x80, 0x8 ;  /* 0x000000000008681c */ /* 0x000fe4000276f070 */
[----:B------:R-:W-:Y:S02]  /*0a20*/  ISETP.NE.AND P4, PT, R12, RZ, PT ;  /* 0x000000ff0c00720c */ /* 0x000fe40003f85270 */
[----:B------:R0:W2:Y:S01]  /*0a30*/  LDG.E.CONSTANT R12, desc[UR4][R8.64] ;  /* 0x00000004080c7981 */ /* 0x0000a2000c1e9900 */
[----:B------:R-:W-:Y:S02]  /*0a40*/  P2R R19, PR, RZ, 0x1 ;  /* 0x00000001ff137803 */ /* 0x000fe40000000000 */
[----:B------:R-:W-:-:S04]  /*0a50*/  ISETP.NE.AND P0, PT, R13, RZ, PT ;  /* 0x000000ff0d00720c */ /* 0x000fc80003f05270 */
[----:B------:R-:W-:Y:S02]  /*0a60*/  P2R R14, PR, RZ, 0x1 ;  /* 0x00000001ff0e7803 */ /* 0x000fe40000000000 */
[----:B------:R-:W-:-:S13]  /*0a70*/  ISETP.NE.AND P0, PT, R15, RZ, PT ;  /* 0x000000ff0f00720c */ /* 0x000fda0003f05270 */
[----:B------:R-:W-:-:S04]  /*0a80*/  @!P0 FMUL R11, R11, 0.5 ;  /* 0x3f0000000b0b8820 */ /* 0x000fc80000400000 */
[----:B------:R-:W1:Y:S02]  /*0a90*/  @P4 MUFU.EX2 R13, R11 ;  /* 0x0000000b000d4308 */ /* 0x000e640000000800 */
[----:B-1----:R-:W-:Y:S01]  /*0aa0*/  @!P0 FMUL R13, R13, R13 ;  /* 0x0000000d0d0d8220 */ /* 0x002fe20000400000 */
[----:B------:R-:W-:-:S13]  /*0ab0*/  ISETP.NE.AND P0, PT, R14, RZ, PT ;  /* 0x000000ff0e00720c */ /* 0x000fda0003f05270 */
[----:B------:R-:W-:-:S04]  /*0ac0*/  @!P0 FMUL R16, R16, 0.5 ;  /* 0x3f00000010108820 */ /* 0x000fc80000400000 */
[----:B------:R-:W1:Y:S01]  /*0ad0*/  @!P4 MUFU.EX2 R15, R16 ;  /* 0x00000010000fc308 */ /* 0x000e620000000800 */
[----:B------:R-:W-:Y:S01]  /*0ae0*/  @!P2 FMUL R21, R21, 0.5 ;  /* 0x3f0000001515a820 */ /* 0x000fe20000400000 */
[----:B------:R-:W-:Y:S01]  /*0af0*/  @!P1 FMUL R20, R20, 0.5 ;  /* 0x3f00000014149820 */ /* 0x000fe20000400000 */
[----:B-1----:R-:W-:Y:S01]  /*0b00*/  @!P0 FMUL R15, R15, R15 ;  /* 0x0000000f0f0f8220 */ /* 0x002fe20000400000 */
[----:B------:R-:W-:Y:S01]  /*0b10*/  ISETP.NE.AND P0, PT, R19, RZ, PT ;  /* 0x000000ff1300720c */ /* 0x000fe20003f05270 */
[----:B------:R-:W-:-:S03]  /*0b20*/  @!P3 FMUL R22, R22, 0.5 ;  /* 0x3f0000001616b820 */ /* 0x000fc60000400000 */
[----:B------:R-:W1:Y:S09]  /*0b30*/  @!P6 MUFU.EX2 R21, R21 ;  /* 0x000000150015e308 */ /* 0x000e720000000800 */
[----:B------:R-:W-:Y:S01]  /*0b40*/  @!P0 FMUL R17, R17, 0.5 ;  /* 0x3f00000011118820 */ /* 0x000fe20000400000 */
[----:B------:R-:W4:Y:S08]  /*0b50*/  @P5 MUFU.EX2 R20, R20 ;  /* 0x0000001400145308 */ /* 0x000f300000000800 */
[----:B------:R-:W5:Y:S08]  /*0b60*/  @!P5 MUFU.EX2 R19, R17 ;  /* 0x000000110013d308 */ /* 0x000f700000000800 */
[----:B------:R-:W3:Y:S01]  /*0b70*/  @P6 MUFU.EX2 R22, R22 ;  /* 0x0000001600166308 */ /* 0x000ee20000000800 */
[----:B------:R-:W-:Y:S01]  /*0b80*/  @P4 FADD R14, R13, 1 ;  /* 0x3f8000000d0e4421 */ /* 0x000fe20000000000 */
[----:B-1----:R-:W-:Y:S01]  /*0b90*/  @!P2 FMUL R21, R21, R21 ;  /* 0x000000151515a220 */ /* 0x002fe20000400000 */
[----:B----4-:R-:W-:Y:S01]  /*0ba0*/  @!P1 FMUL R20, R20, R20 ;  /* 0x0000001414149220 */ /* 0x010fe20000400000 */
[----:B------:R-:W-:Y:S01]  /*0bb0*/  @!P4 FADD R13, R15, 1 ;  /* 0x3f8000000f0dc421 */ /* 0x000fe20000000000 */
[----:B-----5:R-:W-:Y:S01]  /*0bc0*/  @!P0 FMUL R19, R19, R19 ;  /* 0x0000001313138220 */ /* 0x020fe20000400000 */
[----:B------:R-:W-:-:S02]  /*0bd0*/  @!P6 FADD R21, R21, 1 ;  /* 0x3f8000001515e421 */ /* 0x000fc40000000000 */
[----:B------:R-:W1:Y:S01]  /*0be0*/  @P4 MUFU.LG2 R14, R14 ;  /* 0x0000000e000e4308 */ /* 0x000e620000000c00 */
[----:B------:R-:W-:Y:S01]  /*0bf0*/  @!P5 FADD R19, R19, 1 ;  /* 0x3f8000001313d421 */ /* 0x000fe20000000000 */
[----:B------:R-:W-:Y:S01]  /*0c00*/  @P5 FADD R20, R20, 1 ;  /* 0x3f80000014145421 */ /* 0x000fe20000000000 */
[----:B---3--:R-:W-:-:S05]  /*0c10*/  @!P3 FMUL R22, R22, R22 ;  /* 0x000000161616b220 */ /* 0x008fca0000400000 */
[----:B------:R-:W-:Y:S01]  /*0c20*/  @!P4 MUFU.LG2 R13, R13 ;  /* 0x0000000d000dc308 */ /* 0x000fe20000000c00 */
[----:B------:R-:W-:Y:S01]  /*0c30*/  @P6 FADD R22, R22, 1 ;  /* 0x3f80000016166421 */ /* 0x000fe20000000000 */
[----:B0-----:R-:W-:-:S06]  /*0c40*/  IADD3 R8, P0, PT, R10, UR8, RZ ;  /* 0x000000080a087c10 */ /* 0x001fcc000ff1e0ff */
[----:B------:R-:W0:Y:S01]  /*0c50*/  @!P5 MUFU.LG2 R19, R19 ;  /* 0x000000130013d308 */ /* 0x000e220000000c00 */
[----:B------:R-:W-:-:S07]  /*0c60*/  IADD3.X R9, PT, PT, R18, UR9, RZ, P0, !PT ;  /* 0x0000000912097c10 */ /* 0x000fce00087fe4ff */
[----:B------:R-:W3:Y:S01]  /*0c70*/  @P5 MUFU.LG2 R15, R20 ;  /* 0x00000014000f5308 */ /* 0x000ee20000000c00 */
[----:B------:R-:W-:-:S07]  /*0c80*/  IADD3 R10, P0, PT, R8, R5, RZ ;  /* 0x00000005080a7210 */ /* 0x000fce0007f1e0ff */
[----:B------:R-:W4:Y:S08]  /*0c90*/  @!P6 MUFU.LG2 R21, R21 ;  /* 0x000000150015e308 */ /* 0x000f300000000c00 */
[----:B------:R-:W5:Y:S01]  /*0ca0*/  @P6 MUFU.LG2 R23, R22 ;  /* 0x0000001600176308 */ /* 0x000f620000000c00 */
[----:B-1----:R-:W-:Y:S01]  /*0cb0*/  @P4 FFMA R7, R14, 0.69314718246459960938, R7 ;  /* 0x3f3172180e074823 */ /* 0x002fe20000000007 */
[----:B------:R-:W-:Y:S01]  /*0cc0*/  IMAD.X R11, R9, 0x1, R2, P0 ;  /* 0x00000001090b7824 */ /* 0x000fe200000e0602 */
[----:B------:R-:W-:Y:S01]  /*0cd0*/  IADD3 R14, P0, PT, R10, R5, RZ ;  /* 0x000000050a0e7210 */ /* 0x000fe20007f1e0ff */
[----:B0-----:R-:W-:Y:S01]  /*0ce0*/  @!P5 FMUL R19, R19, 0.69314718246459960938 ;  /* 0x3f3172181313d820 */ /* 0x001fe20000400000 */
[----:B------:R-:W-:Y:S01]  /*0cf0*/  @!P4 FMUL R7, R13, 0.69314718246459960938 ;  /* 0x3f3172180d07c820 */ /* 0x000fe20000400000 */
[----:B---3--:R-:W-:-:S02]  /*0d00*/  @P5 FFMA R19, R15, 0.69314718246459960938, R4 ;  /* 0x3f3172180f135823 */ /* 0x008fc40000000004 */
[----:B------:R-:W-:Y:S02]  /*0d10*/  IMAD.X R15, R11, 0x1, R2, P0 ;  /* 0x000000010b0f7824 */ /* 0x000fe400000e0602 */
[----:B----4-:R-:W-:Y:S01]  /*0d20*/  @!P6 FMUL R17, R21, 0.69314718246459960938 ;  /* 0x3f3172181511e820 */ /* 0x010fe20000400000 */
[----:B------:R0:W-:Y:S01]  /*0d30*/  STG.E desc[UR4][R8.64], R7 ;  /* 0x0000000708007986 */ /* 0x0001e2000c101904 */
[----:B-----5:R-:W-:-:S03]  /*0d40*/  @P6 FFMA R17, R23, 0.69314718246459960938, R6 ;  /* 0x3f31721817116823 */ /* 0x020fc60000000006 */
[----:B------:R0:W-:Y:S04]  /*0d50*/  STG.E desc[UR4][R10.64], R19 ;  /* 0x000000130a007986 */ /* 0x0001e8000c101904 */
[----:B------:R0:W-:Y:S01]  /*0d60*/  STG.E desc[UR4][R14.64], R17 ;  /* 0x000000110e007986 */ /* 0x0001e2000c101904 */
[----:B------:R-:W-:Y:S01]  /*0d70*/  BSSY.RECONVERGENT B0, `(.L_x_86) ;  /* 0x0000014000007945 */ /* 0x000fe20003800200 */
[----:B--2---:R-:W-:-:S13]  /*0d80*/  FSETP.GT.AND P0, PT, R12, RZ, PT ;  /* 0x000000ff0c00720b */ /* 0x004fda0003f04000 */
[----:B0-----:R-:W-:Y:S05]  /*0d90*/  @P0 BRA `(.L_x_87) ;  /* 0x0000000000240947 */ /* 0x001fea0003800000 */
        /* <DEDUP_REMOVED lines=9> */
.L_x_87:
[----:B------:R-:W-:-:S05]  /*0e30*/  FMUL R4, R12, -1.4426950216293334961 ;  /* 0xbfb8aa3b0c047820 */ /* 0x000fca0000400000 */
[----:B------:R-:W-:-:S13]  /*0e40*/  FSETP.GEU.AND P0, PT, R4, -126, PT ;  /* 0xc2fc00000400780b */ /* 0x000fda0003f0e000 */
[----:B------:R-:W-:-:S04]  /*0e50*/  @!P0 FMUL R4, R4, 0.5 ;  /* 0x3f00000004048820 */ /* 0x000fc80000400000 */
[----:B------:R-:W0:Y:S02]  /*0e60*/  MUFU.EX2 R6, R4 ;  /* 0x0000000400067308 */ /* 0x000e240000000800 */
[----:B0-----:R-:W-:-:S04]  /*0e70*/  @!P0 FMUL R6, R6, R6 ;  /* 0x0000000606068220 */ /* 0x001fc80000400000 */
[----:B------:R-:W-:-:S04]  /*0e80*/  FADD R6, R6, 1 ;  /* 0x3f80000006067421 */ /* 0x000fc80000000000 */
[----:B------:R-:W0:Y:S02]  /*0e90*/  MUFU.LG2 R9, R6 ;  /* 0x0000000600097308 */ /* 0x000e240000000c00 */
[----:B0-----:R-:W-:-:S07]  /*0ea0*/  FFMA R9, R9, 0.69314718246459960938, R12 ;  /* 0x3f31721809097823 */ /* 0x001fce000000000c */
.L_x_88:
[----:B------:R-:W-:Y:S05]  /*0eb0*/  BSYNC.RECONVERGENT B0 ;  /* 0x0000000000007941 */ /* 0x000fea0003800200 */
.L_x_86:
[----:B------:R-:W-:-:S05]  /*0ec0*/  IADD3 R6, P0, PT, R14, R5, RZ ;  /* 0x000000050e067210 */ /* 0x000fca0007f1e0ff */
[----:B------:R-:W-:Y:S01]  /*0ed0*/  IMAD.X R7, R15, 0x1, R2, P0 ;  /* 0x000000010f077824 */ /* 0x000fe200000e0602 */
[----:B------:R-:W-:-:S04]  /*0ee0*/  IADD3 R0, P0, PT, R0, R5, RZ ;  /* 0x0000000500007210 */ /* 0x000fc80007f1e0ff */
[----:B------:R4:W-:Y:S01]  /*0ef0*/  STG.E desc[UR4][R6.64], R9 ;  /* 0x0000000906007986 */ /* 0x0009e2000c101904 */
[----:B------:R-:W-:Y:S01]  /*0f00*/  IMAD.X R3, R3, 0x1, R2, P0 ;  /* 0x0000000103037824 */ /* 0x000fe200000e0602 */
[----:B------:R-:W-:-:S04]  /*0f10*/  ISETP.GE.U32.AND P0, PT, R0, UR10, PT ;  /* 0x0000000a00007c0c */ /* 0x000fc8000bf06070 */
[----:B------:R-:W-:-:S13]  /*0f20*/  ISETP.GE.AND.EX P0, PT, R3, UR11, PT, P0 ;  /* 0x0000000b03007c0c */ /* 0x000fda000bf06300 */
[----:B----4-:R-:W-:Y:S05]  /*0f30*/  @!P0 BRA `(.L_x_89) ;  /* 0xfffffff8000c8947 */ /* 0x010fea000383ffff */
[----:B------:R-:W-:Y:S05]  /*0f40*/  EXIT ;  /* 0x000000000000794d */ /* 0x000fea0003800000 */
        .weak           $__internal_1_$__cuda_sm20_div_u64
        .type           $__internal_1_$__cuda_sm20_div_u64,@function
        .size           $__internal_1_$__cuda_sm20_div_u64,(.L_x_204 - $__internal_1_$__cuda_sm20_div_u64)
$__internal_1_$__cuda_sm20_div_u64:
[----:B------:R-:W0:Y:S08]  /*0f50*/  I2F.U64.RP R8, R4 ;  /* 0x0000000400087312 */ /* 0x000e300000309000 */
[----:B0-----:R-:W0:Y:S02]  /*0f60*/  MUFU.RCP R8, R8 ;  /* 0x0000000800087308 */ /* 0x001e240000001000 */
[----:B0-----:R-:W-:-:S06]  /*0f70*/  IADD3 R10, PT, PT, R8, 0x1ffffffe, RZ ;  /* 0x1ffffffe080a7810 */ /* 0x001fcc0007ffe0ff */
[----:B------:R-:W0:Y:S02]  /*0f80*/  F2I.U64.TRUNC R10, R10 ;  /* 0x0000000a000a7311 */ /* 0x000e24000020d800 */
[----:B0-----:R-:W-:-:S04]  /*0f90*/  IMAD.WIDE.U32 R12, R10, R4, RZ ;  /* 0x000000040a0c7225 */ /* 0x001fc800078e00ff */
[----:B------:R-:W-:Y:S01]  /*0fa0*/  IMAD R13, R10, R5, R13 ;  /* 0x000000050a0d7224 */ /* 0x000fe200078e020d */
[----:B------:R-:W-:-:S03]  /*0fb0*/  IADD3 R15, P0, PT, RZ, -R12, RZ ;  /* 0x8000000cff0f7210 */ /* 0x000fc60007f1e0ff */
[----:B------:R-:W-:Y:S02]  /*0fc0*/  IMAD R13, R11, R4, R13 ;  /* 0x000000040b0d7224 */ /* 0x000fe400078e020d */
[----:B------:R-:W-:-:S04]  /*0fd0*/  IMAD.HI.U32 R12, R10, R15, RZ ;  /* 0x0000000f0a0c7227 */ /* 0x000fc800078e00ff */
[----:B------:R-:W-:Y:S02]  /*0fe0*/  IMAD.X R17, RZ, RZ, ~R13, P0 ;  /* 0x000000ffff117224 */ /* 0x000fe400000e0e0d */
[----:B------:R-:W-:Y:S02]  /*0ff0*/  IMAD.MOV.U32 R13, RZ, RZ, R10 ;  /* 0x000000ffff0d7224 */ /* 0x000fe400078e000a */
[-C--:B------:R-:W-:Y:S02]  /*1000*/  IMAD R19, R11, R17.reuse, RZ ;  /* 0x000000110b137224 */ /* 0x080fe400078e02ff */
[----:B------:R-:W-:-:S04]  /*1010*/  IMAD.WIDE.U32 R12, P0, R10, R17, R12 ;  /* 0x000000110a0c7225 */ /* 0x000fc8000780000c */
[----:B------:R-:W-:-:S04]  /*1020*/  IMAD.HI.U32 R17, R11, R17, RZ ;  /* 0x000000110b117227 */ /* 0x000fc800078e00ff */
[----:B------:R-:W-:-:S04]  /*1030*/  IMAD.HI.U32 R12, P1, R11, R15, R12 ;  /* 0x0000000f0b0c7227 */ /* 0x000fc8000782000c */
[----:B------:R-:W-:Y:S01]  /*1040*/  IMAD.X R8, R17, 0x1, R11, P0 ;  /* 0x0000000111087824 */ /* 0x000fe200000e060b */
[----:B------:R-:W-:-:S04]  /*1050*/  IADD3 R13, P2, PT, R19, R12, RZ ;  /* 0x0000000c130d7210 */ /* 0x000fc80007f5e0ff */
[----:B------:R-:W-:Y:S01]  /*1060*/  IADD3.X R15, PT, PT, RZ, RZ, R8, P2, P1 ;  /* 0x000000ffff0f7210 */ /* 0x000fe200017e2408 */
[----:B------:R-:W-:-:S04]  /*1070*/  IMAD.WIDE.U32 R10, R13, R4, RZ ;  /* 0x000000040d0a7225 */ /* 0x000fc800078e00ff */
[----:B------:R-:W-:Y:S01]  /*1080*/  IMAD R8, R13, R5, R11 ;  /* 0x000000050d087224 */ /* 0x000fe200078e020b */
[----:B------:R-:W-:-:S03]  /*1090*/  IADD3 R11, P0, PT, RZ, -R10, RZ ;  /* 0x8000000aff0b7210 */ /* 0x000fc60007f1e0ff */
[----:B------:R-:W-:Y:S02]  /*10a0*/  IMAD R8, R15, R4, R8 ;  /* 0x000000040f087224 */ /* 0x000fe400078e0208 */
[----:B------:R-:W-:-:S04]  /*10b0*/  IMAD.HI.U32 R12, R13, R11, RZ ;  /* 0x0000000b0d0c7227 */ /* 0x000fc800078e00ff */
[----:B------:R-:W-:-:S04]  /*10c0*/  IMAD.X R10, RZ, RZ, ~R8, P0 ;  /* 0x000000ffff0a7224 */ /* 0x000fc800000e0e08 */
[----:B------:R-:W-:-:S04]  /*10d0*/  IMAD.WIDE.U32 R12, P0, R13, R10, R12 ;  /* 0x0000000a0d0c7225 */ /* 0x000fc8000780000c */
[C---:B------:R-:W-:Y:S02]  /*10e0*/  IMAD R17, R15.reuse, R10, RZ ;  /* 0x0000000a0f117224 */ /* 0x040fe400078e02ff */
[----:B------:R-:W-:-:S04]  /*10f0*/  IMAD.HI.U32 R8, P1, R15, R11, R12 ;  /* 0x0000000b0f087227 */ /* 0x000fc8000782000c */
[----:B------:R-:W-:Y:S01]  /*1100*/  IMAD.HI.U32 R10, R15, R10, RZ ;  /* 0x0000000a0f0a7227 */ /* 0x000fe200078e00ff */
[----:B------:R-:W-:-:S03]  /*1110*/  IADD3 R8, P2, PT, R17, R8, RZ ;  /* 0x0000000811087210 */ /* 0x000fc60007f5e0ff */
[----:B------:R-:W-:Y:S01]  /*1120*/  IMAD.MOV.U32 R11, RZ, RZ, RZ ;  /* 0x000000ffff0b7224 */ /* 0x000fe200078e00ff */
[----:B------:R-:W-:Y:S01]  /*1130*/  IADD3.X R15, PT, PT, R10, R15, RZ, P0, !PT ;  /* 0x0000000f0a0f7210 */ /* 0x000fe200007fe4ff */
[----:B------:R-:W-:-:S03]  /*1140*/  IMAD.HI.U32 R10, R8, R7, RZ ;  /* 0x00000007080a7227 */ /* 0x000fc600078e00ff */
[----:B------:R-:W-:Y:S01]  /*1150*/  IADD3.X R12, PT, PT, RZ, RZ, R15, P2, P1 ;  /* 0x000000ffff0c7210 */ /* 0x000fe200017e240f */
[----:B------:R-:W-:-:S04]  /*1160*/  IMAD.WIDE.U32 R10, R8, R9, R10 ;  /* 0x00000009080a7225 */ /* 0x000fc800078e000a */
[C---:B------:R-:W-:Y:S02]  /*1170*/  IMAD R13, R12.reuse, R9, RZ ;  /* 0x000000090c0d7224 */ /* 0x040fe400078e02ff */
[----:B------:R-:W-:-:S04]  /*1180*/  IMAD.HI.U32 R10, P0, R12, R7, R10 ;  /* 0x000000070c0a7227 */ /* 0x000fc8000780000a */
[----:B------:R-:W-:Y:S01]  /*1190*/  IMAD.HI.U32 R8, R12, R9, RZ ;  /* 0x000000090c087227 */ /* 0x000fe200078e00ff */
[----:B------:R-:W-:-:S03]  /*11a0*/  IADD3 R13, P1, PT, R13, R10, RZ ;  /* 0x0000000a0d0d7210 */ /* 0x000fc60007f3e0ff */
[----:B------:R-:W-:Y:S02]  /*11b0*/  IMAD.X R8, RZ, RZ, R8, P0 ;  /* 0x000000ffff087224 */ /* 0x000fe400000e0608 */
[----:B------:R-:W-:-:S04]  /*11c0*/  IMAD.WIDE.U32 R10, R13, R4, RZ ;  /* 0x000000040d0a7225 */ /* 0x000fc800078e00ff */
[----:B------:R-:W-:Y:S02]  /*11d0*/  IMAD.X R15, RZ, RZ, R8, P1 ;  /* 0x000000ffff0f7224 */ /* 0x000fe400008e0608 */
[----:B------:R-:W-:Y:S01]  /*11e0*/  IMAD R8, R13, R5, R11 ;  /* 0x000000050d087224 */ /* 0x000fe200078e020b */
[----:B------:R-:W-:-:S03]  /*11f0*/  IADD3 R11, P1, PT, -R10, R7, RZ ;  /* 0x000000070a0b7210 */ /* 0x000fc60007f3e1ff */
[-C--:B------:R-:W-:Y:S01]  /*1200*/  IMAD R8, R15, R4.reuse, R8 ;  /* 0x000000040f087224 */ /* 0x080fe200078e0208 */
[----:B------:R-:W-:-:S03]  /*1210*/  ISETP.GE.U32.AND P0, PT, R11, R4, PT ;  /* 0x000000040b00720c */ /* 0x000fc60003f06070 */
[----:B------:R-:W-:Y:S01]  /*1220*/  IMAD.X R17, R9, 0x1, ~R8, P1 ;  /* 0x0000000109117824 */ /* 0x000fe200008e0e08 */
[----:B------:R-:W-:Y:S02]  /*1230*/  IADD3 R8, P2, PT, R13, 0x1, RZ ;  /* 0x000000010d087810 */ /* 0x000fe40007f5e0ff */
[----:B------:R-:W-:Y:S02]  /*1240*/  IADD3 R7, P1, PT, -R4, R11, RZ ;  /* 0x0000000b04077210 */ /* 0x000fe40007f3e1ff */
[----:B------:R-:W-:Y:S01]  /*1250*/  ISETP.GE.U32.AND.EX P0, PT, R17, R5, PT, P0 ;  /* 0x000000051100720c */ /* 0x000fe20003f06100 */
[----:B------:R-:W-:Y:S01]  /*1260*/  IMAD.X R10, RZ, RZ, R15, P2 ;  /* 0x000000ffff0a7224 */ /* 0x000fe200010e060f */
[----:B------:R-:W-:Y:S02]  /*1270*/  IADD3.X R9, PT, PT, ~R5, R17, RZ, P1, !PT ;  /* 0x0000001105097210 */ /* 0x000fe40000ffe5ff */
[----:B------:R-:W-:Y:S02]  /*1280*/  SEL R7, R7, R11, P0 ;  /* 0x0000000b07077207 */ /* 0x000fe40000000000 */
[----:B------:R-:W-:-:S02]  /*1290*/  SEL R13, R8, R13, P0 ;  /* 0x0000000d080d7207 */ /* 0x000fc40000000000 */
[----:B------:R-:W-:Y:S02]  /*12a0*/  SEL R9, R9, R17, P0 ;  /* 0x0000001109097207 */ /* 0x000fe40000000000 */
[----:B------:R-:W-:Y:S02]  /*12b0*/  SEL R10, R10, R15, P0 ;  /* 0x0000000f0a0a7207 */ /* 0x000fe40000000000 */
[----:B------:R-:W-:Y:S01]  /*12c0*/  ISETP.GE.U32.AND P0, PT, R7, R4, PT ;  /* 0x000000040700720c */ /* 0x000fe20003f06070 */
[----:B------:R-:W-:Y:S01]  /*12d0*/  IMAD.MOV.U32 R7, RZ, RZ, 0x0 ;  /* 0x00000000ff077424 */ /* 0x000fe200078e00ff */
[----:B------:R-:W-:Y:S02]  /*12e0*/  IADD3 R8, P2, PT, R13, 0x1, RZ ;  /* 0x000000010d087810 */ /* 0x000fe40007f5e0ff */
[----:B------:R-:W-:Y:S02]  /*12f0*/  ISETP.GE.U32.AND.EX P0, PT, R9, R5, PT, P0 ;  /* 0x000000050900720c */ /* 0x000fe40003f06100 */
[----:B------:R-:W-:Y:S01]  /*1300*/  ISETP.NE.U32.AND P1, PT, R4, RZ, PT ;  /* 0x000000ff0400720c */ /* 0x000fe20003f25070 */
[----:B------:R-:W-:Y:S01]  /*1310*/  IMAD.X R9, RZ, RZ, R10, P2 ;  /* 0x000000ffff097224 */ /* 0x000fe200010e060a */
[----:B------:R-:W-:-:S02]  /*1320*/  SEL R8, R8, R13, P0 ;  /* 0x0000000d08087207 */ /* 0x000fc40000000000 */
[----:B------:R-:W-:Y:S02]  /*1330*/  ISETP.NE.AND.EX P1, PT, R5, RZ, PT, P1 ;  /* 0x000000ff0500720c */ /* 0x000fe40003f25310 */
[----:B------:R-:W-:Y:S02]  /*1340*/  SEL R9, R9, R10, P0 ;  /* 0x0000000a09097207 */ /* 0x000fe40000000000 */
[----:B------:R-:W-:Y:S02]  /*1350*/  SEL R8, R8, 0xffffffff, P1 ;  /* 0xffffffff08087807 */ /* 0x000fe40000800000 */
[----:B------:R-:W-:Y:S01]  /*1360*/  SEL R9, R9, 0xffffffff, P1 ;  /* 0xffffffff09097807 */ /* 0x000fe20000800000 */
[----:B------:R-:W-:Y:S06]  /*1370*/  RET.REL.NODEC R6 `(_Z19softplus_f32_kernelPKfPfl) ;  /* 0xffffffec06207950 */ /* 0x000fec0003c3ffff */
.L_x_90:
        /* <DEDUP_REMOVED lines=16> */
.L_x_204:


//--------------------- .text._Z14log_f32_kernelPKfPfl --------------------------
	.section	.text._Z14log_f32_kernelPKfPfl,"ax",@progbits
	.align	128
        .global         _Z14log_f32_kernelPKfPfl
        .type           _Z14log_f32_kernelPKfPfl,@function
        .size           _Z14log_f32_kernelPKfPfl,(.L_x_205 - _Z14log_f32_kernelPKfPfl)
        .other          _Z14log_f32_kernelPKfPfl,@"STO_CUDA_ENTRY STV_DEFAULT"
_Z14log_f32_kernelPKfPfl:
.text._Z14log_f32_kernelPKfPfl:
        /* <DEDUP_REMOVED lines=20> */
[----:B------:R-:W-:Y:S02]  /*0140*/  ISETP.GE.U32.AND.EX P0, PT, R0, UR9, PT, P0 ;  /* 0x0000000900007c0c */ /* 0x000fe4000bf06100 */
        /* <DEDUP_REMOVED lines=17> */
[----:B0-----:R-:W-:Y:S02]  /*0260*/  IMAD.MOV.U32 R8, RZ, RZ, RZ ;  /* 0x000000ffff087224 */ /* 0x001fe400078e00ff */
[----:B-1----:R-:W-:-:S04]  /*0270*/  IMAD R11, R11, R9, RZ ;  /* 0x000000090b0b7224 */ /* 0x002fc800078e02ff */
[----:B------:R-:W-:-:S06]  /*0280*/  IMAD.HI.U32 R10, R9, R11, R8 ;  /* 0x0000000b090a7227 */ /* 0x000fcc00078e0008 */
[----:B------:R-:W-:-:S05]  /*0290*/  IMAD.HI.U32 R6, R10, R7, RZ ;  /* 0x000000070a067227 */ /* 0x000fca00078e00ff */
[----:B------:R-:W-:-:S05]  /*02a0*/  IADD3 R9, PT, PT, -R6, RZ, RZ ;  /* 0x000000ff06097210 */ /* 0x000fca0007ffe1ff */
        /* <DEDUP_REMOVED lines=9> */
.L_x_92:
[----:B------:R-:W-:-:S07]  /*0340*/  MOV R6, 0x360 ;  /* 0x0000036000067802 */ /* 0x000fce0000000f00 */
[----:B------:R-:W-:Y:S05]  /*0350*/  CALL.REL.NOINC `($__internal_2_$__cuda_sm20_div_u64) ;  /* 0x00000004008c7944 */ /* 0x000fea0003c00000 */
[----:B------:R-:W-:Y:S02]  /*0360*/  IMAD.MOV.U32 R6, RZ, RZ, R8 ;  /* 0x000000ffff067224 */ /* 0x000fe400078e0008 */
[----:B------:R-:W-:-:S07]  /*0370*/  IMAD.MOV.U32 R7, RZ, RZ, R9 ;  /* 0x000000ffff077224 */ /* 0x000fce00078e0009 */
.L_x_93:
[----:B------:R-:W-:Y:S05]  /*0380*/  BSYNC.RECONVERGENT B0 ;  /* 0x0000000000007941 */ /* 0x000fea0003800200 */
.L_x_91:
[----:B------:R-:W-:Y:S01]  /*0390*/  IADD3 R4, P0, PT, R6, R4, RZ ;  /* 0x0000000406047210 */ /* 0x000fe20007f1e0ff */
[----:B------:R-:W0:Y:S01]  /*03a0*/  LDCU.64 UR4, c[0x0][0x358] ;  /* 0x00006b00ff0477ac */ /* 0x000e220008000a00 */
[----:B------:R-:W-:Y:S02]  /*03b0*/  BSSY.RECONVERGENT B0, `(.L_x_94) ;  /* 0x0000024000007945 */ /* 0x000fe40003800200 */
[----:B------:R-:W-:Y:S01]  /*03c0*/  LOP3.LUT R8, R4, 0x3, RZ, 0xc0, !PT ;  /* 0x0000000304087812 */ /* 0x000fe200078ec0ff */
[----:B------:R-:W1:Y:S01]  /*03d0*/  LDCU.128 UR8, c[0x0][0x380] ;  /* 0x00007000ff0877ac */ /* 0x000e620008000c00 */
[----:B------:R-:W-:Y:S02]  /*03e0*/  IADD3.X R6, PT, PT, RZ, R7, RZ, P0, !PT ;  /* 0x00000007ff067210 */ /* 0x000fe400007fe4ff */
[----:B------:R-:W-:Y:S02]  /*03f0*/  ISETP.NE.U32.AND P1, PT, R8, 0x3, PT ;  /* 0x000000030800780c */ /* 0x000fe40003f25070 */
[----:B------:R-:W-:-:S02]  /*0400*/  ISETP.GE.U32.AND P0, PT, R4, 0x3, PT ;  /* 0x000000030400780c */ /* 0x000fc40003f06070 */
[----:B------:R-:W-:Y:S02]  /*0410*/  ISETP.NE.AND.EX P1, PT, RZ, RZ, PT, P1 ;  /* 0x000000ffff00720c */ /* 0x000fe40003f25310 */
[----:B------:R-:W-:-:S11]  /*0420*/  ISETP.GE.U32.AND.EX P0, PT, R6, RZ, PT, P0 ;  /* 0x000000ff0600720c */ /* 0x000fd60003f06100 */
        /* <DEDUP_REMOVED lines=8> */
.L_x_96:
[----:B------:R-:W-:-:S04]  /*04b0*/  IADD3 R6, P1, PT, R15, UR8, RZ ;  /* 0x000000080f067c10 */ /* 0x000fc8000ff3e0ff */
[----:B------:R-:W-:-:S05]  /*04c0*/  IADD3.X R7, PT, PT, R14, UR9, RZ, P1, !PT ;  /* 0x000000090e077c10 */ /* 0x000fca0008ffe4ff */
[----:B------:R-:W2:Y:S01]  /*04d0*/  LDG.E.CONSTANT R4, desc[UR4][R6.64] ;  /* 0x0000000406047981 */ /* 0x000ea2000c1e9900 */
[----:B------:R-:W-:Y:S02]  /*04e0*/  IADD3 R8, P2, PT, R15, UR10, RZ ;  /* 0x0000000a0f087c10 */ /* 0x000fe4000ff5e0ff */
[----:B------:R-:W-:Y:S02]  /*04f0*/  LEA R15, P3, R2, R15, 0x2 ;  /* 0x0000000f020f7211 */ /* 0x000fe400078610ff */
[----:B------:R-:W-:Y:S02]  /*0500*/  IADD3.X R9, PT, PT, R14, UR11, RZ, P2, !PT ;  /* 0x0000000b0e097c10 */ /* 0x000fe400097fe4ff */
[----:B------:R-:W-:Y:S01]  /*0510*/  IADD3 R0, P2, PT, R2, R0, RZ ;  /* 0x0000000002007210 */ /* 0x000fe20007f5e0ff */
[----:B------:R-:W-:-:S04]  /*0520*/  IMAD.X R14, R14, 0x1, R17, P3 ;  /* 0x000000010e0e7824 */ /* 0x000fc800018e0611 */
[----:B------:R-:W-:Y:S01]  /*0530*/  IMAD.X R5, R3, 0x1, R5, P2 ;  /* 0x0000000103057824 */ /* 0x000fe200010e0605 */
[----:B--2---:R-:W-:-:S13]  /*0540*/  FSETP.GEU.AND P1, PT, |R4|, 1.175494350822287508e-38, PT ;  /* 0x008000000400780b */ /* 0x004fda0003f2e200 */
[----:B------:R-:W-:-:S04]  /*0550*/  @!P1 FMUL R4, R4, 16777216 ;  /* 0x4b80000004049820 */ /* 0x000fc80000400000 */
[----:B------:R-:W0:Y:S02]  /*0560*/  MUFU.LG2 R10, R4 ;  /* 0x00000004000a7308 */ /* 0x000e240000000c00 */
[----:B0-----:R-:W-:Y:S01]  /*0570*/  @!P1 FADD R10, R10, -24 ;  /* 0xc1c000000a0a9421 */ /* 0x001fe20000000000 */
[----:B------:R-:W-:-:S03]  /*0580*/  IADD3 R12, P1, PT, R12, 0x1, RZ ;  /* 0x000000010c0c7810 */ /* 0x000fc60007f3e0ff */
[----:B------:R-:W-:Y:S02]  /*0590*/  FMUL R11, R10, 0.69314718246459960938 ;  /* 0x3f3172180a0b7820 */ /* 0x000fe40000400000 */
[----:B------:R-:W-:Y:S01]  /*05a0*/  IMAD.X R13, RZ, RZ, R13, P1 ;  /* 0x000000ffff0d7224 */ /* 0x000fe200008e060d */
[----:B------:R-:W-:Y:S02]  /*05b0*/  ISETP.NE.U32.AND P1, PT, R12, RZ, PT ;  /* 0x000000ff0c00720c */ /* 0x000fe40003f25070 */
[----:B------:R0:W-:Y:S02]  /*05c0*/  STG.E desc[UR4][R8.64], R11 ;  /* 0x0000000b08007986 */ /* 0x0001e4000c101904 */
[----:B------:R-:W-:-:S13]  /*05d0*/  ISETP.NE.AND.EX P1, PT, R13, RZ, PT, P1 ;  /* 0x000000ff0d00720c */ /* 0x000fda0003f25310 */
[----:B0-----:R-:W-:Y:S05]  /*05e0*/  @P1 BRA `(.L_x_96) ;  /* 0xfffffffc00b01947 */ /* 0x001fea000383ffff */
.L_x_95:
[----:B------:R-:W-:Y:S05]  /*05f0*/  BSYNC.RECONVERGENT B0 ;  /* 0x0000000000007941 */ /* 0x000fea0003800200 */
.L_x_94:
[----:B------:R-:W-:Y:S05]  /*0600*/  @!P0 EXIT ;  /* 0x000000000000894d */ /* 0x000fea0003800000 */
[C---:B------:R-:W-:Y:S01]  /*0610*/  SHF.L.U64.HI R4, R2.reuse, 0x2, R3 ;  /* 0x0000000202047819 */ /* 0x040fe20000010203 */
[----:B------:R-:W0:Y:S01]  /*0620*/  LDCU.64 UR6, c[0x0][0x390] ;  /* 0x00007200ff0677ac */ /* 0x000e220008000a00 */
[----:B------:R-:W-:Y:S01]  /*0630*/  SHF.L.U32 R3, R2, 0x2, RZ ;  /* 0x0000000202037819 */ /* 0x000fe200000006ff */
[----:B------:R-:W1:Y:S06]  /*0640*/  LDCU.128 UR8, c[0x0][0x380] ;  /* 0x00007000ff0877ac */ /* 0x000e6c0008000c00 */
.L_x_97:
[C---:B------:R-:W-:Y:S01]  /*0650*/  IMAD.SHL.U32 R15, R0.reuse, 0x4, RZ ;  /* 0x00000004000f7824 */ /* 0x040fe200078e00ff */
[----:B------:R-:W-:-:S04]  /*0660*/  SHF.L.U64.HI R19, R0, 0x2, R5 ;  /* 0x0000000200137819 */ /* 0x000fc80000010205 */
[----:B-1----:R-:W-:-:S04]  /*0670*/  IADD3 R6, P0, PT, R15, UR8, RZ ;  /* 0x000000080f067c10 */ /* 0x002fc8000ff1e0ff */
[----:B------:R-:W-:Y:S02]  /*0680*/  IADD3.X R7, PT, PT, R19, UR9, RZ, P0, !PT ;  /* 0x0000000913077c10 */ /* 0x000fe400087fe4ff */
[----:B------:R-:W-:-:S03]  /*0690*/  IADD3 R8, P0, PT, R6, R3, RZ ;  /* 0x0000000306087210 */ /* 0x000fc60007f1e0ff */
[----:B------:R-:W2:Y:S02]  /*06a0*/  LDG.E.CONSTANT R2, desc[UR4][R6.64] ;  /* 0x0000000406027981 */ /* 0x000ea4000c1e9900 */
[----:B------:R-:W-:Y:S01]  /*06b0*/  IMAD.X R9, R7, 0x1, R4, P0 ;  /* 0x0000000107097824 */ /* 0x000fe200000e0604 */
[----:B------:R-:W-:-:S04]  /*06c0*/  IADD3 R10, P0, PT, R8, R3, RZ ;  /* 0x00000003080a7210 */ /* 0x000fc80007f1e0ff */
[----:B------:R-:W3:Y:S01]  /*06d0*/  LDG.E.CONSTANT R8, desc[UR4][R8.64] ;  /* 0x0000000408087981 */ /* 0x000ee2000c1e9900 */
[----:B------:R-:W-:Y:S01]  /*06e0*/  IMAD.X R11, R9, 0x1, R4, P0 ;  /* 0x00000001090b7824 */ /* 0x000fe200000e0604 */
[----:B------:R-:W-:-:S04]  /*06f0*/  IADD3 R12, P0, PT, R10, R3, RZ ;  /* 0x000000030a0c7210 */ /* 0x000fc80007f1e0ff */
[----:B------:R1:W4:Y:S01]  /*0700*/  LDG.E.CONSTANT R16, desc[UR4][R10.64] ;  /* 0x000000040a107981 */ /* 0x000322000c1e9900 */
[----:B------:R-:W-:-:S05]  /*0710*/  IMAD.X R13, R11, 0x1, R4, P0 ;  /* 0x000000010b0d7824 */ /* 0x000fca00000e0604 */
[----:B------:R-:W5:Y:S01]  /*0720*/  LDG.E.CONSTANT R17, desc[UR4][R12.64] ;  /* 0x000000040c117981 */ /* 0x000f62000c1e9900 */
[----:B-1----:R-:W-:-:S04]  /*0730*/  IADD3 R10, P4, PT, R15, UR10, RZ ;  /* 0x0000000a0f0a7c10 */ /* 0x002fc8000ff9e0ff */
[----:B------:R-:W-:Y:S02]  /*0740*/  IADD3.X R11, PT, PT, R19, UR11, RZ, P4, !PT ;  /* 0x0000000b130b7c10 */ /* 0x000fe4000a7fe4ff */
[----:B--2---:R-:W-:Y:S02]  /*0750*/  FSETP.GEU.AND P3, PT, |R2|, 1.175494350822287508e-38, PT ;  /* 0x008000000200780b */ /* 0x004fe40003f6e200 */
[----:B---3--:R-:W-:Y:S02]  /*0760*/  FSETP.GEU.AND P2, PT, |R8|, 1.175494350822287508e-38, PT ;  /* 0x008000000800780b */ /* 0x008fe40003f4e200 */
[----:B----4-:R-:W-:-:S09]  /*0770*/  FSETP.GEU.AND P0, PT, |R16|, 1.175494350822287508e-38, PT ;  /* 0x008000001000780b */ /* 0x010fd20003f0e200 */
[----:B------:R-:W-:Y:S01]  /*0780*/  @!P3 FMUL R2, R2, 16777216 ;  /* 0x4b8000000202b820 */ /* 0x000fe20000400000 */
[----:B-----5:R-:W-:-:S03]  /*0790*/  FSETP.GEU.AND P1, PT, |R17|, 1.175494350822287508e-38, PT ;  /* 0x008000001100780b */ /* 0x020fc60003f2e200 */
[----:B------:R-:W1:Y:S01]  /*07a0*/  MUFU.LG2 R7, R2 ;  /* 0x0000000200077308 */ /* 0x000e620000000c00 */
[----:B------:R-:W-:Y:S01]  /*07b0*/  @!P2 FMUL R8, R8, 16777216 ;  /* 0x4b8000000808a820 */ /* 0x000fe20000400000 */
[----:B------:R-:W-:-:S06]  /*07c0*/  @!P0 FMUL R16, R16, 16777216 ;  /* 0x4b80000010108820 */ /* 0x000fcc0000400000 */
[----:B------:R2:W3:Y:S02]  /*07d0*/  MUFU.LG2 R14, R8 ;  /* 0x00000008000e7308 */ /* 0x0004e40000000c00 */
[----:B------:R-:W-:-:S06]  /*07e0*/  @!P1 FMUL R17, R17, 16777216 ;  /* 0x4b80000011119820 */ /* 0x000fcc0000400000 */
[----:B------:R-:W4:Y:S01]  /*07f0*/  MUFU.LG2 R16, R16 ;  /* 0x0000001000107308 */ /* 0x000f220000000c00 */
[----:B-1----:R-:W-:Y:S01]  /*0800*/  @!P3 FADD R7, R7, -24 ;  /* 0xc1c000000707b421 */ /* 0x002fe20000000000 */
[----:B------:R-:W-:-:S06]  /*0810*/  IADD3 R6, P3, PT, R10, R3, RZ ;  /* 0x000000030a067210 */ /* 0x000fcc0007f7e0ff */
[----:B------:R1:W5:Y:S01]  /*0820*/  MUFU.LG2 R18, R17 ;  /* 0x0000001100127308 */ /* 0x0003620000000c00 */
[----:B------:R-:W-:Y:S01]  /*0830*/  FMUL R15, R7, 0.69314718246459960938 ;  /* 0x3f317218070f7820 */ /* 0x000fe20000400000 */
[----:B------:R-:W-:Y:S01]  /*0840*/  IMAD.X R7, R11, 0x1, R4, P3 ;  /* 0x000000010b077824 */ /* 0x000fe200018e0604 */
[----:B--2---:R-:W-:Y:S01]  /*0850*/  IADD3 R8, P3, PT, R6, R3, RZ ;  /* 0x0000000306087210 */ /* 0x004fe20007f7e0ff */
[----:B---3--:R-:W-:-:S03]  /*0860*/  @!P2 FADD R14, R14, -24 ;  /* 0xc1c000000e0ea421 */ /* 0x008fc60000000000 */
[----:B------:R-:W-:Y:S02]  /*0870*/  IADD3.X R9, PT, PT, R7, R4, RZ, P3, !PT ;  /* 0x0000000407097210 */ /* 0x000fe40001ffe4ff */
[-C--:B------:R-:W-:Y:S01]  /*0880*/  IADD3 R12, P2, PT, R8, R3.reuse, RZ ;  /* 0x00000003080c7210 */ /* 0x080fe20007f5e0ff */
[----:B----4-:R-:W-:Y:S01]  /*0890*/  @!P0 FADD R16, R16, -24 ;  /* 0xc1c0000010108421 */ /* 0x010fe20000000000 */
[----:B-1----:R-:W-:Y:S01]  /*08a0*/  FMUL R17, R14, 0.69314718246459960938 ;  /* 0x3f3172180e117820 */ /* 0x002fe20000400000 */
[----:B------:R-:W-:Y:S02]  /*08b0*/  IADD3 R0, P0, PT, R0, R3, RZ ;  /* 0x0000000300007210 */ /* 0x000fe40007f1e0ff */
[----:B------:R-:W-:Y:S01]  /*08c0*/  FMUL R19, R16, 0.69314718246459960938 ;  /* 0x3f31721810137820 */ /* 0x000fe20000400000 */
[----:B-----5:R-:W-:Y:S01]  /*08d0*/  @!P1 FADD R18, R18, -24 ;  /* 0xc1c0000012129421 */ /* 0x020fe20000000000 */
[----:B------:R-:W-:Y:S01]  /*08e0*/  IMAD.X R13, R9, 0x1, R4, P2 ;  /* 0x00000001090d7824 */ /* 0x000fe200010e0604 */
[----:B------:R2:W-:Y:S02]  /*08f0*/  STG.E desc[UR4][R10.64], R15 ;  /* 0x0000000f0a007986 */ /* 0x0005e4000c101904 */
[----:B------:R-:W-:-:S02]  /*0900*/  FMUL R21, R18, 0.69314718246459960938 ;  /* 0x3f31721812157820 */ /* 0x000fc40000400000 */
[----:B------:R2:W-:Y:S01]  /*0910*/  STG.E desc[UR4][R6.64], R17 ;  /* 0x0000001106007986 */ /* 0x0005e2000c101904 */
[----:B------:R-:W-:Y:S01]  /*0920*/  IMAD.X R5, R5, 0x1, R4, P0 ;  /* 0x0000000105057824 */ /* 0x000fe200000e0604 */
[----:B0-----:R-:W-:Y:S02]  /*0930*/  ISETP.GE.U32.AND P0, PT, R0, UR6, PT ;  /* 0x0000000600007c0c */ /* 0x001fe4000bf06070 */
[----:B------:R2:W-:Y:S04]  /*0940*/  STG.E desc[UR4][R8.64], R19 ;  /* 0x0000001308007986 */ /* 0x0005e8000c101904 */
[----:B------:R2:W-:Y:S01]  /*0950*/  STG.E desc[UR4][R12.64], R21 ;  /* 0x000000150c007986 */ /* 0x0005e2000c101904 */
[----:B------:R-:W-:-:S13]  /*0960*/  ISETP.GE.AND.EX P0, PT, R5, UR7, PT, P0 ;  /* 0x0000000705007c0c */ /* 0x000fda000bf06300 */
[----:B--2---:R-:W-:Y:S05]  /*0970*/  @!P0 BRA `(.L_x_97) ;  /* 0xfffffffc00348947 */ /* 0x004fea000383ffff */
[----:B------:R-:W-:Y:S05]  /*0980*/  EXIT ;  /* 0x000000000000794d */ /* 0x000fea0003800000 */
        .weak           $__internal_2_$__cuda_sm20_div_u64
        .type           $__internal_2_$__cuda_sm20_div_u64,@function
        .size           $__internal_2_$__cuda_sm20_div_u64,(.L_x_205 - $__internal_2_$__cuda_sm20_div_u64)
$__internal_2_$__cuda_sm20_div_u64:
[----:B------:R-:W0:Y:S08]  /*0990*/  I2F.U64.RP R8, R2 ;  /* 0x0000000200087312 */ /* 0x000e300000309000 */
[----:B0-----:R-:W0:Y:S02]  /*09a0*/  MUFU.RCP R8, R8 ;  /* 0x0000000800087308 */ /* 0x001e240000001000 */
[----:B0-----:R-:W-:-:S06]  /*09b0*/  VIADD R10, R8, 0x1ffffffe ;  /* 0x1ffffffe080a7836 */ /* 0x001fcc0000000000 */
        /* <DEDUP_REMOVED lines=11> */
[----:B------:R-:W-:Y:S01]  /*0a70*/  IMAD.HI.U32 R12, P1, R11, R15, R12 ;  /* 0x0000000f0b0c7227 */ /* 0x000fe2000782000c */
[----:B------:R-:W-:-:S04]  /*0a80*/  IADD3.X R8, PT, PT, R17, R11, RZ, P0, !PT ;  /* 0x0000000b11087210 */ /* 0x000fc800007fe4ff */
        /* <DEDUP_REMOVED lines=13> */
[----:B------:R-:W-:Y:S02]  /*0b60*/  IMAD.X R15, R10, 0x1, R15, P0 ;  /* 0x000000010a0f7824 */ /* 0x000fe400000e060f */
[----:B------:R-:W-:-:S03]  /*0b70*/  IMAD.HI.U32 R10, R8, R7, RZ ;  /* 0x00000007080a7227 */ /* 0x000fc600078e00ff */
[----:B------:R-:W-:Y:S01]  /*0b80*/  IADD3.X R12, PT, PT, RZ, RZ, R15, P2, P1 ;  /* 0x000000ffff0c7210 */ /* 0x000fe200017e240f */
[----:B------:R-:W-:Y:S02]  /*0b90*/  IMAD.MOV.U32 R11, RZ, RZ, RZ ;  /* 0x000000ffff0b7224 */ /* 0x000fe400078e00ff */
        /* <DEDUP_REMOVED lines=11> */
[----:B------:R-:W-:-:S04]  /*0c50*/  ISETP.GE.U32.AND P0, PT, R11, R2, PT ;  /* 0x000000020b00720c */ /* 0x000fc80003f06070 */
[----:B------:R-:W-:Y:S02]  /*0c60*/  IADD3.X R17, PT, PT, ~R8, R9, RZ, P1, !PT ;  /* 0x0000000908117210 */ /* 0x000fe40000ffe5ff */
[C---:B------:R-:W-:Y:S02]  /*0c70*/  IADD3 R7, P1, PT, -R2.reuse, R11, RZ ;  /* 0x0000000b02077210 */ /* 0x040fe40007f3e1ff */
[----:B------:R-:W-:Y:S02]  /*0c80*/  IADD3 R8, P2, PT, R13, 0x1, RZ ;  /* 0x000000010d087810 */ /* 0x000fe40007f5e0ff */
[C---:B------:R-:W-:Y:S01]  /*0c90*/  ISETP.GE.U32.AND.EX P0, PT, R17.reuse, R3, PT, P0 ;  /* 0x000000031100720c */ /* 0x040fe20003f06100 */
[----:B------:R-:W-:Y:S01]  /*0ca0*/  IMAD.X R9, R17, 0x1, ~R3, P1 ;  /* 0x0000000111097824 */ /* 0x000fe200008e0e03 */
[----:B------:R-:W-:Y:S01]  /*0cb0*/  ISETP.NE.U32.AND P1, PT, R2, RZ, PT ;  /* 0x000000ff0200720c */ /* 0x000fe20003f25070 */
[----:B------:R-:W-:Y:S01]  /*0cc0*/  IMAD.X R10, RZ, RZ, R15, P2 ;  /* 0x000000ffff0a7224 */ /* 0x000fe200010e060f */
[----:B------:R-:W-:-:S02]  /*0cd0*/  SEL R7, R7, R11, P0 ;  /* 0x0000000b07077207 */ /* 0x000fc40000000000 */
[----:B------:R-:W-:Y:S02]  /*0ce0*/  SEL R13, R8, R13, P0 ;  /* 0x0000000d080d7207 */ /* 0x000fe40000000000 */
[----:B------:R-:W-:Y:S02]  /*0cf0*/  SEL R9, R9, R17, P0 ;  /* 0x0000001109097207 */ /* 0x000fe40000000000 */
[----:B------:R-:W-:Y:S02]  /*0d00*/  SEL R10, R10, R15, P0 ;  /* 0x0000000f0a0a7207 */ /* 0x000fe40000000000 */
[----:B------:R-:W-:Y:S01]  /*0d10*/  ISETP.GE.U32.AND P0, PT, R7, R2, PT ;  /* 0x000000020700720c */ /* 0x000fe20003f06070 */
[----:B------:R-:W-:Y:S01]  /*0d20*/  IMAD.MOV.U32 R7, RZ, RZ, 0x0 ;  /* 0x00000000ff077424 */ /* 0x000fe200078e00ff */
[----:B------:R-:W-:Y:S02]  /*0d30*/  IADD3 R8, P2, PT, R13, 0x1, RZ ;  /* 0x000000010d087810 */ /* 0x000fe40007f5e0ff */
[----:B------:R-:W-:-:S02]  /*0d40*/  ISETP.GE.U32.AND.EX P0, PT, R9, R3, PT, P0 ;  /* 0x000000030900720c */ /* 0x000fc40003f06100 */
[----:B------:R-:W-:Y:S01]  /*0d50*/  ISETP.NE.AND.EX P1, PT, R3, RZ, PT, P1 ;  /* 0x000000ff0300720c */ /* 0x000fe20003f25310 */
[----:B------:R-:W-:Y:S01]  /*0d60*/  IMAD.X R9, RZ, RZ, R10, P2 ;  /* 0x000000ffff097224 */ /* 0x000fe200010e060a */
[----:B------:R-:W-:-:S04]  /*0d70*/  SEL R8, R8, R13, P0 ;  /* 0x0000000d08087207 */ /* 0x000fc80000000000 */
[----:B------:R-:W-:Y:S02]  /*0d80*/  SEL R9, R9, R10, P0 ;  /* 0x0000000a09097207 */ /* 0x000fe40000000000 */
[----:B------:R-:W-:Y:S02]  /*0d90*/  SEL R8, R8, 0xffffffff, P1 ;  /* 0xffffffff08087807 */ /* 0x000fe40000800000 */
[----:B------:R-:W-:Y:S01]  /*0da0*/  SEL R9, R9, 0xffffffff, P1 ;  /* 0xffffffff09097807 */ /* 0x000fe20000800000 */
[----:B------:R-:W-:Y:S06]  /*0db0*/  RET.REL.NODEC R6 `(_Z14log_f32_kernelPKfPfl) ;  /* 0xfffffff006907950 */ /* 0x000fec0003c3ffff */
.L_x_98:
        /* <DEDUP_REMOVED lines=12> */
.L_x_205:


//--------------------- .text._Z14exp_f32_kernelPKfPfl --------------------------
	.section	.text._Z14exp_f32_kernelPKfPfl,"ax",@progbits
	.align	128
        .global         _Z14exp_f32_kernelPKfPfl
        .type           _Z14exp_f32_kernelPKfPfl,@function
        .size           _Z14exp_f32_kernelPKfPfl,(.L_x_206 - _Z14exp_f32_kernelPKfPfl)
        .other          _Z14exp_f32_kernelPKfPfl,@"STO_CUDA_ENTRY STV_DEFAULT"
_Z14exp_f32_kernelPKfPfl:
.text._Z14exp_f32_kernelPKfPfl:
        /* <DEDUP_REMOVED lines=52> */
.L_x_100:
[----:B------:R-:W-:-:S07]  /*0340*/  MOV R6, 0x360 ;  /* 0x0000036000067802 */ /* 0x000fce0000000f00 */
[----:B------:R-:W-:Y:S05]  /*0350*/  CALL.REL.NOINC `($__internal_3_$__cuda_sm20_div_u64) ;  /* 0x00000004008c7944 */ /* 0x000fea0003c00000 */
[----:B------:R-:W-:Y:S02]  /*0360*/  IMAD.MOV.U32 R6, RZ, RZ, R8 ;  /* 0x000000ffff067224 */ /* 0x000fe400078e0008 */
[----:B------:R-:W-:-:S07]  /*0370*/  IMAD.MOV.U32 R7, RZ, RZ, R9 ;  /* 0x000000ffff077224 */ /* 0x000fce00078e0009 */
.L_x_101:
[----:B------:R-:W-:Y:S05]  /*0380*/  BSYNC.RECONVERGENT B0 ;  /* 0x0000000000007941 */ /* 0x000fea0003800200 */
.L_x_99:
        /* <DEDUP_REMOVED lines=18> */
.L_x_104:
        /* <DEDUP_REMOVED lines=8> */
[----:B------:R-:W-:Y:S02]  /*0530*/  IMAD.X R5, R3, 0x1, R5, P2 ;  /* 0x0000000103057824 */ /* 0x000fe400010e0605 */
[----:B--2---:R-:W-:-:S05]  /*0540*/  FMUL R4, R6, 1.4426950216293334961 ;  /* 0x3fb8aa3b06047820 */ /* 0x004fca0000400000 */
[----:B------:R-:W-:-:S13]  /*0550*/  FSETP.GEU.AND P1, PT, R4, -126, PT ;  /* 0xc2fc00000400780b */ /* 0x000fda0003f2e000 */
[----:B------:R-:W-:-:S04]  /*0560*/  @!P1 FMUL R4, R4, 0.5 ;  /* 0x3f00000004049820 */ /* 0x000fc80000400000 */
[----:B------:R-:W0:Y:S02]  /*0570*/  MUFU.EX2 R11, R4 ;  /* 0x00000004000b7308 */ /* 0x000e240000000800 */
[----:B0-----:R-:W-:Y:S01]  /*0580*/  @!P1 FMUL R11, R11, R11 ;  /* 0x0000000b0b0b9220 */ /* 0x001fe20000400000 */
[----:B------:R-:W-:-:S04]  /*0590*/  IADD3 R10, P1, PT, R10, 0x1, RZ ;  /* 0x000000010a0a7810 */ /* 0x000fc80007f3e0ff */
[----:B------:R0:W-:Y:S01]  /*05a0*/  STG.E desc[UR4][R8.64], R11 ;  /* 0x0000000b08007986 */ /* 0x0001e2000c101904 */
[----:B------:R-:W-:Y:S01]  /*05b0*/  IMAD.X R12, RZ, RZ, R12, P1 ;  /* 0x000000ffff0c7224 */ /* 0x000fe200008e060c */
[----:B------:R-:W-:-:S04]  /*05c0*/  ISETP.NE.U32.AND P1, PT, R10, RZ, PT ;  /* 0x000000ff0a00720c */ /* 0x000fc80003f25070 */
[----:B------:R-:W-:-:S13]  /*05d0*/  ISETP.NE.AND.EX P1, PT, R12, RZ, PT, P1 ;  /* 0x000000ff0c00720c */ /* 0x000fda0003f25310 */
[----:B0-----:R-:W-:Y:S05]  /*05e0*/  @P1 BRA `(.L_x_104) ;  /* 0xfffffffc00b01947 */ /* 0x001fea000383ffff */
.L_x_103:
[----:B------:R-:W-:Y:S05]  /*05f0*/  BSYNC.RECONVERGENT B0 ;  /* 0x0000000000007941 */ /* 0x000fea0003800200 */
.L_x_102:
[----:B------:R-:W-:Y:S05]  /*0600*/  @!P0 EXIT ;  /* 0x000000000000894d */ /* 0x000fea0003800000 */
[C---:B------:R-:W-:Y:S01]  /*0610*/  SHF.L.U64.HI R4, R2.reuse, 0x2, R3 ;  /* 0x0000000202047819 */ /* 0x040fe20000010203 */
[----:B------:R-:W0:Y:S01]  /*0620*/  LDCU.64 UR6, c[0x0][0x390] ;  /* 0x00007200ff0677ac */ /* 0x000e220008000a00 */
[----:B------:R-:W-:Y:S01]  /*0630*/  SHF.L.U32 R3, R2, 0x2, RZ ;  /* 0x0000000202037819 */ /* 0x000fe200000006ff */
[----:B------:R-:W1:Y:S06]  /*0640*/  LDCU.128 UR8, c[0x0][0x380] ;  /* 0x00007000ff0877ac */ /* 0x000e6c0008000c00 */
.L_x_105:
[C---:B------:R-:W-:Y:S01]  /*0650*/  IMAD.SHL.U32 R20, R0.reuse, 0x4, RZ ;  /* 0x0000000400147824 */ /* 0x040fe200078e00ff */
[----:B------:R-:W-:-:S04]  /*0660*/  SHF.L.U64.HI R21, R0, 0x2, R5 ;  /* 0x0000000200157819 */ /* 0x000fc80000010205 */
[----:B-1----:R-:W-:-:S04]  /*0670*/  IADD3 R6, P0, PT, R20, UR8, RZ ;  /* 0x0000000814067c10 */ /* 0x002fc8000ff1e0ff */
[----:B------:R-:W-:Y:S02]  /*0680*/  IADD3.X R7, PT, PT, R21, UR9, RZ, P0, !PT ;  /* 0x0000000915077c10 */ /* 0x000fe400087fe4ff */
[----:B------:R-:W-:-:S03]  /*0690*/  IADD3 R8, P0, PT, R6, R3, RZ ;  /* 0x0000000306087210 */ /* 0x000fc60007f1e0ff */
[----:B------:R1:W2:Y:S02]  /*06a0*/  LDG.E.CONSTANT R2, desc[UR4][R6.64] ;  /* 0x0000000406027981 */ /* 0x0002a4000c1e9900 */
[----:B------:R-:W-:Y:S01]  /*06b0*/  IMAD.X R9, R7, 0x1, R4, P0 ;  /* 0x0000000107097824 */ /* 0x000fe200000e0604 */
[----:B------:R-:W-:-:S04]  /*06c0*/  IADD3 R10, P0, PT, R8, R3, RZ ;  /* 0x00000003080a7210 */ /* 0x000fc80007f1e0ff */
[----:B------:R-:W3:Y:S01]  /*06d0*/  LDG.E.CONSTANT R8, desc[UR4][R8.64] ;  /* 0x0000000408087981 */ /* 0x000ee2000c1e9900 */
[----:B------:R-:W-:Y:S01]  /*06e0*/  IMAD.X R11, R9, 0x1, R4, P0 ;  /* 0x00000001090b7824 */ /* 0x000fe200000e0604 */
[----:B------:R-:W-:-:S04]  /*06f0*/  IADD3 R12, P0, PT, R10, R3, RZ ;  /* 0x000000030a0c7210 */ /* 0x000fc80007f1e0ff */
[----:B------:R-:W4:Y:S01]  /*0700*/  LDG.E.CONSTANT R10, desc[UR4][R10.64] ;  /* 0x000000040a0a7981 */ /* 0x000f22000c1e9900 */
[----:B------:R-:W-:-:S05]  /*0710*/  IMAD.X R13, R11, 0x1, R4, P0 ;  /* 0x000000010b0d7824 */ /* 0x000fca00000e0604 */
[----:B------:R-:W5:Y:S01]  /*0720*/  LDG.E.CONSTANT R12, desc[UR4][R12.64] ;  /* 0x000000040c0c7981 */ /* 0x000f62000c1e9900 */
[----:B-1----:R-:W-:-:S04]  /*0730*/  IADD3 R6, P4, PT, R20, UR10, RZ ;  /* 0x0000000a14067c10 */ /* 0x002fc8000ff9e0ff */
[----:B------:R-:W-:Y:S01]  /*0740*/  IADD3.X R7, PT, PT, R21, UR11, RZ, P4, !PT ;  /* 0x0000000b15077c10 */ /* 0x000fe2000a7fe4ff */
[----:B--2---:R-:W-:-:S05]  /*0750*/  FMUL R2, R2, 1.4426950216293334961 ;  /* 0x3fb8aa3b02027820 */ /* 0x004fca0000400000 */
[----:B------:R-:W-:Y:S01]  /*0760*/  FSETP.GEU.AND P3, PT, R2, -126, PT ;  /* 0xc2fc00000200780b */ /* 0x000fe20003f6e000 */
[----:B---3--:R-:W-:Y:S01]  /*0770*/  FMUL R14, R8, 1.4426950216293334961 ;  /* 0x3fb8aa3b080e7820 */ /* 0x008fe20000400000 */
[----:B----4-:R-:W-:-:S04]  /*0780*/  FMUL R16, R10, 1.4426950216293334961 ;  /* 0x3fb8aa3b0a107820 */ /* 0x010fc80000400000 */
[----:B------:R-:W-:Y:S01]  /*0790*/  FSETP.GEU.AND P2, PT, R14, -126, PT ;  /* 0xc2fc00000e00780b */ /* 0x000fe20003f4e000 */
[----:B-----5:R-:W-:Y:S01]  /*07a0*/  FMUL R18, R12, 1.4426950216293334961 ;  /* 0x3fb8aa3b0c127820 */ /* 0x020fe20000400000 */
[----:B------:R-:W-:-:S04]  /*07b0*/  FSETP.GEU.AND P1, PT, R16, -126, PT ;  /* 0xc2fc00001000780b */ /* 0x000fc80003f2e000 */
[----:B------:R-:W-:Y:S01]  /*07c0*/  FSETP.GEU.AND P0, PT, R18, -126, PT ;  /* 0xc2fc00001200780b */ /* 0x000fe20003f0e000 */
[----:B------:R-:W-:-:S06]  /*07d0*/  @!P3 FMUL R2, R2, 0.5 ;  /* 0x3f0000000202b820 */ /* 0x000fcc0000400000 */
[----:B------:R-:W-:Y:S01]  /*07e0*/  @!P2 FMUL R14, R14, 0.5 ;  /* 0x3f0000000e0ea820 */ /* 0x000fe20000400000 */
[----:B------:R-:W1:Y:S01]  /*07f0*/  MUFU.EX2 R15, R2 ;  /* 0x00000002000f7308 */ /* 0x000e620000000800 */
[----:B------:R-:W-:-:S04]  /*0800*/  @!P1 FMUL R16, R16, 0.5 ;  /* 0x3f00000010109820 */ /* 0x000fc80000400000 */
[----:B------:R-:W-:-:S03]  /*0810*/  @!P0 FMUL R18, R18, 0.5 ;  /* 0x3f00000012128820 */ /* 0x000fc60000400000 */
[----:B------:R-:W2:Y:S01]  /*0820*/  MUFU.EX2 R17, R14 ;  /* 0x0000000e00117308 */ /* 0x000ea20000000800 */
[----:B------:R-:W-:-:S07]  /*0830*/  IADD3 R8, P4, PT, R6, R3, RZ ;  /* 0x0000000306087210 */ /* 0x000fce0007f9e0ff */
[----:B------:R-:W3:Y:S08]  /*0840*/  MUFU.EX2 R19, R16 ;  /* 0x0000001000137308 */ /* 0x000ef00000000800 */
[----:B------:R-:W4:Y:S01]  /*0850*/  MUFU.EX2 R21, R18 ;  /* 0x0000001200157308 */ /* 0x000f220000000800 */
[----:B------:R-:W-:Y:S01]  /*0860*/  IMAD.X R9, R7, 0x1, R4, P4 ;  /* 0x0000000107097824 */ /* 0x000fe200020e0604 */
[----:B------:R-:W-:Y:S01]  /*0870*/  IADD3 R10, P4, PT, R8, R3, RZ ;  /* 0x00000003080a7210 */ /* 0x000fe20007f9e0ff */
[----:B-1----:R-:W-:-:S03]  /*0880*/  @!P3 FMUL R15, R15, R15 ;  /* 0x0000000f0f0fb220 */ /* 0x002fc60000400000 */
[----:B------:R-:W-:Y:S02]  /*0890*/  IADD3.X R11, PT, PT, R9, R4, RZ, P4, !PT ;  /* 0x00000004090b7210 */ /* 0x000fe400027fe4ff */
[----:B------:R-:W-:Y:S01]  /*08a0*/  IADD3 R12, P3, PT, R10, R3, RZ ;  /* 0x000000030a0c7210 */ /* 0x000fe20007f7e0ff */
[----:B--2---:R-:W-:Y:S01]  /*08b0*/  @!P2 FMUL R17, R17, R17 ;  /* 0x000000111111a220 */ /* 0x004fe20000400000 */
[----:B---3--:R-:W-:Y:S01]  /*08c0*/  @!P1 FMUL R19, R19, R19 ;  /* 0x0000001313139220 */ /* 0x008fe20000400000 */
[----:B------:R2:W-:Y:S02]  /*08d0*/  STG.E desc[UR4][R6.64], R15 ;  /* 0x0000000f06007986 */ /* 0x0005e4000c101904 */
[--C-:B------:R-:W-:Y:S02]  /*08e0*/  IMAD.X R13, R11, 0x1, R4.reuse, P3 ;  /* 0x000000010b0d7824 */ /* 0x100fe400018e0604 */
[----:B----4-:R-:W-:Y:S01]  /*08f0*/  @!P0 FMUL R21, R21, R21 ;  /* 0x0000001515158220 */ /* 0x010fe20000400000 */
[----:B------:R-:W-:Y:S01]  /*0900*/  IADD3 R0, P0, PT, R0, R3, RZ ;  /* 0x0000000300007210 */ /* 0x000fe20007f1e0ff */
[----:B------:R2:W-:Y:S04]  /*0910*/  STG.E desc[UR4][R8.64], R17 ;  /* 0x0000001108007986 */ /* 0x0005e8000c101904 */
[----:B------:R2:W-:Y:S01]  /*0920*/  STG.E desc[UR4][R10.64], R19 ;  /* 0x000000130a007986 */ /* 0x0005e2000c101904 */
[----:B------:R-:W-:Y:S01]  /*0930*/  IMAD.X R5, R5, 0x1, R4, P0 ;  /* 0x0000000105057824 */ /* 0x000fe200000e0604 */
[----:B0-----:R-:W-:-:S02]  /*0940*/  ISETP.GE.U32.AND P0, PT, R0, UR6, PT ;  /* 0x0000000600007c0c */ /* 0x001fc4000bf06070 */
[----:B------:R2:W-:Y:S02]  /*0950*/  STG.E desc[UR4][R12.64], R21 ;  /* 0x000000150c007986 */ /* 0x0005e4000c101904 */
[----:B------:R-:W-:-:S13]  /*0960*/  ISETP.GE.AND.EX P0, PT, R5, UR7, PT, P0 ;  /* 0x0000000705007c0c */ /* 0x000fda000bf06300 */
[----:B--2---:R-:W-:Y:S05]  /*0970*/  @!P0 BRA `(.L_x_105) ;  /* 0xfffffffc00348947 */ /* 0x004fea000383ffff */
[----:B------:R-:W-:Y:S05]  /*0980*/  EXIT ;  /* 0x000000000000794d */ /* 0x000fea0003800000 */
        .weak           $__internal_3_$__cuda_sm20_div_u64
        .type           $__internal_3_$__cuda_sm20_div_u64,@function
        .size           $__internal_3_$__cuda_sm20_div_u64,(.L_x_206 - $__internal_3_$__cuda_sm20_div_u64)
$__internal_3_$__cuda_sm20_div_u64:
        /* <DEDUP_REMOVED lines=66> */
[----:B------:R-:W-:Y:S06]  /*0db0*/  RET.REL.NODEC R6 `(_Z14exp_f32_kernelPKfPfl) ;  /* 0xfffffff006907950 */ /* 0x000fec0003c3ffff */
.L_x_106:
        /* <DEDUP_REMOVED lines=12> */
.L_x_206:


//--------------------- .text._Z15tanh_f32_kernelPKfPfl --------------------------
	.section	.text._Z15tanh_f32_kernelPKfPfl,"ax",@progbits
	.align	128
        .global         _Z15tanh_f32_kernelPKfPfl
        .type           _Z15tanh_f32_kernelPKfPfl,@function
        .size           _Z15tanh_f32_kernelPKfPfl,(.L_x_207 - _Z15tanh_f32_kernelPKfPfl)
        .other          _Z15tanh_f32_kernelPKfPfl,@"STO_CUDA_ENTRY STV_DEFAULT"
_Z15tanh_f32_kernelPKfPfl:
.text._Z15tanh_f32_kernelPKfPfl:
        /* <DEDUP_REMOVED lines=12> */
[----:B------:R-:W-:Y:S01]  /*00c0*/  BSSY.RECONVERGENT B0, `(.L_x_107) ;  /* 0x000002c000007945 */ /* 0x000fe20003800200 */
[----:B------:R-:W-:Y:S02]  /*00d0*/  IMAD.MOV.U32 R8, RZ, RZ, R10 ;  /* 0x000000ffff087224 */ /* 0x000fe400078e000a */
[----:B------:R-:W-:Y:S02]  /*00e0*/  UIADD3.X UR6, UPT, UPT, URZ, URZ, URZ, UP0, !UPT ;  /* 0x000000ffff067290 */ /* 0x000fe400087fe4ff */
[----:B------:R-:W-:-:S04]  /*00f0*/  IMAD.WIDE.U32 R2, R5, UR4, R2 ;  /* 0x0000000405027c25 */ /* 0x000fc8000f8e0002 */
[C---:B------:R-:W-:Y:S01]  /*0100*/  IMAD R7, R5.reuse, UR6, RZ ;  /* 0x0000000605077c24 */ /* 0x040fe2000f8e02ff */
[C---:B------:R-:W-:Y:S01]  /*0110*/  ISETP.GT.U32.AND P1, PT, R2.reuse, UR8, PT ;  /* 0x0000000802007c0c */ /* 0x040fe2000bf24070 */
[----:B------:R-:W-:Y:S01]  /*0120*/  IMAD.WIDE.U32 R4, R5, UR5, RZ ;  /* 0x0000000505047c25 */ /* 0x000fe2000f8e00ff */
[----:B------:R-:W-:-:S03]  /*0130*/  ISETP.GE.U32.AND P0, PT, R2, UR8, PT ;  /* 0x0000000802007c0c */ /* 0x000fc6000bf06070 */
[----:B------:R-:W-:Y:S01]  /*0140*/  IMAD.IADD R6, R3, 0x1, R7 ;  /* 0x0000000103067824 */ /* 0x000fe200078e0207 */
[----:B------:R-:W-:-:S04]  /*0150*/  MOV R3, R11 ;  /* 0x0000000b00037202 */ /* 0x000fc80000000f00 */
[C---:B------:R-:W-:Y:S02]  /*0160*/  ISETP.GT.U32.AND.EX P1, PT, R6.reuse, UR9, PT, P1 ;  /* 0x0000000906007c0c */ /* 0x040fe4000bf24110 */
[----:B------:R-:W-:Y:S02]  /*0170*/  ISETP.GE.U32.AND.EX P0, PT, R6, UR9, PT, P0 ;  /* 0x0000000906007c0c */ /* 0x000fe4000bf06100 */
[----:B------:R-:W-:Y:S02]  /*0180*/  SEL R7, R2, UR8, P1 ;  /* 0x0000000802077c07 */ /* 0x000fe40008800000 */
[----:B------:R-:W-:Y:S02]  /*0190*/  SEL R0, RZ, 0x1, P0 ;  /* 0x00000001ff007807 */ /* 0x000fe40000000000 */
[----:B------:R-:W-:Y:S02]  /*01a0*/  SEL R9, R6, UR9, P1 ;  /* 0x0000000906097c07 */ /* 0x000fe40008800000 */
[----:B------:R-:W-:-:S04]  /*01b0*/  IADD3 R7, P0, P1, R7, -R2, -R0 ;  /* 0x8000000207077210 */ /* 0x000fc8000791e800 */
[----:B------:R-:W-:-:S04]  /*01c0*/  IADD3.X R9, PT, PT, R9, -0x1, ~R6, P0, P1 ;  /* 0xffffffff09097810 */ /* 0x000fc800007e2c06 */
[----:B------:R-:W-:-:S04]  /*01d0*/  LOP3.LUT R2, R9, R5, RZ, 0xfc, !PT ;  /* 0x0000000509027212 */ /* 0x000fc800078efcff */
[----:B------:R-:W-:-:S13]  /*01e0*/  ISETP.NE.U32.AND P0, PT, R2, RZ, PT ;  /* 0x000000ff0200720c */ /* 0x000fda0003f05070 */
        /* <DEDUP_REMOVED lines=14> */
[----:B------:R-:W-:Y:S01]  /*02d0*/  @P0 IMAD.IADD R7, R7, 0x1, -R4 ;  /* 0x0000000107070824 */ /* 0x000fe200078e0a04 */
[----:B------:R-:W-:-:S04]  /*02e0*/  @P0 IADD3 R6, PT, PT, R6, 0x1, RZ ;  /* 0x0000000106060810 */ /* 0x000fc80007ffe0ff */
[----:B------:R-:W-:Y:S01]  /*02f0*/  ISETP.GE.U32.AND P1, PT, R7, R4, PT ;  /* 0x000000040700720c */ /* 0x000fe20003f26070 */
[----:B------:R-:W-:-:S12]  /*0300*/  IMAD.MOV.U32 R7, RZ, RZ, RZ ;  /* 0x000000ffff077224 */ /* 0x000fd800078e00ff */
[----:B------:R-:W-:Y:S01]  /*0310*/  @P1 VIADD R6, R6, 0x1 ;  /* 0x0000000106061836 */ /* 0x000fe20000000000 */
[----:B------:R-:W-:Y:S01]  /*0320*/  @!P2 LOP3.LUT R6, RZ, R4, RZ, 0x33, !PT ;  /* 0x00000004ff06a212 */ /* 0x000fe200078e33ff */
[----:B------:R-:W-:Y:S06]  /*0330*/  BRA `(.L_x_109) ;  /* 0x0000000000107947 */ /* 0x000fec0003800000 */
.L_x_108:
[----:B------:R-:W-:-:S07]  /*0340*/  MOV R2, 0x360 ;  /* 0x0000036000027802 */ /* 0x000fce0000000f00 */
[----:B------:R-:W-:Y:S05]  /*0350*/  CALL.REL.NOINC `($__internal_4_$__cuda_sm20_div_u64) ;  /* 0x0000000800647944 */ /* 0x000fea0003c00000 */
[----:B------:R-:W-:Y:S01]  /*0360*/  MOV R6, R9 ;  /* 0x0000000900067202 */ /* 0x000fe20000000f00 */
[----:B------:R-:W-:-:S07]  /*0370*/  IMAD.MOV.U32 R7, RZ, RZ, R10 ;  /* 0x000000ffff077224 */ /* 0x000fce00078e000a */
.L_x_109:
[----:B------:R-:W-:Y:S05]  /*0380*/  BSYNC.RECONVERGENT B0 ;  /* 0x0000000000007941 */ /* 0x000fea0003800200 */
.L_x_107:
[----:B------:R-:W-:Y:S01]  /*0390*/  IADD3 R0, P0, PT, R6, R0, RZ ;  /* 0x0000000006007210 */ /* 0x000fe20007f1e0ff */
[----:B------:R-:W0:Y:S01]  /*03a0*/  LDCU.64 UR4, c[0x0][0x358] ;  /* 0x00006b00ff0477ac */ /* 0x000e220008000a00 */
[----:B------:R-:W-:Y:S02]  /*03b0*/  BSSY.RECONVERGENT B0, `(.L_x_110) ;  /* 0x0000030000007945 */ /* 0x000fe40003800200 */
[C---:B------:R-:W-:Y:S01]  /*03c0*/  LOP3.LUT R2, R0.reuse, 0x3, RZ, 0xc0, !PT ;  /* 0x0000000300027812 */ /* 0x040fe200078ec0ff */
[----:B------:R-:W-:Y:S01]  /*03d0*/  IMAD.X R6, RZ, RZ, R7, P0 ;  /* 0x000000ffff067224 */ /* 0x000fe200000e0607 */
[----:B------:R-:W-:Y:S01]  /*03e0*/  ISETP.GE.U32.AND P0, PT, R0, 0x3, PT ;  /* 0x000000030000780c */ /* 0x000fe20003f06070 */
[----:B------:R-:W1:Y:S01]  /*03f0*/  LDCU.128 UR8, c[0x0][0x380] ;  /* 0x00007000ff0877ac */ /* 0x000e620008000c00 */
[----:B------:R-:W-:Y:S02]  /*0400*/  ISETP.NE.U32.AND P1, PT, R2, 0x3, PT ;  /* 0x000000030200780c */ /* 0x000fe40003f25070 */
[----:B------:R-:W-:-:S02]  /*0410*/  ISETP.GE.U32.AND.EX P0, PT, R6, RZ, PT, P0 ;  /* 0x000000ff0600720c */ /* 0x000fc40003f06100 */
[----:B------:R-:W-:-:S13]  /*0420*/  ISETP.NE.AND.EX P1, PT, RZ, RZ, PT, P1 ;  /* 0x000000ffff00720c */ /* 0x000fda0003f25310 */
[----:B01----:R-:W-:Y:S05]  /*0430*/  @!P1 BRA `(.L_x_111) ;  /* 0x00000000009c9947 */ /* 0x003fea0003800000 */
[----:B------:R-:W-:Y:S01]  /*0440*/  IADD3 R13, PT, PT, R0, 0x1, RZ ;  /* 0x00000001000d7810 */ /* 0x000fe20007ffe0ff */
[C---:B------:R-:W-:Y:S01]  /*0450*/  IMAD.SHL.U32 R15, R8.reuse, 0x4, RZ ;  /* 0x00000004080f7824 */ /* 0x040fe200078e00ff */
[----:B------:R-:W-:Y:S02]  /*0460*/  SHF.L.U64.HI R16, R8, 0x2, R3 ;  /* 0x0000000208107819 */ /* 0x000fe40000010203 */
[----:B------:R-:W-:Y:S02]  /*0470*/  LOP3.LUT R13, R13, 0x3, RZ, 0xc0, !PT ;  /* 0x000000030d0d7812 */ /* 0x000fe400078ec0ff */
[----:B------:R-:W-:Y:S02]  /*0480*/  SHF.L.U64.HI R17, R4, 0x2, R5 ;  /* 0x0000000204117819 */ /* 0x000fe40000010205 */
[----:B------:R-:W-:-:S05]  /*0490*/  IADD3 R13, P1, PT, RZ, -R13, RZ ;  /* 0x8000000dff0d7210 */ /* 0x000fca0007f3e0ff */
[----:B------:R-:W-:-:S08]  /*04a0*/  IMAD.X R14, RZ, RZ, -0x1, P1 ;  /* 0xffffffffff0e7424 */ /* 0x000fd000008e06ff */
.L_x_112:
[----:B------:R-:W-:-:S04]  /*04b0*/  IADD3 R6, P1, PT, R15, UR8, RZ ;  /* 0x000000080f067c10 */ /* 0x000fc8000ff3e0ff */
[----:B------:R-:W-:-:S05]  /*04c0*/  IADD3.X R7, PT, PT, R16, UR9, RZ, P1, !PT ;  /* 0x0000000910077c10 */ /* 0x000fca0008ffe4ff */
[----:B------:R-:W2:Y:S01]  /*04d0*/  LDG.E.CONSTANT R2, desc[UR4][R6.64] ;  /* 0x0000000406027981 */ /* 0x000ea2000c1e9900 */
[----:B------:R-:W-:Y:S02]  /*04e0*/  HFMA2 R12, -RZ, RZ, 1.125, -9232 ;  /* 0x3c80f082ff0c7431 */ /* 0x000fe400000001ff */
[----:B------:R-:W-:Y:S02]  /*04f0*/  IMAD.MOV.U32 R10, RZ, RZ, 0x3f800000 ;  /* 0x3f800000ff0a7424 */ /* 0x000fe400078e00ff */
[C---:B--2---:R-:W-:Y:S01]  /*0500*/  FMUL R0, |R2|.reuse, 2.8853900432586669922 ;  /* 0x4038aa3b02007820 */ /* 0x044fe20000400200 */
[C---:B------:R-:W-:Y:S01]  /*0510*/  FMUL R11, R2.reuse, R2 ;  /* 0x00000002020b7220 */ /* 0x040fe20000400000 */
[C---:B------:R-:W-:Y:S02]  /*0520*/  FSETP.GE.AND P2, PT, |R2|.reuse, 0.60000002384185791016, PT ;  /* 0x3f19999a0200780b */ /* 0x040fe40003f46200 */
[----:B------:R-:W-:Y:S01]  /*0530*/  FSETP.GE.AND P1, PT, |R2|, 9.010913848876953125, PT ;  /* 0x41102cb40200780b */ /* 0x000fe20003f26200 */
[C---:B------:R-:W-:Y:S01]  /*0540*/  FFMA R12, R11.reuse, R12, -0.052303962409496307373 ;  /* 0xbd563cae0b0c7423 */ /* 0x040fe2000000000c */
[----:B------:R-:W0:Y:S03]  /*0550*/  MUFU.EX2 R0, R0 ;  /* 0x0000000000007308 */ /* 0x000e260000000800 */
[----:B------:R-:W-:Y:S01]  /*0560*/  FFMA R12, R11, R12, 0.1331529766321182251 ;  /* 0x3e0859410b0c7423 */ /* 0x000fe2000000000c */
[----:B0-----:R-:W-:-:S03]  /*0570*/  FADD R9, R0, 1 ;  /* 0x3f80000000097421 */ /* 0x001fc60000000000 */
[----:B------:R-:W-:-:S04]  /*0580*/  FFMA R0, R11, R12, -0.33332768082618713379 ;  /* 0xbeaaa9ed0b007423 */ /* 0x000fc8000000000c */
[----:B------:R-:W-:Y:S01]  /*0590*/  FFMA R11, R11, R0, RZ ;  /* 0x000000000b0b7223 */ /* 0x000fe200000000ff */
[----:B------:R-:W0:Y:S02]  /*05a0*/  MUFU.RCP R9, R9 ;  /* 0x0000000900097308 */ /* 0x000e240000001000 */
[----:B0-----:R-:W-:-:S05]  /*05b0*/  FFMA R10, R9, -2, R10 ;  /* 0xc0000000090a7823 */ /* 0x001fca000000000a */
[----:B------:R-:W-:Y:S02]  /*05c0*/  FSEL R7, R10, 1, !P1 ;  /* 0x3f8000000a077808 */ /* 0x000fe40004800000 */
[----:B------:R-:W-:Y:S02]  /*05d0*/  IADD3 R6, P1, PT, R15, UR10, RZ ;  /* 0x0000000a0f067c10 */ /* 0x000fe4000ff3e0ff */
[--C-:B------:R-:W-:Y:S01]  /*05e0*/  LOP3.LUT R9, R7, 0x80000000, R2.reuse, 0xb8, !PT ;  /* 0x8000000007097812 */ /* 0x100fe200078eb802 */
[----:B------:R-:W-:Y:S01]  /*05f0*/  @!P2 FFMA R9, R2, R11, R2 ;  /* 0x0000000b0209a223 */ /* 0x000fe20000000002 */
[----:B------:R-:W-:Y:S02]  /*0600*/  IADD3.X R7, PT, PT, R16, UR11, RZ, P1, !PT ;  /* 0x0000000b10077c10 */ /* 0x000fe40008ffe4ff */
[----:B------:R-:W-:Y:S02]  /*0610*/  IADD3 R13, P1, PT, R13, 0x1, RZ ;  /* 0x000000010d0d7810 */ /* 0x000fe40007f3e0ff */
[C---:B------:R-:W-:Y:S01]  /*0620*/  LEA R15, P3, R4.reuse, R15, 0x2 ;  /* 0x0000000f040f7211 */ /* 0x040fe200078610ff */
[----:B------:R0:W-:Y:S01]  /*0630*/  STG.E desc[UR4][R6.64], R9 ;  /* 0x0000000906007986 */ /* 0x0001e2000c101904 */
[----:B------:R-:W-:Y:S01]  /*0640*/  IADD3 R8, P2, PT, R4, R8, RZ ;  /* 0x0000000804087210 */ /* 0x000fe20007f5e0ff */
[----:B------:R-:W-:Y:S01]  /*0650*/  IMAD.X R14, RZ, RZ, R14, P1 ;  /* 0x000000ffff0e7224 */ /* 0x000fe200008e060e */
[----:B------:R-:W-:Y:S01]  /*0660*/  ISETP.NE.U32.AND P1, PT, R13, RZ, PT ;  /* 0x000000ff0d00720c */ /* 0x000fe20003f25070 */
[----:B------:R-:W-:Y:S01]  /*0670*/  IMAD.X R16, R16, 0x1, R17, P3 ;  /* 0x0000000110107824 */ /* 0x000fe200018e0611 */
[----:B------:R-:W-:-:S02]  /*0680*/  IADD3.X R3, PT, PT, R5, R3, RZ, P2, !PT ;  /* 0x0000000305037210 */ /* 0x000fc400017fe4ff */
[----:B------:R-:W-:-:S13]  /*0690*/  ISETP.NE.AND.EX P1, PT, R14, RZ, PT, P1 ;  /* 0x000000ff0e00720c */ /* 0x000fda0003f25310 */
[----:B0-----:R-:W-:Y:S05]  /*06a0*/  @P1 BRA `(.L_x_112) ;  /* 0xfffffffc00801947 */ /* 0x001fea000383ffff */
.L_x_111:
[----:B------:R-:W-:Y:S05]  /*06b0*/  BSYNC.RECONVERGENT B0 ;  /* 0x0000000000007941 */ /* 0x000fea0003800200 */
.L_x_110:
[----:B------:R-:W-:Y:S05]  /*06c0*/  @!P0 EXIT ;  /* 0x000000000000894d */ /* 0x000fea0003800000 */
[C---:B------:R-:W-:Y:S01]  /*06d0*/  SHF.L.U64.HI R9, R4.reuse, 0x2, R5 ;  /* 0x0000000204097819 */ /* 0x040fe20000010205 */
[----:B------:R-:W-:Y:S01]  /*06e0*/  IMAD.SHL.U32 R13, R4, 0x4, RZ ;  /* 0x00000004040d7824 */ /* 0x000fe200078e00ff */
[----:B------:R-:W0:Y:S01]  /*06f0*/  LDCU.64 UR6, c[0x0][0x390] ;  /* 0x00007200ff0677ac */ /* 0x000e220008000a00 */
[----:B------:R-:W1:Y:S05]  /*0700*/  LDCU.128 UR8, c[0x0][0x380] ;  /* 0x00007000ff0877ac */ /* 0x000e6a0008000c00 */
.L_x_113:
[C---:B------:R-:W-:Y:S02]  /*0710*/  SHF.L.U32 R6, R8.reuse, 0x2, RZ ;  /* 0x0000000208067819 */ /* 0x040fe400000006ff */
[----:B------:R-:W-:Y:S02]  /*0720*/  SHF.L.U64.HI R7, R8, 0x2, R3 ;  /* 0x0000000208077819 */ /* 0x000fe40000010203 */
[----:B-1----:R-:W-:-:S04]  /*0730*/  IADD3 R4, P0, PT, R6, UR8, RZ ;  /* 0x0000000806047c10 */ /* 0x002fc8000ff1e0ff */
[----:B------:R-:W-:Y:S02]  /*0740*/  IADD3.X R5, PT, PT, R7, UR9, RZ, P0, !PT ;  /* 0x0000000907057c10 */ /* 0x000fe400087fe4ff */
[----:B------:R-:W-:-:S03]  /*0750*/  IADD3 R10, P0, PT, R4, R13, RZ ;  /* 0x0000000d040a7210 */ /* 0x000fc60007f1e0ff */
[----:B------:R-:W2:Y:S02]  /*0760*/  LDG.E.CONSTANT R2, desc[UR4][R4.64] ;  /* 0x0000000404027981 */ /* 0x000ea4000c1e9900 */
[----:B------:R-:W-:Y:S01]  /*0770*/  IMAD.X R11, R5, 0x1, R9, P0 ;  /* 0x00000001050b7824 */ /* 0x000fe200000e0609 */
[----:B------:R-:W-:-:S04]  /*0780*/  IADD3 R16, P0, PT, R10, R13, RZ ;  /* 0x0000000d0a107210 */ /* 0x000fc80007f1e0ff */
[----:B------:R1:W3:Y:S01]  /*0790*/  LDG.E.CONSTANT R15, desc[UR4][R10.64] ;  /* 0x000000040a0f7981 */ /* 0x0002e2000c1e9900 */
[----:B------:R-:W-:Y:S01]  /*07a0*/  IMAD.X R17, R11, 0x1, R9, P0 ;  /* 0x000000010b117824 */ /* 0x000fe200000e0609 */
[----:B------:R-:W-:-:S04]  /*07b0*/  IADD3 R18, P0, PT, R16, R13, RZ ;  /* 0x0000000d10127210 */ /* 0x000fc80007f1e0ff */
[----:B------:R-:W-:Y:S01]  /*07c0*/  IADD3.X R19, PT, PT, R17, R9, RZ, P0, !PT ;  /* 0x0000000911137210 */ /* 0x000fe200007fe4ff */
[----:B------:R4:W5:Y:S04]  /*07d0*/  LDG.E.CONSTANT R14, desc[UR4][R16.64] ;  /* 0x00000004100e7981 */ /* 0x000968000c1e9900 */
[----:B------:R-:W5:Y:S01]  /*07e0*/  LDG.E.CONSTANT R12, desc[UR4][R18.64] ;  /* 0x00000004120c7981 */ /* 0x000f62000c1e9900 */
[----:B-1----:R-:W-:Y:S01]  /*07f0*/  IMAD.MOV.U32 R11, RZ, RZ, 0x3f800000 ;  /* 0x3f800000ff0b7424 */ /* 0x002fe200078e00ff */
[----:B------:R-:W-:Y:S01]  /*0800*/  IADD3 R6, P2, PT, R6, UR10, RZ ;  /* 0x0000000a06067c10 */ /* 0x000fe2000ff5e0ff */
[----:B----4-:R-:W-:-:S03]  /*0810*/  IMAD.MOV.U32 R17, RZ, RZ, 0x3c80f082 ;  /* 0x3c80f082ff117424 */ /* 0x010fc600078e00ff */
[----:B------:R-:W-:Y:S01]  /*0820*/  IADD3.X R7, PT, PT, R7, UR11, RZ, P2, !PT ;  /* 0x0000000b07077c10 */ /* 0x000fe200097fe4ff */
[C---:B--2---:R-:W-:Y:S01]  /*0830*/  FMUL R0, |R2|.reuse, 2.8853900432586669922 ;  /* 0x4038aa3b02007820 */ /* 0x044fe20000400200 */
[C---:B------:R-:W-:Y:S02]  /*0840*/  FSETP.GE.AND P1, PT, |R2|.reuse, 0.60000002384185791016, PT ;  /* 0x3f19999a0200780b */ /* 0x040fe40003f26200 */
[----:B------:R-:W-:-:S03]  /*0850*/  FSETP.GE.AND P0, PT, |R2|, 9.010913848876953125, PT ;  /* 0x41102cb40200780b */ /* 0x000fc60003f06200 */
[----:B------:R-:W1:Y:S01]  /*0860*/  MUFU.EX2 R0, R0 ;  /* 0x0000000000007308 */ /* 0x000e620000000800 */
[C---:B---3--:R-:W-:Y:S01]  /*0870*/  FMUL R20, |R15|.reuse, 2.8853900432586669922 ;  /* 0x4038aa3b0f147820 */ /* 0x048fe20000400200 */
[C---:B------:R-:W-:Y:S02]  /*0880*/  FSETP.GE.AND P2, PT, |R15|.reuse, 0.60000002384185791016, PT ;  /* 0x3f19999a0f00780b */ /* 0x040fe40003f46200 */
[----:B------:R-:W-:Y:S01]  /*0890*/  FSETP.GE.AND P3, PT, |R15|, 9.010913848876953125, PT ;  /* 0x41102cb40f00780b */ /* 0x000fe20003f66200 */
[----:B-----5:R-:W-:-:S03]  /*08a0*/  FMUL R21, |R14|, 2.8853900432586669922 ;  /* 0x4038aa3b0e157820 */ /* 0x020fc60000400200 */
[----:B------:R-:W2:Y:S01]  /*08b0*/  MUFU.EX2 R20, R20 ;  /* 0x0000001400147308 */ /* 0x000ea20000000800 */
[----:B------:R-:W-:Y:S01]  /*08c0*/  FSETP.GE.AND P4, PT, |R14|, 9.010913848876953125, PT ;  /* 0x41102cb40e00780b */ /* 0x000fe20003f86200 */
[C---:B------:R-:W-:Y:S01]  /*08d0*/  FMUL R4, |R12|.reuse, 2.8853900432586669922 ;  /* 0x4038aa3b0c047820 */ /* 0x040fe20000400200 */
[----:B------:R-:W-:Y:S01]  /*08e0*/  FSETP.GE.AND P5, PT, |R12|, 9.010913848876953125, PT ;  /* 0x41102cb40c00780b */ /* 0x000fe20003fa6200 */
[----:B-1----:R-:W-:-:S04]  /*08f0*/  FADD R5, R0, 1 ;  /* 0x3f80000000057421 */ /* 0x002fc80000000000 */
[----:B------:R1:W3:Y:S01]  /*0900*/  MUFU.EX2 R22, R21 ;  /* 0x0000001500167308 */ /* 0x0002e20000000800 */
[----:B------:R-:W-:-:S07]  /*0910*/  FMUL R0, R2, R2 ;  /* 0x0000000202007220 */ /* 0x000fce0000400000 */
[----:B------:R-:W4:Y:S01]  /*0920*/  MUFU.EX2 R4, R4 ;  /* 0x0000000400047308 */ /* 0x000f220000000800 */
[----:B-1----:R-:W-:Y:S01]  /*0930*/  FFMA R21, R0, R17, -0.052303962409496307373 ;  /* 0xbd563cae00157423 */ /* 0x002fe20000000011 */
[----:B--2---:R-:W-:-:S03]  /*0940*/  FADD R16, R20, 1 ;  /* 0x3f80000014107421 */ /* 0x004fc60000000000 */
[----:B------:R-:W-:-:S03]  /*0950*/  FFMA R21, R0, R21, 0.1331529766321182251 ;  /* 0x3e08594100157423 */ /* 0x000fc60000000015 */
[----:B------:R1:W2:Y:S01]  /*0960*/  MUFU.RCP R10, R5 ;  /* 0x00000005000a7308 */ /* 0x0002a20000001000 */
[----:B---3--:R-:W-:Y:S01]  /*0970*/  FADD R18, R22, 1 ;  /* 0x3f80000016127421 */ /* 0x008fe20000000000 */
[----:B------:R-:W-:-:S04]  /*0980*/  FFMA R21, R0, R21, -0.33332768082618713379 ;  /* 0xbeaaa9ed00157423 */ /* 0x000fc80000000015 */
[----:B------:R-:W-:Y:S02]  /*0990*/  FFMA R21, R0, R21, RZ ;  /* 0x0000001500157223 */ /* 0x000fe400000000ff */
[----:B------:R-:W3:Y:S01]  /*09a0*/  MUFU.RCP R16, R16 ;  /* 0x0000001000107308 */ /* 0x000ee20000001000 */
[----:B----4-:R-:W-:Y:S01]  /*09b0*/  FADD R20, R4, 1 ;  /* 0x3f80000004147421 */ /* 0x010fe20000000000 */
[----:B-1----:R-:W-:-:S04]  /*09c0*/  FMUL R5, R15, R15 ;  /* 0x0000000f0f057220 */ /* 0x002fc80000400000 */
[C---:B------:R-:W-:Y:S02]  /*09d0*/  FFMA R22, R5.reuse, R17, -0.052303962409496307373 ;  /* 0xbd563cae05167423 */ /* 0x040fe40000000011 */
[----:B------:R-:W1:Y:S01]  /*09e0*/  MUFU.RCP R18, R18 ;  /* 0x0000001200127308 */ /* 0x000e620000001000 */
[----:B--2---:R-:W-:Y:S01]  /*09f0*/  FFMA R19, R10, -2, R11 ;  /* 0xc00000000a137823 */ /* 0x004fe2000000000b */
[----:B------:R-:W-:Y:S01]  /*0a00*/  FMUL R10, R14, R14 ;  /* 0x0000000e0e0a7220 */ /* 0x000fe20000400000 */
[----:B------:R-:W-:-:S03]  /*0a10*/  FFMA R0, R5, R22, 0.1331529766321182251 ;  /* 0x3e08594105007423 */ /* 0x000fc60000000016 */
[C---:B------:R-:W-:Y:S01]  /*0a20*/  FFMA R23, R10.reuse, R17, -0.052303962409496307373 ;  /* 0xbd563cae0a177423 */ /* 0x040fe20000000011 */
[----:B------:R-:W-:Y:S01]  /*0a30*/  FSEL R19, R19, 1, !P0 ;  /* 0x3f80000013137808 */ /* 0x000fe20004000000 */
[----:B------:R-:W2:Y:S01]  /*0a40*/  MUFU.RCP R20, R20 ;  /* 0x0000001400147308 */ /* 0x000ea20000001000 */
[----:B------:R-:W-:Y:S01]  /*0a50*/  FFMA R0, R5, R0, -0.33332768082618713379 ;  /* 0xbeaaa9ed05007423 */ /* 0x000fe20000000000 */
[----:B------:R-:W-:Y:S01]  /*0a60*/  FFMA R23, R10, R23, 0.1331529766321182251 ;  /* 0x3e0859410a177423 */ /* 0x000fe20000000017 */
[--C-:B------:R-:W-:Y:S01]  /*0a70*/  LOP3.LUT R19, R19, 0x80000000, R2.reuse, 0xb8, !PT ;  /* 0x8000000013137812 */ /* 0x100fe200078eb802 */
[----:B------:R-:W-:Y:S01]  /*0a80*/  @!P1 FFMA R19, R2, R21, R2 ;  /* 0x0000001502139223 */ /* 0x000fe20000000002 */
[----:B------:R-:W-:Y:S01]  /*0a90*/  IADD3 R4, P0, PT, R6, R13, RZ ;  /* 0x0000000d06047210 */ /* 0x000fe20007f1e0ff */
[----:B------:R-:W-:Y:S01]  /*0aa0*/  FFMA R2, R10, R23, -0.33332768082618713379 ;  /* 0xbeaaa9ed0a027423 */ /* 0x000fe20000000017 */
[----:B------:R-:W-:Y:S01]  /*0ab0*/  FFMA R22, R5, R0, RZ ;  /* 0x0000000005167223 */ /* 0x000fe200000000ff */
[----:B------:R-:W-:Y:S01]  /*0ac0*/  FMUL R0, R12, R12 ;  /* 0x0000000c0c007220 */ /* 0x000fe20000400000 */
[----:B------:R-:W-:Y:S01]  /*0ad0*/  IADD3.X R5, PT, PT, R7, R9, RZ, P0, !PT ;  /* 0x0000000907057210 */ /* 0x000fe200007fe4ff */
[----:B------:R-:W-:Y:S01]  /*0ae0*/  FFMA R21, R10, R2, RZ ;  /* 0x000000020a157223 */ /* 0x000fe200000000ff */
[----:B------:R-:W-:Y:S01]  /*0af0*/  IADD3 R10, P0, PT, R4, R13, RZ ;  /* 0x0000000d040a7210 */ /* 0x000fe20007f1e0ff */
[----:B------:R-:W-:Y:S01]  /*0b00*/  FFMA R17, R0, R17, -0.052303962409496307373 ;  /* 0xbd563cae00117423 */ /* 0x000fe20000000011 */
[--C-:B---3--:R-:W-:Y:S01]  /*0b10*/  FFMA R16, R16, -2, R11.reuse ;  /* 0xc000000010107823 */ /* 0x108fe2000000000b */
[--C-:B-1----:R-:W-:Y:S01]  /*0b20*/  FFMA R18, R18, -2, R11.reuse ;  /* 0xc000000012127823 */ /* 0x102fe2000000000b */
[----:B------:R-:W-:Y:S01]  /*0b30*/  FSETP.GE.AND P1, PT, |R14|, 0.60000002384185791016, PT ;  /* 0x3f19999a0e00780b */ /* 0x000fe20003f26200 */
[----:B------:R-:W-:Y:S01]  /*0b40*/  FFMA R17, R0, R17, 0.1331529766321182251 ;  /* 0x3e08594100117423 */ /* 0x000fe20000000011 */
[----:B--2---:R-:W-:Y:S01]  /*0b50*/  FFMA R20, R20, -2, R11 ;  /* 0xc000000014147823 */ /* 0x004fe2000000000b */
[----:B------:R-:W-:Y:S01]  /*0b60*/  IMAD.X R11, R5, 0x1, R9, P0 ;  /* 0x00000001050b7824 */ /* 0x000fe200000e0609 */
[----:B------:R-:W-:Y:S01]  /*0b70*/  FSETP.GE.AND P0, PT, |R12|, 0.60000002384185791016, PT ;  /* 0x3f19999a0c00780b */ /* 0x000fe20003f06200 */
[----:B------:R-:W-:Y:S01]  /*0b80*/  FFMA R25, R0, R17, -0.33332768082618713379 ;  /* 0xbeaaa9ed00197423 */ /* 0x000fe20000000011 */
[----:B------:R1:W-:Y:S01]  /*0b90*/  STG.E desc[UR4][R6.64], R19 ;  /* 0x0000001306007986 */ /* 0x0003e2000c101904 */
[----:B------:R-:W-:-:S02]  /*0ba0*/  FSEL R16, R16, 1, !P3 ;  /* 0x3f80000010107808 */ /* 0x000fc40005800000 */
[----:B------:R-:W-:Y:S01]  /*0bb0*/  FSEL R23, R20, 1, !P5 ;  /* 0x3f80000014177808 */ /* 0x000fe20006800000 */
[----:B------:R-:W-:Y:S01]  /*0bc0*/  FFMA R25, R0, R25, RZ ;  /* 0x0000001900197223 */ /* 0x000fe200000000ff */
[--C-:B------:R-:W-:Y:S01]  /*0bd0*/  LOP3.LUT R17, R16, 0x80000000, R15.reuse, 0xb8, !PT ;  /* 0x8000000010117812 */ /* 0x100fe200078eb80f */
[----:B------:R-:W-:Y:S01]  /*0be0*/  @!P2 FFMA R17, R15, R22, R15 ;  /* 0x000000160f11a223 */ /* 0x000fe2000000000f */
[----:B------:R-:W-:-:S04]  /*0bf0*/  LOP3.LUT R23, R23, 0x80000000, R12, 0xb8, !PT ;  /* 0x8000000017177812 */ /* 0x000fc800078eb80c */
[----:B------:R-:W-:Y:S01]  /*0c00*/  @!P0 FFMA R23, R12, R25, R12 ;  /* 0x000000190c178223 */ /* 0x000fe2000000000c */
[----:B-1----:R-:W-:Y:S01]  /*0c10*/  FSEL R7, R18, 1, !P4 ;  /* 0x3f80000012077808 */ /* 0x002fe20006000000 */
[----:B------:R2:W-:Y:S01]  /*0c20*/  STG.E desc[UR4][R4.64], R17 ;  /* 0x0000001104007986 */ /* 0x0005e2000c101904 */
[----:B------:R-:W-:Y:S02]  /*0c30*/  IADD3 R6, P3, PT, R10, R13, RZ ;  /* 0x0000000d0a067210 */ /* 0x000fe40007f7e0ff */
[--C-:B------:R-:W-:Y:S01]  /*0c40*/  LOP3.LUT R19, R7, 0x80000000, R14.reuse, 0xb8, !PT ;  /* 0x8000000007137812 */ /* 0x100fe200078eb80e */
[----:B------:R-:W-:Y:S01]  /*0c50*/  @!P1 FFMA R19, R14, R21, R14 ;  /* 0x000000150e139223 */ /* 0x000fe2000000000e */
[----:B------:R-:W-:Y:S01]  /*0c60*/  IADD3 R8, P0, PT, R8, R13, RZ ;  /* 0x0000000d08087210 */ /* 0x000fe20007f1e0ff */
[----:B------:R-:W-:-:S03]  /*0c70*/  IMAD.X R7, R11, 0x1, R9, P3 ;  /* 0x000000010b077824 */ /* 0x000fc600018e0609 */
[----:B------:R2:W-:Y:S01]  /*0c80*/  STG.E desc[UR4][R10.64], R19 ;  /* 0x000000130a007986 */ /* 0x0005e2000c101904 */
[----:B------:R-:W-:Y:S02]  /*0c90*/  IADD3.X R3, PT, PT, R3, R9, RZ, P0, !PT ;  /* 0x0000000903037210 */ /* 0x000fe400007fe4ff */
[----:B0-----:R-:W-:Y:S01]  /*0ca0*/  ISETP.GE.U32.AND P0, PT, R8, UR6, PT ;  /* 0x0000000608007c0c */ /* 0x001fe2000bf06070 */
[----:B------:R2:W-:Y:S03]  /*0cb0*/  STG.E desc[UR4][R6.64], R23 ;  /* 0x0000001706007986 */ /* 0x0005e6000c101904 */
[----:B------:R-:W-:-:S13]  /*0cc0*/  ISETP.GE.AND.EX P0, PT, R3, UR7, PT, P0 ;  /* 0x0000000703007c0c */ /* 0x000fda000bf06300 */
[----:B--2---:R-:W-:Y:S05]  /*0cd0*/  @!P0 BRA `(.L_x_113) ;  /* 0xfffffff8008c8947 */ /* 0x004fea000383ffff */
[----:B------:R-:W-:Y:S05]  /*0ce0*/  EXIT ;  /* 0x000000000000794d */ /* 0x000fea0003800000 */
        .weak           $__internal_4_$__cuda_sm20_div_u64
        .type           $__internal_4_$__cuda_sm20_div_u64,@function
        .size           $__internal_4_$__cuda_sm20_div_u64,(.L_x_207 - $__internal_4_$__cuda_sm20_div_u64)
$__internal_4_$__cuda_sm20_div_u64:
        /* <DEDUP_REMOVED lines=9> */
[----:B------:R-:W-:Y:S01]  /*0d80*/  IMAD.X R17, RZ, RZ, ~R13, P0 ;  /* 0x000000ffff117224 */ /* 0x000fe200000e0e0d */
[----:B------:R-:W-:-:S03]  /*0d90*/  MOV R13, R10 ;  /* 0x0000000a000d7202 */ /* 0x000fc60000000f00 */
        /* <DEDUP_REMOVED lines=28> */
[----:B------:R-:W-:-:S03]  /*0f60*/  IMAD.WIDE.U32 R10, R13, R4, RZ ;  /* 0x000000040d0a7225 */ /* 0x000fc600078e00ff */
[----:B------:R-:W-:Y:S01]  /*0f70*/  IADD3.X R15, PT, PT, RZ, R6, RZ, P1, !PT ;  /* 0x00000006ff0f7210 */ /* 0x000fe20000ffe4ff */
[----:B------:R-:W-:Y:S01]  /*0f80*/  IMAD R6, R13, R5, R11 ;  /* 0x000000050d067224 */ /* 0x000fe200078e020b */
[----:B------:R-:W-:-:S03]  /*0f90*/  IADD3 R17, P1, PT, -R10, R7, RZ ;  /* 0x000000070a117210 */ /* 0x000fc60007f3e1ff */
[-C--:B------:R-:W-:Y:S01]  /*0fa0*/  IMAD R6, R15, R4.reuse, R6 ;  /* 0x000000040f067224 */ /* 0x080fe200078e0206 */
[----:B------:R-:W-:-:S03]  /*0fb0*/  ISETP.GE.U32.AND P0, PT, R17, R4, PT ;  /* 0x000000041100720c */ /* 0x000fc60003f06070 */
[----:B------:R-:W-:Y:S01]  /*0fc0*/  IMAD.X R9, R9, 0x1, ~R6, P1 ;  /* 0x0000000109097824 */ /* 0x000fe200008e0e06 */
[----:B------:R-:W-:Y:S02]  /*0fd0*/  IADD3 R7, P1, PT, -R4, R17, RZ ;  /* 0x0000001104077210 */ /* 0x000fe40007f3e1ff */
[----:B------:R-:W-:Y:S02]  /*0fe0*/  IADD3 R6, P2, PT, R13, 0x1, RZ ;  /* 0x000000010d067810 */ /* 0x000fe40007f5e0ff */
[C---:B------:R-:W-:Y:S01]  /*0ff0*/  ISETP.GE.U32.AND.EX P0, PT, R9.reuse, R5, PT, P0 ;  /* 0x000000050900720c */ /* 0x040fe20003f06100 */
[----:B------:R-:W-:Y:S01]  /*1000*/  IMAD.X R11, R9, 0x1, ~R5, P1 ;  /* 0x00000001090b7824 */ /* 0x000fe200008e0e05 */
[----:B------:R-:W-:Y:S02]  /*1010*/  IADD3.X R10, PT, PT, RZ, R15, RZ, P2, !PT ;  /* 0x0000000fff0a7210 */ /* 0x000fe400017fe4ff */
[----:B------:R-:W-:Y:S02]  /*1020*/  SEL R7, R7, R17, P0 ;  /* 0x0000001107077207 */ /* 0x000fe40000000000 */
[----:B------:R-:W-:-:S02]  /*1030*/  SEL R6, R6, R13, P0 ;  /* 0x0000000d06067207 */ /* 0x000fc40000000000 */
[----:B------:R-:W-:Y:S02]  /*1040*/  SEL R11, R11, R9, P0 ;  /* 0x000000090b0b7207 */ /* 0x000fe40000000000 */
[----:B------:R-:W-:Y:S02]  /*1050*/  SEL R15, R10, R15, P0 ;  /* 0x0000000f0a0f7207 */ /* 0x000fe40000000000 */
[----:B------:R-:W-:Y:S01]  /*1060*/  ISETP.GE.U32.AND P0, PT, R7, R4, PT ;  /* 0x000000040700720c */ /* 0x000fe20003f06070 */
[----:B------:R-:W-:Y:S01]  /*1070*/  HFMA2 R7, -RZ, RZ, 0, 0 ;  /* 0x00000000ff077431 */ /* 0x000fe200000001ff */
[----:B------:R-:W-:Y:S02]  /*1080*/  IADD3 R9, P2, PT, R6, 0x1, RZ ;  /* 0x0000000106097810 */ /* 0x000fe40007f5e0ff */
[----:B------:R-:W-:Y:S02]  /*1090*/  ISETP.GE.U32.AND.EX P0, PT, R11, R5, PT, P0 ;  /* 0x000000050b00720c */ /* 0x000fe40003f06100 */
[----:B------:R-:W-:Y:S01]  /*10a0*/  ISETP.NE.U32.AND P1, PT, R4, RZ, PT ;  /* 0x000000ff0400720c */ /* 0x000fe20003f25070 */
[----:B------:R-:W-:Y:S01]  /*10b0*/  IMAD.X R10, RZ, RZ, R15, P2 ;  /* 0x000000ffff0a7224 */ /* 0x000fe200010e060f */
[----:B------:R-:W-:Y:S01]  /*10c0*/  SEL R9, R9, R6, P0 ;  /* 0x0000000609097207 */ /* 0x000fe20000000000 */
[----:B------:R-:W-:Y:S01]  /*10d0*/  IMAD.MOV.U32 R6, RZ, RZ, R2 ;  /* 0x000000ffff067224 */ /* 0x000fe200078e0002 */
[----:B------:R-:W-:-:S02]  /*10e0*/  ISETP.NE.AND.EX P1, PT, R5, RZ, PT, P1 ;  /* 0x000000ff0500720c */ /* 0x000fc40003f25310 */
[----:B------:R-:W-:Y:S02]  /*10f0*/  SEL R10, R10, R15, P0 ;  /* 0x0000000f0a0a7207 */ /* 0x000fe40000000000 */
[----:B------:R-:W-:Y:S02]  /*1100*/  SEL R9, R9, 0xffffffff, P1 ;  /* 0xffffffff09097807 */ /* 0x000fe40000800000 */
[----:B------:R-:W-:Y:S01]  /*1110*/  SEL R10, R10, 0xffffffff, P1 ;  /* 0xffffffff0a0a7807 */ /* 0x000fe20000800000 */
[----:B------:R-:W-:Y:S06]  /*1120*/  RET.REL.NODEC R6 `(_Z15tanh_f32_kernelPKfPfl) ;  /* 0xffffffec06b47950 */ /* 0x000fec0003c3ffff */
.L_x_114:
        /* <DEDUP_REMOVED lines=13> */
.L_x_207:


//--------------------- .text._Z18sigmoid_f32_kernelPKfPfl --------------------------
	.section	.text._Z18sigmoid_f32_kernelPKfPfl,"ax",@progbits
	.align	128
        .global         _Z18sigmoid_f32_kernelPKfPfl
        .type           _Z18sigmoid_f32_kernelPKfPfl,@function
        .size           _Z18sigmoid_f32_kernelPKfPfl,(.L_x_209 - _Z18sigmoid_f32_kernelPKfPfl)
        .other          _Z18sigmoid_f32_kernelPKfPfl,@"STO_CUDA_ENTRY STV_DEFAULT"
_Z18sigmoid_f32_kernelPKfPfl:
.text._Z18sigmoid_f32_kernelPKfPfl:
        /* <DEDUP_REMOVED lines=20> */
[----:B------:R-:W-:Y:S02]  /*0140*/  IMAD.IADD R0, R3, 0x1, R5 ;  /* 0x0000000103007824 */ /* 0x000fe400078e0205 */
[----:B------:R-:W-:-:S03]  /*0150*/  IMAD.MOV.U32 R3, RZ, RZ, R9 ;  /* 0x000000ffff037224 */ /* 0x000fc600078e0009 */
        /* <DEDUP_REMOVED lines=11> */
[----:B------:R-:W-:Y:S01]  /*0210*/  IADD3 R7, PT, PT, RZ, -R12, RZ ;  /* 0x8000000cff077210 */ /* 0x000fe20007ffe0ff */
[----:B------:R-:W-:Y:S01]  /*0220*/  IMAD.MOV.U32 R15, RZ, RZ, RZ ;  /* 0x000000ffff0f7224 */ /* 0x000fe200078e00ff */
[----:B------:R-:W-:-:S05]  /*0230*/  ISETP.NE.U32.AND P2, PT, R12, RZ, PT ;  /* 0x000000ff0c00720c */ /* 0x000fca0003f45070 */
[----:B0-----:R-:W0:Y:S02]  /*0240*/  MUFU.RCP R0, R0 ;  /* 0x0000000000007308 */ /* 0x001e240000001000 */
[----:B0-----:R-:W-:-:S06]  /*0250*/  VIADD R8, R0, 0xffffffe ;  /* 0x0ffffffe00087836 */ /* 0x001fcc0000000000 */
[----:B------:R0:W1:Y:S02]  /*0260*/  F2I.FTZ.U32.TRUNC.NTZ R9, R8 ;  /* 0x0000000800097305 */ /* 0x000064000021f000 */
[----:B0-----:R-:W-:Y:S02]  /*0270*/  IMAD.MOV.U32 R8, RZ, RZ, RZ ;  /* 0x000000ffff087224 */ /* 0x001fe400078e00ff */
        /* <DEDUP_REMOVED lines=8> */
[----:B------:R-:W-:-:S13]  /*0300*/  ISETP.GE.U32.AND P1, PT, R5, R12, PT ;  /* 0x0000000c0500720c */ /* 0x000fda0003f26070 */
[----:B------:R-:W-:Y:S02]  /*0310*/  @P1 IADD3 R14, PT, PT, R14, 0x1, RZ ;  /* 0x000000010e0e1810 */ /* 0x000fe40007ffe0ff */
[----:B------:R-:W-:Y:S01]  /*0320*/  @!P2 LOP3.LUT R14, RZ, R12, RZ, 0x33, !PT ;  /* 0x0000000cff0ea212 */ /* 0x000fe200078e33ff */
[----:B------:R-:W-:Y:S06]  /*0330*/  BRA `(.L_x_117) ;  /* 0x0000000000087947 */ /* 0x000fec0003800000 */
.L_x_116:
[----:B------:R-:W-:-:S07]  /*0340*/  MOV R0, 0x360 ;  /* 0x0000036000007802 */ /* 0x000fce0000000f00 */
[----:B------:R-:W-:Y:S05]  /*0350*/  CALL.REL.NOINC `($__internal_5_$__cuda_sm20_div_u64) ;  /* 0x0000000800b87944 */ /* 0x000fea0003c00000 */
.L_x_117:
[----:B------:R-:W-:Y:S05]  /*0360*/  BSYNC.RECONVERGENT B0 ;  /* 0x0000000000007941 */ /* 0x000fea0003800200 */
.L_x_115:
        /* <DEDUP_REMOVED lines=15> */
[----:B------:R-:W-:-:S04]  /*0460*/  IADD3 R15, P0, PT, RZ, -R15, RZ ;  /* 0x8000000fff0f7210 */ /* 0x000fc80007f1e0ff */
[----:B------:R-:W-:-:S09]  /*0470*/  IADD3.X R20, PT, PT, RZ, -0x1, RZ, P0, !PT ;  /* 0xffffffffff147810 */ /* 0x000fd200007fe4ff */
.L_x_123:
[----:B0-----:R-:W-:-:S04]  /*0480*/  IADD3 R8, P0, PT, R17, UR6, RZ ;  /* 0x0000000611087c10 */ /* 0x001fc8000ff1e0ff */
[----:B------:R-:W-:-:S05]  /*0490*/  IADD3.X R9, PT, PT, R16, UR7, RZ, P0, !PT ;  /* 0x0000000710097c10 */ /* 0x000fca00087fe4ff */
[----:B------:R-:W3:Y:S01]  /*04a0*/  LDG.E.CONSTANT R8, desc[UR4][R8.64] ;  /* 0x0000000408087981 */ /* 0x000ee2000c1e9900 */
[----:B------:R-:W-:Y:S01]  /*04b0*/  BSSY.RECONVERGENT B1, `(.L_x_120) ;  /* 0x0000017000017945 */ /* 0x000fe20003800200 */
[----:B---3--:R-:W-:-:S05]  /*04c0*/  FMUL R0, R8, -1.4426950216293334961 ;  /* 0xbfb8aa3b08007820 */ /* 0x008fca0000400000 */
[----:B------:R-:W-:-:S13]  /*04d0*/  FSETP.GEU.AND P0, PT, R0, -126, PT ;  /* 0xc2fc00000000780b */ /* 0x000fda0003f0e000 */
[----:B------:R-:W-:-:S04]  /*04e0*/  @!P0 FMUL R0, R0, 0.5 ;  /* 0x3f00000000008820 */ /* 0x000fc80000400000 */
[----:B------:R-:W0:Y:S02]  /*04f0*/  MUFU.EX2 R2, R0 ;  /* 0x0000000000027308 */ /* 0x000e240000000800 */
[----:B0-----:R-:W-:Y:S01]  /*0500*/  @!P0 FMUL R2, R2, R2 ;  /* 0x0000000202028220 */ /* 0x001fe20000400000 */
[----:B------:R-:W-:-:S03]  /*0510*/  IADD3 R15, P0, PT, R15, 0x1, RZ ;  /* 0x000000010f0f7810 */ /* 0x000fc60007f1e0ff */
[----:B------:R-:W-:Y:S02]  /*0520*/  FADD R10, R2, 1 ;  /* 0x3f800000020a7421 */ /* 0x000fe40000000000 */
[----:B------:R-:W-:Y:S01]  /*0530*/  IMAD.X R20, RZ, RZ, R20, P0 ;  /* 0x000000ffff147224 */ /* 0x000fe200000e0614 */
[----:B------:R-:W-:Y:S01]  /*0540*/  ISETP.NE.U32.AND P0, PT, R15, RZ, PT ;  /* 0x000000ff0f00720c */ /* 0x000fe20003f05070 */
[----:B------:R-:W-:-:S03]  /*0550*/  VIADD R2, R10, 0x1800000 ;  /* 0x018000000a027836 */ /* 0x000fc60000000000 */
[----:B------:R-:W-:Y:S02]  /*0560*/  ISETP.NE.AND.EX P0, PT, R20, RZ, PT, P0 ;  /* 0x000000ff1400720c */ /* 0x000fe40003f05300 */
[----:B------:R-:W-:-:S04]  /*0570*/  LOP3.LUT R2, R2, 0x7f800000, RZ, 0xc0, !PT ;  /* 0x7f80000002027812 */ /* 0x000fc800078ec0ff */
[----:B------:R-:W-:-:S13]  /*0580*/  ISETP.GT.U32.AND P1, PT, R2, 0x1ffffff, PT ;  /* 0x01ffffff0200780c */ /* 0x000fda0003f24070 */
[----:B------:R-:W-:Y:S05]  /*0590*/  @P1 BRA `(.L_x_121) ;  /* 0x0000000000101947 */ /* 0x000fea0003800000 */
[----:B------:R-:W-:Y:S01]  /*05a0*/  IMAD.MOV.U32 R0, RZ, RZ, R10 ;  /* 0x000000ffff007224 */ /* 0x000fe200078e000a */
[----:B------:R-:W-:-:S07]  /*05b0*/  MOV R2, 0x5d0 ;  /* 0x000005d000027802 */ /* 0x000fce0000000f00 */
[----:B--2---:R-:W-:Y:S05]  /*05c0*/  CALL.REL.NOINC `($__internal_6_$__cuda_sm20_rcp_rn_f32_slowpath) ;  /* 0x0000000c002c7944 */ /* 0x004fea0003c00000 */
[----:B------:R-:W-:Y:S05]  /*05d0*/  BRA `(.L_x_122) ;  /* 0x0000000000107947 */ /* 0x000fea0003800000 */
.L_x_121:
[----:B------:R-:W0:Y:S02]  /*05e0*/  MUFU.RCP R7, R10 ;  /* 0x0000000a00077308 */ /* 0x000e240000001000 */
[----:B0-----:R-:W-:-:S04]  /*05f0*/  FFMA R0, R10, R7, -1 ;  /* 0xbf8000000a007423 */ /* 0x001fc80000000007 */
[----:B------:R-:W-:-:S04]  /*0600*/  FADD.FTZ R0, -R0, -RZ ;  /* 0x800000ff00007221 */ /* 0x000fc80000010100 */
[----:B------:R-:W-:-:S07]  /*0610*/  FFMA R7, R7, R0, R7 ;  /* 0x0000000007077223 */ /* 0x000fce0000000007 */
.L_x_122:
[----:B--2---:R-:W-:Y:S05]  /*0620*/  BSYNC.RECONVERGENT B1 ;  /* 0x0000000000017941 */ /* 0x004fea0003800200 */
.L_x_120:
[----:B------:R-:W-:Y:S02]  /*0630*/  IADD3 R8, P1, PT, R17, UR8, RZ ;  /* 0x0000000811087c10 */ /* 0x000fe4000ff3e0ff */
[----:B------:R-:W-:Y:S02]  /*0640*/  LEA R17, P2, R12, R17, 0x2 ;  /* 0x000000110c117211 */ /* 0x000fe400078410ff */
[----:B------:R-:W-:Y:S02]  /*0650*/  IADD3.X R9, PT, PT, R16, UR9, RZ, P1, !PT ;  /* 0x0000000910097c10 */ /* 0x000fe40008ffe4ff */
[----:B------:R-:W-:Y:S02]  /*0660*/  IADD3 R4, P1, PT, R12, R4, RZ ;  /* 0x000000040c047210 */ /* 0x000fe40007f3e0ff */
[----:B------:R-:W-:Y:S01]  /*0670*/  IADD3.X R16, PT, PT, R16, R19, RZ, P2, !PT ;  /* 0x0000001310107210 */ /* 0x000fe200017fe4ff */
[----:B------:R0:W-:Y:S02]  /*0680*/  STG.E desc[UR4][R8.64], R7 ;  /* 0x0000000708007986 */ /* 0x0001e4000c101904 */
[----:B------:R-:W-:Y:S01]  /*0690*/  IMAD.X R3, R13, 0x1, R3, P1 ;  /* 0x000000010d037824 */ /* 0x000fe200008e0603 */
[----:B------:R-:W-:Y:S07]  /*06a0*/  @P0 BRA `(.L_x_123) ;  /* 0xfffffffc00740947 */ /* 0x000fee000383ffff */
.L_x_119:
[----:B--2---:R-:W-:Y:S05]  /*06b0*/  BSYNC.RECONVERGENT B0 ;  /* 0x0000000000007941 */ /* 0x004fea0003800200 */
.L_x_118:
        /* <DEDUP_REMOVED lines=8> */
.L_x_136:
[C---:B------:R-:W-:Y:S01]  /*0740*/  IMAD.SHL.U32 R19, R4.reuse, 0x4, RZ ;  /* 0x0000000404137824 */ /* 0x040fe200078e00ff */
[----:B------:R-:W-:-:S04]  /*0750*/  SHF.L.U64.HI R12, R4, 0x2, R3 ;  /* 0x00000002040c7819 */ /* 0x000fc80000010203 */
[----:B-1----:R-:W-:-:S04]  /*0760*/  IADD3 R14, P0, PT, R19, UR6, RZ ;  /* 0x00000006130e7c10 */ /* 0x002fc8000ff1e0ff */
[----:B------:R-:W-:-:S05]  /*0770*/  IADD3.X R15, PT, PT, R12, UR7, RZ, P0, !PT ;  /* 0x000000070c0f7c10 */ /* 0x000fca00087fe4ff */
[----:B------:R-:W4:Y:S01]  /*0780*/  LDG.E.CONSTANT R0, desc[UR4][R14.64] ;  /* 0x000000040e007981 */ /* 0x000f22000c1e9900 */
[----:B------:R-:W-:Y:S01]  /*0790*/  BSSY.RECONVERGENT B0, `(.L_x_124) ;  /* 0x0000013000007945 */ /* 0x000fe20003800200 */
[----:B----4-:R-:W-:-:S05]  /*07a0*/  FMUL R0, R0, -1.4426950216293334961 ;  /* 0xbfb8aa3b00007820 */ /* 0x010fca0000400000 */
[----:B------:R-:W-:-:S13]  /*07b0*/  FSETP.GEU.AND P0, PT, R0, -126, PT ;  /* 0xc2fc00000000780b */ /* 0x000fda0003f0e000 */
[----:B------:R-:W-:-:S04]  /*07c0*/  @!P0 FMUL R0, R0, 0.5 ;  /* 0x3f00000000008820 */ /* 0x000fc80000400000 */
[----:B------:R-:W1:Y:S02]  /*07d0*/  MUFU.EX2 R2, R0 ;  /* 0x0000000000027308 */ /* 0x000e640000000800 */
[----:B-1----:R-:W-:-:S04]  /*07e0*/  @!P0 FMUL R2, R2, R2 ;  /* 0x0000000202028220 */ /* 0x002fc80000400000 */
[----:B0-----:R-:W-:-:S04]  /*07f0*/  FADD R8, R2, 1 ;  /* 0x3f80000002087421 */ /* 0x001fc80000000000 */
[----:B------:R-:W-:-:S05]  /*0800*/  VIADD R2, R8, 0x1800000 ;  /* 0x0180000008027836 */ /* 0x000fca0000000000 */
[----:B------:R-:W-:-:S04]  /*0810*/  LOP3.LUT R2, R2, 0x7f800000, RZ, 0xc0, !PT ;  /* 0x7f80000002027812 */ /* 0x000fc800078ec0ff */
[----:B------:R-:W-:-:S13]  /*0820*/  ISETP.GT.U32.AND P0, PT, R2, 0x1ffffff, PT ;  /* 0x01ffffff0200780c */ /* 0x000fda0003f04070 */
[----:B------:R-:W-:Y:S05]  /*0830*/  @P0 BRA `(.L_x_125) ;  /* 0x0000000000100947 */ /* 0x000fea0003800000 */
[----:B------:R-:W-:Y:S01]  /*0840*/  IMAD.MOV.U32 R0, RZ, RZ, R8 ;  /* 0x000000ffff007224 */ /* 0x000fe200078e0008 */
[----:B------:R-:W-:-:S07]  /*0850*/  MOV R2, 0x870 ;  /* 0x0000087000027802 */ /* 0x000fce0000000f00 */
[----:B--23--:R-:W-:Y:S05]  /*0860*/  CALL.REL.NOINC `($__internal_6_$__cuda_sm20_rcp_rn_f32_slowpath) ;  /* 0x0000000800847944 */ /* 0x00cfea0003c00000 */
[----:B------:R-:W-:Y:S05]  /*0870*/  BRA `(.L_x_126) ;  /* 0x0000000000107947 */ /* 0x000fea0003800000 */
.L_x_125:
[----:B------:R-:W0:Y:S02]  /*0880*/  MUFU.RCP R7, R8 ;  /* 0x0000000800077308 */ /* 0x000e240000001000 */
[----:B0-----:R-:W-:-:S04]  /*0890*/  FFMA R0, R8, R7, -1 ;  /* 0xbf80000008007423 */ /* 0x001fc80000000007 */
[----:B------:R-:W-:-:S04]  /*08a0*/  FADD.FTZ R0, -R0, -RZ ;  /* 0x800000ff00007221 */ /* 0x000fc80000010100 */
[----:B------:R-:W-:-:S07]  /*08b0*/  FFMA R7, R7, R0, R7 ;  /* 0x0000000007077223 */ /* 0x000fce0000000007 */
.L_x_126:
[----:B--23--:R-:W-:Y:S05]  /*08c0*/  BSYNC.RECONVERGENT B0 ;  /* 0x0000000000007941 */ /* 0x00cfea0003800200 */
.L_x_124:
[----:B------:R-:W-:-:S04]  /*08d0*/  IADD3 R16, P0, PT, R14, R13, RZ ;  /* 0x0000000d0e107210 */ /* 0x000fc80007f1e0ff */
[----:B------:R-:W-:-:S05]  /*08e0*/  IADD3.X R17, PT, PT, R15, R6, RZ, P0, !PT ;  /* 0x000000060f117210 */ /* 0x000fca00007fe4ff */
[----:B------:R-:W2:Y:S01]  /*08f0*/  LDG.E.CONSTANT R0, desc[UR4][R16.64] ;  /* 0x0000000410007981 */ /* 0x000ea2000c1e9900 */
[----:B------:R-:W-:Y:S01]  /*0900*/  IADD3 R14, P1, PT, R19, UR8, RZ ;  /* 0x00000008130e7c10 */ /* 0x000fe2000ff3e0ff */
[----:B------:R-:W-:Y:S03]  /*0910*/  BSSY.RECONVERGENT B0, `(.L_x_127) ;  /* 0x0000015000007945 */ /* 0x000fe60003800200 */
[----:B------:R-:W-:-:S05]  /*0920*/  IADD3.X R15, PT, PT, R12, UR9, RZ, P1, !PT ;  /* 0x000000090c0f7c10 */ /* 0x000fca0008ffe4ff */
[----:B------:R0:W-:Y:S01]  /*0930*/  STG.E desc[UR4][R14.64], R7 ;  /* 0x000000070e007986 */ /* 0x0001e2000c101904 */
[----:B--2---:R-:W-:-:S05]  /*0940*/  FMUL R0, R0, -1.4426950216293334961 ;  /* 0xbfb8aa3b00007820 */ /* 0x004fca0000400000 */
[----:B------:R-:W-:-:S13]  /*0950*/  FSETP.GEU.AND P0, PT, R0, -126, PT ;  /* 0xc2fc00000000780b */ /* 0x000fda0003f0e000 */
[----:B------:R-:W-:-:S04]  /*0960*/  @!P0 FMUL R0, R0, 0.5 ;  /* 0x3f00000000008820 */ /* 0x000fc80000400000 */
[----:B------:R-:W1:Y:S02]  /*0970*/  MUFU.EX2 R2, R0 ;  /* 0x0000000000027308 */ /* 0x000e640000000800 */
[----:B-1----:R-:W-:-:S04]  /*0980*/  @!P0 FMUL R2, R2, R2 ;  /* 0x0000000202028220 */ /* 0x002fc80000400000 */
[----:B------:R-:W-:-:S04]  /*0990*/  FADD R8, R2, 1 ;  /* 0x3f80000002087421 */ /* 0x000fc80000000000 */
[----:B------:R-:W-:-:S05]  /*09a0*/  VIADD R2, R8, 0x1800000 ;  /* 0x0180000008027836 */ /* 0x000fca0000000000 */
[----:B------:R-:W-:-:S04]  /*09b0*/  LOP3.LUT R2, R2, 0x7f800000, RZ, 0xc0, !PT ;  /* 0x7f80000002027812 */ /* 0x000fc800078ec0ff */
[----:B------:R-:W-:-:S13]  /*09c0*/  ISETP.GT.U32.AND P0, PT, R2, 0x1ffffff, PT ;  /* 0x01ffffff0200780c */ /* 0x000fda0003f04070 */
[----:B0-----:R-:W-:Y:S05]  /*09d0*/  @P0 BRA `(.L_x_128) ;  /* 0x0000000000100947 */ /* 0x001fea0003800000 */
[----:B------:R-:W-:Y:S01]  /*09e0*/  IMAD.MOV.U32 R0, RZ, RZ, R8 ;  /* 0x000000ffff007224 */ /* 0x000fe200078e0008 */
[----:B------:R-:W-:-:S07]  /*09f0*/  MOV R2, 0xa10 ;  /* 0x00000a1000027802 */ /* 0x000fce0000000f00 */
[----:B------:R-:W-:Y:S05]  /*0a00*/  CALL.REL.NOINC `($__internal_6_$__cuda_sm20_rcp_rn_f32_slowpath) ;  /* 0x00000008001c7944 */ /* 0x000fea0003c00000 */
[----:B------:R-:W-:Y:S05]  /*0a10*/  BRA `(.L_x_129) ;  /* 0x0000000000107947 */ /* 0x000fea0003800000 */
.L_x_128:
[----:B------:R-:W0:Y:S02]  /*0a20*/  MUFU.RCP R7, R8 ;  /* 0x0000000800077308 */ /* 0x000e240000001000 */
[----:B0-----:R-:W-:-:S04]  /*0a30*/  FFMA R0, R8, R7, -1 ;  /* 0xbf80000008007423 */ /* 0x001fc80000000007 */
[----:B------:R-:W-:-:S04]  /*0a40*/  FADD.FTZ R0, -R0, -RZ ;  /* 0x800000ff00007221 */ /* 0x000fc80000010100 */
[----:B------:R-:W-:-:S07]  /*0a50*/  FFMA R7, R7, R0, R7 ;  /* 0x0000000007077223 */ /* 0x000fce0000000007 */
.L_x_129:
[----:B------:R-:W-:Y:S05]  /*0a60*/  BSYNC.RECONVERGENT B0 ;  /* 0x0000000000007941 */ /* 0x000fea0003800200 */
.L_x_127:
[----:B------:R-:W-:-:S05]  /*0a70*/  IADD3 R16, P0, PT, R16, R13, RZ ;  /* 0x0000000d10107210 */ /* 0x000fca0007f1e0ff */
[----:B------:R-:W-:-:S05]  /*0a80*/  IMAD.X R17, R17, 0x1, R6, P0 ;  /* 0x0000000111117824 */ /* 0x000fca00000e0606 */
[----:B------:R-:W2:Y:S01]  /*0a90*/  LDG.E.CONSTANT R0, desc[UR4][R16.64] ;  /* 0x0000000410007981 */ /* 0x000ea2000c1e9900 */
[----:B------:R-:W-:Y:S01]  /*0aa0*/  IADD3 R14, P1, PT, R14, R13, RZ ;  /* 0x0000000d0e0e7210 */ /* 0x000fe20007f3e0ff */
[----:B------:R-:W-:Y:S04]  /*0ab0*/  BSSY.RECONVERGENT B0, `(.L_x_130) ;  /* 0x0000015000007945 */ /* 0x000fe80003800200 */
[----:B------:R-:W-:-:S05]  /*0ac0*/  IMAD.X R15, R15, 0x1, R6, P1 ;  /* 0x000000010f0f7824 */ /* 0x000fca00008e0606 */
[----:B------:R0:W-:Y:S01]  /*0ad0*/  STG.E desc[UR4][R14.64], R7 ;  /* 0x000000070e007986 */ /* 0x0001e2000c101904 */
[----:B--2---:R-:W-:-:S05]  /*0ae0*/  FMUL R0, R0, -1.4426950216293334961 ;  /* 0xbfb8aa3b00007820 */ /* 0x004fca0000400000 */
[----:B------:R-:W-:-:S13]  /*0af0*/  FSETP.GEU.AND P0, PT, R0, -126, PT ;  /* 0xc2fc00000000780b */ /* 0x000fda0003f0e000 */
[----:B------:R-:W-:-:S04]  /*0b00*/  @!P0 FMUL R0, R0, 0.5 ;  /* 0x3f00000000008820 */ /* 0x000fc80000400000 */
[----:B------:R-:W1:Y:S02]  /*0b10*/  MUFU.EX2 R2, R0 ;  /* 0x0000000000027308 */ /* 0x000e640000000800 */
[----:B-1----:R-:W-:-:S04]  /*0b20*/  @!P0 FMUL R2, R2, R2 ;  /* 0x0000000202028220 */ /* 0x002fc80000400000 */
[----:B------:R-:W-:-:S05]  /*0b30*/  FADD R8, R2, 1 ;  /* 0x3f80000002087421 */ /* 0x000fca0000000000 */
[----:B------:R-:W-:-:S04]  /*0b40*/  IADD3 R2, PT, PT, R8, 0x1800000, RZ ;  /* 0x0180000008027810 */ /* 0x000fc80007ffe0ff */
[----:B------:R-:W-:-:S04]  /*0b50*/  LOP3.LUT R2, R2, 0x7f800000, RZ, 0xc0, !PT ;  /* 0x7f80000002027812 */ /* 0x000fc800078ec0ff */
[----:B------:R-:W-:-:S13]  /*0b60*/  ISETP.GT.U32.AND P0, PT, R2, 0x1ffffff, PT ;  /* 0x01ffffff0200780c */ /* 0x000fda0003f04070 */
[----:B0-----:R-:W-:Y:S05]  /*0b70*/  @P0 BRA `(.L_x_131) ;  /* 0x0000000000100947 */ /* 0x001fea0003800000 */
[----:B------:R-:W-:Y:S01]  /*0b80*/  IMAD.MOV.U32 R0, RZ, RZ, R8 ;  /* 0x000000ffff007224 */ /* 0x000fe200078e0008 */
[----:B------:R-:W-:-:S07]  /*0b90*/  MOV R2, 0xbb0 ;  /* 0x00000bb000027802 */ /* 0x000fce0000000f00 */
[----:B------:R-:W-:Y:S05]  /*0ba0*/  CALL.REL.NOINC `($__internal_6_$__cuda_sm20_rcp_rn_f32_slowpath) ;  /* 0x0000000400b47944 */ /* 0x000fea0003c00000 */
[----:B------:R-:W-:Y:S05]  /*0bb0*/  BRA `(.L_x_132) ;  /* 0x0000000000107947 */ /* 0x000fea0003800000 */
.L_x_131:
[----:B------:R-:W0:Y:S02]  /*0bc0*/  MUFU.RCP R7, R8 ;  /* 0x0000000800077308 */ /* 0x000e240000001000 */
[----:B0-----:R-:W-:-:S04]  /*0bd0*/  FFMA R0, R8, R7, -1 ;  /* 0xbf80000008007423 */ /* 0x001fc80000000007 */
[----:B------:R-:W-:-:S04]  /*0be0*/  FADD.FTZ R0, -R0, -RZ ;  /* 0x800000ff00007221 */ /* 0x000fc80000010100 */
[----:B------:R-:W-:-:S07]  /*0bf0*/  FFMA R7, R7, R0, R7 ;  /* 0x0000000007077223 */ /* 0x000fce0000000007 */
.L_x_132:
[----:B------:R-:W-:Y:S05]  /*0c00*/  BSYNC.RECONVERGENT B0 ;  /* 0x0000000000007941 */ /* 0x000fea0003800200 */
.L_x_130:
        /* <DEDUP_REMOVED lines=17> */
[----:B------:R-:W-:Y:S02]  /*0d20*/  MOV R0, R10 ;  /* 0x0000000a00007202 */ /* 0x000fe40000000f00 */
[----:B------:R-:W-:-:S07]  /*0d30*/  MOV R2, 0xd50 ;  /* 0x00000d5000027802 */ /* 0x000fce0000000f00 */
[----:B------:R-:W-:Y:S05]  /*0d40*/  CALL.REL.NOINC `($__internal_6_$__cuda_sm20_rcp_rn_f32_slowpath) ;  /* 0x00000004004c7944 */ /* 0x000fea0003c00000 */
[----:B------:R-:W-:Y:S05]  /*0d50*/  BRA `(.L_x_135) ;  /* 0x0000000000107947 */ /* 0x000fea0003800000 */
.L_x_134:
[----:B------:R-:W0:Y:S02]  /*0d60*/  MUFU.RCP R7, R10 ;  /* 0x0000000a00077308 */ /* 0x000e240000001000 */
[----:B0-----:R-:W-:-:S04]  /*0d70*/  FFMA R0, R10, R7, -1 ;  /* 0xbf8000000a007423 */ /* 0x001fc80000000007 */
[----:B------:R-:W-:-:S04]  /*0d80*/  FADD.FTZ R0, -R0, -RZ ;  /* 0x800000ff00007221 */ /* 0x000fc80000010100 */
[----:B------:R-:W-:-:S07]  /*0d90*/  FFMA R7, R7, R0, R7 ;  /* 0x0000000007077223 */ /* 0x000fce0000000007 */
.L_x_135:
[----:B------:R-:W-:Y:S05]  /*0da0*/  BSYNC.RECONVERGENT B0 ;  /* 0x0000000000007941 */ /* 0x000fea0003800200 */
.L_x_133:
        /* <DEDUP_REMOVED lines=9> */
        .weak           $__internal_5_$__cuda_sm20_div_u64
        .type           $__internal_5_$__cuda_sm20_div_u64,@function
        .size           $__internal_5_$__cuda_sm20_div_u64,($__internal_6_$__cuda_sm20_rcp_rn_f32_slowpath - $__internal_5_$__cuda_sm20_div_u64)
$__internal_5_$__cuda_sm20_div_u64:
        /* <DEDUP_REMOVED lines=37> */
[----:B------:R-:W-:-:S04]  /*1090*/  IADD3 R11, P1, PT, R11, R8, RZ ;  /* 0x000000080b0b7210 */ /* 0x000fc80007f3e0ff */
[----:B------:R-:W-:Y:S01]  /*10a0*/  IADD3.X R2, PT, PT, R2, RZ, RZ, P0, !PT ;  /* 0x000000ff02027210 */ /* 0x000fe200007fe4ff */
[----:B------:R-:W-:-:S04]  /*10b0*/  IMAD.WIDE.U32 R8, R11, R12, RZ ;  /* 0x0000000c0b087225 */ /* 0x000fc800078e00ff */
[----:B------:R-:W-:Y:S02]  /*10c0*/  IMAD.X R15, RZ, RZ, R2, P1 ;  /* 0x000000ffff0f7224 */ /* 0x000fe400008e0602 */
[----:B------:R-:W-:Y:S01]  /*10d0*/  IMAD R2, R11, R13, R9 ;  /* 0x0000000d0b027224 */ /* 0x000fe200078e0209 */
[----:B------:R-:W-:-:S03]  /*10e0*/  IADD3 R9, P1, PT, -R8, R5, RZ ;  /* 0x0000000508097210 */ /* 0x000fc60007f3e1ff */
[-C--:B------:R-:W-:Y:S01]  /*10f0*/  IMAD R2, R15, R12.reuse, R2 ;  /* 0x0000000c0f027224 */ /* 0x080fe200078e0202 */
[----:B------:R-:W-:-:S03]  /*1100*/  ISETP.GE.U32.AND P0, PT, R9, R12, PT ;  /* 0x0000000c0900720c */ /* 0x000fc60003f06070 */
[----:B------:R-:W-:Y:S01]  /*1110*/  IMAD.X R17, R7, 0x1, ~R2, P1 ;  /* 0x0000000107117824 */ /* 0x000fe200008e0e02 */
[C---:B------:R-:W-:Y:S02]  /*1120*/  IADD3 R5, P1, PT, -R12.reuse, R9, RZ ;  /* 0x000000090c057210 */ /* 0x040fe40007f3e1ff */
[----:B------:R-:W-:Y:S02]  /*1130*/  IADD3 R2, P2, PT, R11, 0x1, RZ ;  /* 0x000000010b027810 */ /* 0x000fe40007f5e0ff */
[C---:B------:R-:W-:Y:S01]  /*1140*/  ISETP.GE.U32.AND.EX P0, PT, R17.reuse, R13, PT, P0 ;  /* 0x0000000d1100720c */ /* 0x040fe20003f06100 */
[----:B------:R-:W-:Y:S01]  /*1150*/  IMAD.X R7, R17, 0x1, ~R13, P1 ;  /* 0x0000000111077824 */ /* 0x000fe200008e0e0d */
[----:B------:R-:W-:Y:S01]  /*1160*/  ISETP.NE.U32.AND P1, PT, R12, RZ, PT ;  /* 0x000000ff0c00720c */ /* 0x000fe20003f25070 */
[----:B------:R-:W-:Y:S01]  /*1170*/  IMAD.X R8, RZ, RZ, R15, P2 ;  /* 0x000000ffff087224 */ /* 0x000fe200010e060f */
[----:B------:R-:W-:Y:S01]  /*1180*/  SEL R5, R5, R9, P0 ;  /* 0x0000000905057207 */ /* 0x000fe20000000000 */
[----:B------:R-:W-:Y:S01]  /*1190*/  IMAD.MOV.U32 R9, RZ, RZ, 0x0 ;  /* 0x00000000ff097424 */ /* 0x000fe200078e00ff */
[----:B------:R-:W-:-:S02]  /*11a0*/  SEL R11, R2, R11, P0 ;  /* 0x0000000b020b7207 */ /* 0x000fc40000000000 */
[----:B------:R-:W-:Y:S02]  /*11b0*/  SEL R7, R7, R17, P0 ;  /* 0x0000001107077207 */ /* 0x000fe40000000000 */
[----:B------:R-:W-:Y:S01]  /*11c0*/  SEL R2, R8, R15, P0 ;  /* 0x0000000f08027207 */ /* 0x000fe20000000000 */
[----:B------:R-:W-:Y:S01]  /*11d0*/  IMAD.MOV.U32 R8, RZ, RZ, R0 ;  /* 0x000000ffff087224 */ /* 0x000fe200078e0000 */
[----:B------:R-:W-:Y:S02]  /*11e0*/  ISETP.GE.U32.AND P0, PT, R5, R12, PT ;  /* 0x0000000c0500720c */ /* 0x000fe40003f06070 */
[----:B------:R-:W-:Y:S02]  /*11f0*/  IADD3 R14, P2, PT, R11, 0x1, RZ ;  /* 0x000000010b0e7810 */ /* 0x000fe40007f5e0ff */
[----:B------:R-:W-:Y:S02]  /*1200*/  ISETP.GE.U32.AND.EX P0, PT, R7, R13, PT, P0 ;  /* 0x0000000d0700720c */ /* 0x000fe40003f06100 */
[----:B------:R-:W-:-:S02]  /*1210*/  IADD3.X R15, PT, PT, RZ, R2, RZ, P2, !PT ;  /* 0x00000002ff0f7210 */ /* 0x000fc400017fe4ff */
[----:B------:R-:W-:Y:S02]  /*1220*/  ISETP.NE.AND.EX P1, PT, R13, RZ, PT, P1 ;  /* 0x000000ff0d00720c */ /* 0x000fe40003f25310 */
[----:B------:R-:W-:Y:S02]  /*1230*/  SEL R14, R14, R11, P0 ;  /* 0x0000000b0e0e7207 */ /* 0x000fe40000000000 */
[----:B------:R-:W-:Y:S02]  /*1240*/  SEL R15, R15, R2, P0 ;  /* 0x000000020f0f7207 */ /* 0x000fe40000000000 */
[----:B------:R-:W-:Y:S02]  /*1250*/  SEL R14, R14, 0xffffffff, P1 ;  /* 0xffffffff0e0e7807 */ /* 0x000fe40000800000 */
[----:B------:R-:W-:Y:S01]  /*1260*/  SEL R15, R15, 0xffffffff, P1 ;  /* 0xffffffff0f0f7807 */ /* 0x000fe20000800000 */
[----:B------:R-:W-:Y:S06]  /*1270*/  RET.REL.NODEC R8 `(_Z18sigmoid_f32_kernelPKfPfl) ;  /* 0xffffffec08607950 */ /* 0x000fec0003c3ffff */
        .weak           $__internal_6_$__cuda_sm20_rcp_rn_f32_slowpath
        .type           $__internal_6_$__cuda_sm20_rcp_rn_f32_slowpath,@function
        .size           $__internal_6_$__cuda_sm20_rcp_rn_f32_slowpath,(.L_x_209 - $__internal_6_$__cuda_sm20_rcp_rn_f32_slowpath)
$__internal_6_$__cuda_sm20_rcp_rn_f32_slowpath:
[----:B------:R-:W-:Y:S01]  /*1280*/  IMAD.SHL.U32 R5, R0, 0x2, RZ ;  /* 0x0000000200057824 */ /* 0x000fe200078e00ff */
[----:B------:R-:W-:Y:S04]  /*1290*/  BSSY.RECONVERGENT B2, `(.L_x_137) ;  /* 0x0000030000027945 */ /* 0x000fe80003800200 */
[----:B------:R-:W-:-:S04]  /*12a0*/  SHF.R.U32.HI R5, RZ, 0x18, R5 ;  /* 0x00000018ff057819 */ /* 0x000fc80000011605 */
[----:B------:R-:W-:-:S13]  /*12b0*/  ISETP.NE.U32.AND P1, PT, R5, RZ, PT ;  /* 0x000000ff0500720c */ /* 0x000fda0003f25070 */
[----:B------:R-:W-:Y:S05]  /*12c0*/  @P1 BRA `(.L_x_138) ;  /* 0x0000000000281947 */ /* 0x000fea0003800000 */
[----:B------:R-:W-:-:S05]  /*12d0*/  IMAD.SHL.U32 R5, R0, 0x2, RZ ;  /* 0x0000000200057824 */ /* 0x000fca00078e00ff */
[----:B------:R-:W-:-:S13]  /*12e0*/  ISETP.NE.AND P1, PT, R5, RZ, PT ;  /* 0x000000ff0500720c */ /* 0x000fda0003f25270 */
[----:B------:R-:W-:Y:S01]  /*12f0*/  @P1 FFMA R5, R0, 1.84467440737095516160e+19, RZ ;  /* 0x5f80000000051823 */ /* 0x000fe200000000ff */
[----:B------:R-:W-:Y:S08]  /*1300*/  @!P1 MUFU.RCP R7, R0 ;  /* 0x0000000000079308 */ /* 0x000ff00000001000 */
[----:B------:R-:W0:Y:S02]  /*1310*/  @P1 MUFU.RCP R8, R5 ;  /* 0x0000000500081308 */ /* 0x000e240000001000 */
[----:B0-----:R-:W-:-:S04]  /*1320*/  @P1 FFMA R9, R5, R8, -1 ;  /* 0xbf80000005091423 */ /* 0x001fc80000000008 */
[----:B------:R-:W-:-:S04]  /*1330*/  @P1 FADD.FTZ R9, -R9, -RZ ;  /* 0x800000ff09091221 */ /* 0x000fc80000010100 */
[----:B------:R-:W-:-:S04]  /*1340*/  @P1 FFMA R9, R8, R9, R8 ;  /* 0x0000000908091223 */ /* 0x000fc80000000008 */
[----:B------:R-:W-:Y:S01]  /*1350*/  @P1 FFMA R7, R9, 1.84467440737095516160e+19, RZ ;  /* 0x5f80000009071823 */ /* 0x000fe200000000ff */
[----:B------:R-:W-:Y:S06]  /*1360*/  BRA `(.L_x_139) ;  /* 0x0000000000887947 */ /* 0x000fec0003800000 */
.L_x_138:
[----:B------:R-:W-:-:S04]  /*1370*/  IADD3 R7, PT, PT, R5, -0xfd, RZ ;  /* 0xffffff0305077810 */ /* 0x000fc80007ffe0ff */
[----:B------:R-:W-:-:S13]  /*1380*/  ISETP.GT.U32.AND P1, PT, R7, 0x1, PT ;  /* 0x000000010700780c */ /* 0x000fda0003f24070 */
[----:B------:R-:W-:Y:S05]  /*1390*/  @P1 BRA `(.L_x_140) ;  /* 0x0000000000781947 */ /* 0x000fea0003800000 */
[----:B------:R-:W-:Y:S01]  /*13a0*/  LOP3.LUT R22, R0, 0x7fffff, RZ, 0xc0, !PT ;  /* 0x007fffff00167812 */ /* 0x000fe200078ec0ff */
[----:B------:R-:W-:-:S03]  /*13b0*/  IMAD.MOV.U32 R10, RZ, RZ, 0x3 ;  /* 0x00000003ff0a7424 */ /* 0x000fc600078e00ff */
[----:B------:R-:W-:Y:S02]  /*13c0*/  LOP3.LUT R22, R22, 0x3f800000, RZ, 0xfc, !PT ;  /* 0x3f80000016167812 */ /* 0x000fe400078efcff */
[----:B------:R-:W-:Y:S02]  /*13d0*/  SHF.L.U32 R10, R10, R7, RZ ;  /* 0x000000070a0a7219 */ /* 0x000fe400000006ff */
[----:B------:R-:W0:Y:S02]  /*13e0*/  MUFU.RCP R9, R22 ;  /* 0x0000001600097308 */ /* 0x000e240000001000 */
[----:B0-----:R-:W-:-:S04]  /*13f0*/  FFMA R18, R22, R9, -1 ;  /* 0xbf80000016127423 */ /* 0x001fc80000000009 */
[----:B------:R-:W-:-:S04]  /*1400*/  FADD.FTZ R18, -R18, -RZ ;  /* 0x800000ff12127221 */ /* 0x000fc80000010100 */
[CCC-:B------:R-:W-:Y:S01]  /*1410*/  FFMA.RM R8, R9.reuse, R18.reuse, R9.reuse ;  /* 0x0000001209087223 */ /* 0x1c0fe20000004009 */
[----:B------:R-:W-:-:S04]  /*1420*/  FFMA.RP R9, R9, R18, R9 ;  /* 0x0000001209097223 */ /* 0x000fc80000008009 */
[C---:B------:R-:W-:Y:S02]  /*1430*/  LOP3.LUT R11, R8.reuse, 0x7fffff, RZ, 0xc0, !PT ;  /* 0x007fffff080b7812 */ /* 0x040fe400078ec0ff */
[----:B------:R-:W-:Y:S02]  /*1440*/  FSETP.NEU.FTZ.AND P1, PT, R8, R9, PT ;  /* 0x000000090800720b */ /* 0x000fe40003f3d000 */
[----:B------:R-:W-:Y:S02]  /*1450*/  LOP3.LUT R11, R11, 0x800000, RZ, 0xfc, !PT ;  /* 0x008000000b0b7812 */ /* 0x000fe400078efcff */
[----:B------:R-:W-:Y:S02]  /*1460*/  SEL R8, RZ, 0xffffffff, !P1 ;  /* 0xffffffffff087807 */ /* 0x000fe40004800000 */
[----:B------:R-:W-:-:S03]  /*1470*/  LOP3.LUT R10, R10, R11, RZ, 0xc0, !PT ;  /* 0x0000000b0a0a7212 */ /* 0x000fc600078ec0ff */
[----:B------:R-:W-:Y:S01]  /*1480*/  IMAD.MOV R8, RZ, RZ, -R8 ;  /* 0x000000ffff087224 */ /* 0x000fe200078e0a08 */
[----:B------:R-:W-:-:S04]  /*1490*/  SHF.R.U32.HI R10, RZ, R7, R10 ;  /* 0x00000007ff0a7219 */ /* 0x000fc8000001160a */
[----:B------:R-:W-:Y:S01]  /*14a0*/  LOP3.LUT P2, RZ, R8, R7, R11, 0xf8, !PT ;  /* 0x0000000708ff7212 */ /* 0x000fe2000784f80b */
[----:B------:R-:W-:Y:S01]  /*14b0*/  VIADD R8, R5, 0xffffff04 ;  /* 0xffffff0405087836 */ /* 0x000fe20000000000 */
[C---:B------:R-:W-:Y:S02]  /*14c0*/  LOP3.LUT P1, RZ, R10.reuse, 0x1, RZ, 0xc0, !PT ;  /* 0x000000010aff7812 */ /* 0x040fe4000782c0ff */
[----:B------:R-:W-:-:S04]  /*14d0*/  LOP3.LUT P3, RZ, R10, 0x2, RZ, 0xc0, !PT ;  /* 0x000000020aff7812 */ /* 0x000fc8000786c0ff */
[----:B------:R-:W-:Y:S02]  /*14e0*/  PLOP3.LUT P1, PT, P1, P2, P3, 0xe0, 0x0 ;  /* 0x000000000000781c */ /* 0x000fe40000f25c30 */
[----:B------:R-:W-:Y:S02]  /*14f0*/  LOP3.LUT P2, RZ, R0, 0x7fffff, RZ, 0xc0, !PT ;  /* 0x007fffff00ff7812 */ /* 0x000fe4000784c0ff */
[----:B------:R-:W-:-:S05]  /*1500*/  SEL R7, RZ, 0x1, !P1 ;  /* 0x00000001ff077807 */ /* 0x000fca0004800000 */
[----:B------:R-:W-:-:S05]  /*1510*/  IMAD.MOV R7, RZ, RZ, -R7 ;  /* 0x000000ffff077224 */ /* 0x000fca00078e0a07 */
[----:B------:R-:W-:Y:S02]  /*1520*/  ISETP.GE.AND P1, PT, R7, RZ, PT ;  /* 0x000000ff0700720c */ /* 0x000fe40003f26270 */
[----:B------:R-:W-:-:S11]  /*1530*/  SHF.R.U32.HI R7, RZ, R8, R11 ;  /* 0x00000008ff077219 */ /* 0x000fd6000001160b */
[----:B------:R-:W-:-:S05]  /*1540*/  @!P1 IADD3 R7, PT, PT, R7, 0x1, RZ ;  /* 0x0000000107079810 */ /* 0x000fca0007ffe0ff */
[----:B------:R-:W-:-:S05]  /*1550*/  @!P2 IMAD.SHL.U32 R7, R7, 0x2, RZ ;  /* 0x000000020707a824 */ /* 0x000fca00078e00ff */
[----:B------:R-:W-:Y:S01]  /*1560*/  LOP3.LUT R7, R7, 0x80000000, R0, 0xf8, !PT ;  /* 0x8000000007077812 */ /* 0x000fe200078ef800 */
[----:B------:R-:W-:Y:S06]  /*1570*/  BRA `(.L_x_139) ;  /* 0x0000000000047947 */ /* 0x000fec0003800000 */
.L_x_140:
[----:B------:R0:W1:Y:S02]  /*1580*/  MUFU.RCP R7, R0 ;  /* 0x0000000000077308 */ /* 0x0000640000001000 */
.L_x_139:
[----:B------:R-:W-:Y:S05]  /*1590*/  BSYNC.RECONVERGENT B2 ;  /* 0x0000000000027941 */ /* 0x000fea0003800200 */
.L_x_137:
[----:B------:R-:W-:Y:S02]  /*15a0*/  IMAD.MOV.U32 R8, RZ, RZ, R2 ;  /* 0x000000ffff087224 */ /* 0x000fe400078e0002 */
[----:B------:R-:W-:-:S04]  /*15b0*/  IMAD.MOV.U32 R9, RZ, RZ, 0x0 ;  /* 0x00000000ff097424 */ /* 0x000fc800078e00ff */
[----:B01----:R-:W-:Y:S05]  /*15c0*/  RET.REL.NODEC R8 `(_Z18sigmoid_f32_kernelPKfPfl) ;  /* 0xffffffe8088c7950 */ /* 0x003fea0003c3ffff */
.L_x_141:
        /* <DEDUP_REMOVED lines=11> */
.L_x_209:


//--------------------- .text._Z15relu_f32_kernelPKfPfl --------------------------
	.section	.text._Z15relu_f32_kernelPKfPfl,"ax",@progbits
	.align	128
        .global         _Z15relu_f32_kernelPKfPfl
        .type           _Z15relu_f32_kernelPKfPfl,@function
        .size           _Z15relu_f32_kernelPKfPfl,(.L_x_210 - _Z15relu_f32_kernelPKfPfl)
        .other          _Z15relu_f32_kernelPKfPfl,@"STO_CUDA_ENTRY STV_DEFAULT"
_Z15relu_f32_kernelPKfPfl:
.text._Z15relu_f32_kernelPKfPfl:
        /* <DEDUP_REMOVED lines=52> */
.L_x_143:
[----:B------:R-:W-:-:S07]  /*0340*/  MOV R6, 0x360 ;  /* 0x0000036000067802 */ /* 0x000fce0000000f00 */
[----:B------:R-:W-:Y:S05]  /*0350*/  CALL.REL.NOINC `($__internal_7_$__cuda_sm20_div_u64) ;  /* 0x00000004003c7944 */ /* 0x000fea0003c00000 */
[----:B------:R-:W-:Y:S02]  /*0360*/  IMAD.MOV.U32 R6, RZ, RZ, R8 ;  /* 0x000000ffff067224 */ /* 0x000fe400078e0008 */
[----:B------:R-:W-:-:S07]  /*0370*/  IMAD.MOV.U32 R7, RZ, RZ, R9 ;  /* 0x000000ffff077224 */ /* 0x000fce00078e0009 */
.L_x_144:
[----:B------:R-:W-:Y:S05]  /*0380*/  BSYNC.RECONVERGENT B0 ;  /* 0x0000000000007941 */ /* 0x000fea0003800200 */
.L_x_142:
        /* <DEDUP_REMOVED lines=18> */
.L_x_147:
[----:B------:R-:W-:-:S04]  /*04b0*/  IADD3 R6, P1, PT, R13, UR8, RZ ;  /* 0x000000080d067c10 */ /* 0x000fc8000ff3e0ff */
[----:B------:R-:W-:-:S05]  /*04c0*/  IADD3.X R7, PT, PT, R12, UR9, RZ, P1, !PT ;  /* 0x000000090c077c10 */ /* 0x000fca0008ffe4ff */
[----:B------:R-:W2:Y:S01]  /*04d0*/  LDG.E.CONSTANT R6, desc[UR4][R6.64] ;  /* 0x0000000406067981 */ /* 0x000ea2000c1e9900 */
[----:B0-----:R-:W-:Y:S02]  /*04e0*/  IADD3 R8, P1, PT, R13, UR10, RZ ;  /* 0x0000000a0d087c10 */ /* 0x001fe4000ff3e0ff */
[----:B------:R-:W-:Y:S02]  /*04f0*/  IADD3 R0, P2, PT, R2, R0, RZ ;  /* 0x0000000002007210 */ /* 0x000fe40007f5e0ff */
[----:B------:R-:W-:Y:S02]  /*0500*/  IADD3.X R9, PT, PT, R12, UR11, RZ, P1, !PT ;  /* 0x0000000b0c097c10 */ /* 0x000fe40008ffe4ff */
[----:B------:R-:W-:Y:S01]  /*0510*/  IADD3 R4, P1, PT, R4, 0x1, RZ ;  /* 0x0000000104047810 */ /* 0x000fe20007f3e0ff */
[----:B------:R-:W-:Y:S01]  /*0520*/  IMAD.X R5, R3, 0x1, R5, P2 ;  /* 0x0000000103057824 */ /* 0x000fe200010e0605 */
[----:B------:R-:W-:-:S03]  /*0530*/  LEA R13, P3, R2, R13, 0x2 ;  /* 0x0000000d020d7211 */ /* 0x000fc600078610ff */
[----:B------:R-:W-:Y:S01]  /*0540*/  IMAD.X R10, RZ, RZ, R10, P1 ;  /* 0x000000ffff0a7224 */ /* 0x000fe200008e060a */
[----:B------:R-:W-:Y:S01]  /*0550*/  ISETP.NE.U32.AND P1, PT, R4, RZ, PT ;  /* 0x000000ff0400720c */ /* 0x000fe20003f25070 */
[----:B------:R-:W-:-:S03]  /*0560*/  IMAD.X R12, R12, 0x1, R15, P3 ;  /* 0x000000010c0c7824 */ /* 0x000fc600018e060f */
[----:B------:R-:W-:Y:S02]  /*0570*/  ISETP.NE.AND.EX P1, PT, R10, RZ, PT, P1 ;  /* 0x000000ff0a00720c */ /* 0x000fe40003f25310 */
[----:B--2---:R-:W-:-:S05]  /*0580*/  FMNMX R11, RZ, R6, !PT ;  /* 0x00000006ff0b7209 */ /* 0x004fca0007800000 */
[----:B------:R0:W-:Y:S06]  /*0590*/  STG.E desc[UR4][R8.64], R11 ;  /* 0x0000000b08007986 */ /* 0x0001ec000c101904 */
[----:B------:R-:W-:Y:S05]  /*05a0*/  @P1 BRA `(.L_x_147) ;  /* 0xfffffffc00c01947 */ /* 0x000fea000383ffff */
.L_x_146:
[----:B------:R-:W-:Y:S05]  /*05b0*/  BSYNC.RECONVERGENT B0 ;  /* 0x0000000000007941 */ /* 0x000fea0003800200 */
.L_x_145:
[----:B------:R-:W-:Y:S05]  /*05c0*/  @!P0 EXIT ;  /* 0x000000000000894d */ /* 0x000fea0003800000 */
[C---:B0-----:R-:W-:Y:S01]  /*05d0*/  SHF.L.U64.HI R9, R2.reuse, 0x2, R3 ;  /* 0x0000000202097819 */ /* 0x041fe20000010203 */
[----:B------:R-:W-:Y:S01]  /*05e0*/  IMAD.SHL.U32 R13, R2, 0x4, RZ ;  /* 0x00000004020d7824 */ /* 0x000fe200078e00ff */
[----:B------:R-:W0:Y:S01]  /*05f0*/  LDCU.64 UR6, c[0x0][0x390] ;  /* 0x00007200ff0677ac */ /* 0x000e220008000a00 */
[----:B------:R-:W1:Y:S05]  /*0600*/  LDCU.128 UR8, c[0x0][0x380] ;  /* 0x00007000ff0877ac */ /* 0x000e6a0008000c00 */
.L_x_148:
[C---:B------:R-:W-:Y:S01]  /*0610*/  IMAD.SHL.U32 R14, R0.reuse, 0x4, RZ ;  /* 0x00000004000e7824 */ /* 0x040fe200078e00ff */
[----:B------:R-:W-:-:S04]  /*0620*/  SHF.L.U64.HI R2, R0, 0x2, R5 ;  /* 0x0000000200027819 */ /* 0x000fc80000010205 */
[----:B-1----:R-:W-:-:S04]  /*0630*/  IADD3 R6, P0, PT, R14, UR8, RZ ;  /* 0x000000080e067c10 */ /* 0x002fc8000ff1e0ff */
[----:B------:R-:W-:Y:S02]  /*0640*/  IADD3.X R7, PT, PT, R2, UR9, RZ, P0, !PT ;  /* 0x0000000902077c10 */ /* 0x000fe400087fe4ff */
[----:B------:R-:W-:-:S05]  /*0650*/  IADD3 R16, P0, PT, R6, R13, RZ ;  /* 0x0000000d06107210 */ /* 0x000fca0007f1e0ff */
[--C-:B------:R-:W-:Y:S01]  /*0660*/  IMAD.X R17, R7, 0x1, R9.reuse, P0 ;  /* 0x0000000107117824 */ /* 0x100fe200000e0609 */
[-C--:B------:R-:W-:Y:S01]  /*0670*/  IADD3 R18, P0, PT, R16, R13.reuse, RZ ;  /* 0x0000000d10127210 */ /* 0x080fe20007f1e0ff */
[----:B------:R1:W2:Y:S04]  /*0680*/  LDG.E.CONSTANT R7, desc[UR4][R6.64] ;  /* 0x0000000406077981 */ /* 0x0002a8000c1e9900 */
[--C-:B------:R-:W-:Y:S01]  /*0690*/  IMAD.X R19, R17, 0x1, R9.reuse, P0 ;  /* 0x0000000111137824 */ /* 0x100fe200000e0609 */
[----:B------:R-:W-:Y:S01]  /*06a0*/  IADD3 R20, P0, PT, R18, R13, RZ ;  /* 0x0000000d12147210 */ /* 0x000fe20007f1e0ff */
[----:B------:R-:W3:Y:S04]  /*06b0*/  LDG.E.CONSTANT R16, desc[UR4][R16.64] ;  /* 0x0000000410107981 */ /* 0x000ee8000c1e9900 */
[----:B------:R-:W-:Y:S01]  /*06c0*/  IMAD.X R21, R19, 0x1, R9, P0 ;  /* 0x0000000113157824 */ /* 0x000fe200000e0609 */
[----:B------:R-:W4:Y:S04]  /*06d0*/  LDG.E.CONSTANT R18, desc[UR4][R18.64] ;  /* 0x0000000412127981 */ /* 0x000f28000c1e9900 */
[----:B------:R-:W5:Y:S01]  /*06e0*/  LDG.E.CONSTANT R20, desc[UR4][R20.64] ;  /* 0x0000000414147981 */ /* 0x000f62000c1e9900 */
[----:B------:R-:W-:-:S04]  /*06f0*/  IADD3 R14, P0, PT, R14, UR10, RZ ;  /* 0x0000000a0e0e7c10 */ /* 0x000fc8000ff1e0ff */
[----:B------:R-:W-:Y:S02]  /*0700*/  IADD3.X R15, PT, PT, R2, UR11, RZ, P0, !PT ;  /* 0x0000000b020f7c10 */ /* 0x000fe400087fe4ff */
[----:B------:R-:W-:-:S05]  /*0710*/  IADD3 R2, P0, PT, R14, R13, RZ ;  /* 0x0000000d0e027210 */ /* 0x000fca0007f1e0ff */
[----:B------:R-:W-:Y:S01]  /*0720*/  IMAD.X R3, R15, 0x1, R9, P0 ;  /* 0x000000010f037824 */ /* 0x000fe200000e0609 */
[----:B-1----:R-:W-:Y:S02]  /*0730*/  IADD3 R6, P0, PT, R2, R13, RZ ;  /* 0x0000000d02067210 */ /* 0x002fe40007f1e0ff */
[----:B--2---:R-:W-:-:S03]  /*0740*/  FMNMX R23, RZ, R7, !PT ;  /* 0x00000007ff177209 */ /* 0x004fc60007800000 */
[----:B------:R-:W-:Y:S01]  /*0750*/  IMAD.X R7, R3, 0x1, R9, P0 ;  /* 0x0000000103077824 */ /* 0x000fe200000e0609 */
[----:B------:R-:W-:Y:S02]  /*0760*/  IADD3 R10, P0, PT, R6, R13, RZ ;  /* 0x0000000d060a7210 */ /* 0x000fe40007f1e0ff */
[----:B---3--:R-:W-:-:S03]  /*0770*/  FMNMX R17, RZ, R16, !PT ;  /* 0x00000010ff117209 */ /* 0x008fc60007800000 */
[----:B------:R-:W-:Y:S01]  /*0780*/  IMAD.X R11, R7, 0x1, R9, P0 ;  /* 0x00000001070b7824 */ /* 0x000fe200000e0609 */
[----:B------:R-:W-:Y:S02]  /*0790*/  IADD3 R0, P0, PT, R0, R13, RZ ;  /* 0x0000000d00007210 */ /* 0x000fe40007f1e0ff */
[----:B----4-:R-:W-:Y:S01]  /*07a0*/  FMNMX R19, RZ, R18, !PT ;  /* 0x00000012ff137209 */ /* 0x010fe20007800000 */
[----:B------:R2:W-:Y:S01]  /*07b0*/  STG.E desc[UR4][R14.64], R23 ;  /* 0x000000170e007986 */ /* 0x0005e2000c101904 */
[----:B-----5:R-:W-:-:S03]  /*07c0*/  FMNMX R21, RZ, R20, !PT ;  /* 0x00000014ff157209 */ /* 0x020fc60007800000 */
        /* <DEDUP_REMOVED lines=8> */
        .weak           $__internal_7_$__cuda_sm20_div_u64
        .type           $__internal_7_$__cuda_sm20_div_u64,@function
        .size           $__internal_7_$__cuda_sm20_div_u64,(.L_x_210 - $__internal_7_$__cuda_sm20_div_u64)
$__internal_7_$__cuda_sm20_div_u64:
        /* <DEDUP_REMOVED lines=60> */
[----:B------:R-:W-:Y:S01]  /*0c10*/  ISETP.NE.AND.EX P1, PT, R3, RZ, PT, P1 ;  /* 0x000000ff0300720c */ /* 0x000fe20003f25310 */
[----:B------:R-:W-:Y:S01]  /*0c20*/  IMAD.X R9, RZ, RZ, R10, P2 ;  /* 0x000000ffff097224 */ /* 0x000fe200010e060a */
[----:B------:R-:W-:-:S04]  /*0c30*/  SEL R8, R8, R13, P0 ;  /* 0x0000000d08087207 */ /* 0x000fc80000000000 */
[----:B------:R-:W-:Y:S02]  /*0c40*/  SEL R9, R9, R10, P0 ;  /* 0x0000000a09097207 */ /* 0x000fe40000000000 */
[----:B------:R-:W-:Y:S02]  /*0c50*/  SEL R8, R8, 0xffffffff, P1 ;  /* 0xffffffff08087807 */ /* 0x000fe40000800000 */
[----:B------:R-:W-:Y:S01]  /*0c60*/  SEL R9, R9, 0xffffffff, P1 ;  /* 0xffffffff09097807 */ /* 0x000fe20000800000 */
[----:B------:R-:W-:Y:S06]  /*0c70*/  RET.REL.NODEC R6 `(_Z15relu_f32_kernelPKfPfl) ;  /* 0xfffffff006e07950 */ /* 0x000fec0003c3ffff */
.L_x_149:
        /* <DEDUP_REMOVED lines=16> */
.L_x_210:


//--------------------- .text._Z17ew_div_f32_kernelPKfS0_Pfl --------------------------
	.section	.text._Z17ew_div_f32_kernelPKfS0_Pfl,"ax",@progbits
	.align	128
        .global         _Z17ew_div_f32_kernelPKfS0_Pfl
        .type           _Z17ew_div_f32_kernelPKfS0_Pfl,@function
        .size           _Z17ew_div_f32_kernelPKfS0_Pfl,(.L_x_212 - _Z17ew_div_f32_kernelPKfS0_Pfl)
        .other          _Z17ew_div_f32_kernelPKfS0_Pfl,@"STO_CUDA_ENTRY STV_DEFAULT"
_Z17ew_div_f32_kernelPKfS0_Pfl:
.text._Z17ew_div_f32_kernelPKfS0_Pfl:
        /* <DEDUP_REMOVED lines=15> */
[C---:B------:R-:W-:Y:S01]  /*00f0*/  IMAD R7, R13.reuse, UR6, RZ ;  /* 0x000000060d077c24 */ /* 0x040fe2000f8e02ff */
[C---:B------:R-:W-:Y:S01]  /*0100*/  ISETP.GT.U32.AND P1, PT, R2.reuse, UR8, PT ;  /* 0x0000000802007c0c */ /* 0x040fe2000bf24070 */
[----:B------:R-:W-:Y:S01]  /*0110*/  IMAD.WIDE.U32 R12, R13, UR5, RZ ;  /* 0x000000050d0c7c25 */ /* 0x000fe2000f8e00ff */
[----:B------:R-:W-:-:S03]  /*0120*/  ISETP.GE.U32.AND P0, PT, R2, UR8, PT ;  /* 0x0000000802007c0c */ /* 0x000fc6000bf06070 */
[----:B------:R-:W-:-:S05]  /*0130*/  IMAD.IADD R0, R3, 0x1, R7 ;  /* 0x0000000103007824 */ /* 0x000fca00078e0207 */
[C---:B------:R-:W-:Y:S02]  /*0140*/  ISETP.GT.U32.AND.EX P1, PT, R0.reuse, UR9, PT, P1 ;  /* 0x0000000900007c0c */ /* 0x040fe4000bf24110 */
[----:B------:R-:W-:Y:S02]  /*0150*/  ISETP.GE.U32.AND.EX P0, PT, R0, UR9, PT, P0 ;  /* 0x0000000900007c0c */ /* 0x000fe4000bf06100 */
[----:B------:R-:W-:Y:S02]  /*0160*/  SEL R3, R2, UR8, P1 ;  /* 0x0000000802037c07 */ /* 0x000fe40008800000 */
[----:B------:R-:W-:Y:S02]  /*0170*/  SEL R17, RZ, 0x1, P0 ;  /* 0x00000001ff117807 */ /* 0x000fe40000000000 */
[----:B------:R-:W-:Y:S02]  /*0180*/  SEL R7, R0, UR9, P1 ;  /* 0x0000000900077c07 */ /* 0x000fe40008800000 */
[----:B------:R-:W-:Y:S01]  /*0190*/  IADD3 R3, P0, P1, R3, -R2, -R17 ;  /* 0x8000000203037210 */ /* 0x000fe2000791e811 */
[----:B------:R-:W-:-:S03]  /*01a0*/  IMAD.MOV.U32 R2, RZ, RZ, R4 ;  /* 0x000000ffff027224 */ /* 0x000fc600078e0004 */
        /* <DEDUP_REMOVED lines=15> */
[----:B------:R-:W-:Y:S02]  /*02a0*/  IMAD R3, R12, R7, R3 ;  /* 0x000000070c037224 */ /* 0x000fe400078e0203 */
[----:B------:R-:W-:-:S03]  /*02b0*/  HFMA2 R7, -RZ, RZ, 0, 0 ;  /* 0x00000000ff077431 */ /* 0x000fc600000001ff */
[----:B------:R-:W-:-:S13]  /*02c0*/  ISETP.GE.U32.AND P0, PT, R3, R12, PT ;  /* 0x0000000c0300720c */ /* 0x000fda0003f06070 */
[----:B------:R-:W-:Y:S02]  /*02d0*/  @P0 IMAD.IADD R3, R3, 0x1, -R12 ;  /* 0x0000000103030824 */ /* 0x000fe400078e0a0c */
[----:B------:R-:W-:-:S03]  /*02e0*/  @P0 VIADD R4, R4, 0x1 ;  /* 0x0000000104040836 */ /* 0x000fc60000000000 */
[----:B------:R-:W-:-:S13]  /*02f0*/  ISETP.GE.U32.AND P1, PT, R3, R12, PT ;  /* 0x0000000c0300720c */ /* 0x000fda0003f26070 */
[----:B------:R-:W-:Y:S01]  /*0300*/  @P1 VIADD R4, R4, 0x1 ;  /* 0x0000000104041836 */ /* 0x000fe20000000000 */
[----:B------:R-:W-:-:S05]  /*0310*/  @!P2 LOP3.LUT R4, RZ, R12, RZ, 0x33, !PT ;  /* 0x0000000cff04a212 */ /* 0x000fca00078e33ff */
[----:B------:R-:W-:Y:S01]  /*0320*/  IMAD.MOV.U32 R6, RZ, RZ, R4 ;  /* 0x000000ffff067224 */ /* 0x000fe200078e0004 */
[----:B------:R-:W-:Y:S06]  /*0330*/  BRA `(.L_x_152) ;  /* 0x0000000000107947 */ /* 0x000fec0003800000 */
.L_x_151:
[----:B------:R-:W-:-:S07]  /*0340*/  MOV R0, 0x360 ;  /* 0x0000036000007802 */ /* 0x000fce0000000f00 */
[----:B------:R-:W-:Y:S05]  /*0350*/  CALL.REL.NOINC `($__internal_8_$__cuda_sm20_div_u64) ;  /* 0x0000000800847944 */ /* 0x000fea0003c00000 */
[----:B------:R-:W-:Y:S02]  /*0360*/  IMAD.MOV.U32 R6, RZ, RZ, R3 ;  /* 0x000000ffff067224 */ /* 0x000fe400078e0003 */
[----:B------:R-:W-:-:S07]  /*0370*/  IMAD.MOV.U32 R7, RZ, RZ, R4 ;  /* 0x000000ffff077224 */ /* 0x000fce00078e0004 */
.L_x_152:
[----:B------:R-:W-:Y:S05]  /*0380*/  BSYNC.RECONVERGENT B0 ;  /* 0x0000000000007941 */ /* 0x000fea0003800200 */
.L_x_150:
[----:B------:R-:W-:Y:S01]  /*0390*/  IADD3 R17, P1, PT, R6, R17, RZ ;  /* 0x0000001106117210 */ /* 0x000fe20007f3e0ff */
[----:B------:R-:W0:Y:S01]  /*03a0*/  LDCU.64 UR4, c[0x0][0x358] ;  /* 0x00006b00ff0477ac */ /* 0x000e220008000a00 */
[----:B------:R-:W-:Y:S02]  /*03b0*/  BSSY.RECONVERGENT B0, `(.L_x_153) ;  /* 0x000002f000007945 */ /* 0x000fe40003800200 */
[----:B------:R-:W-:Y:S01]  /*03c0*/  LOP3.LUT R0, R17, 0x3, RZ, 0xc0, !PT ;  /* 0x0000000311007812 */ /* 0x000fe200078ec0ff */
[----:B------:R-:W1:Y:S01]  /*03d0*/  LDCU.64 UR6, c[0x0][0x390] ;  /* 0x00007200ff0677ac */ /* 0x000e620008000a00 */
[----:B------:R-:W-:Y:S02]  /*03e0*/  IMAD.X R16, RZ, RZ, R7, P1 ;  /* 0x000000ffff107224 */ /* 0x000fe400008e0607 */
[----:B------:R-:W-:Y:S01]  /*03f0*/  ISETP.NE.U32.AND P0, PT, R0, 0x3, PT ;  /* 0x000000030000780c */ /* 0x000fe20003f05070 */
[----:B------:R-:W2:Y:S03]  /*0400*/  LDCU.128 UR8, c[0x0][0x380] ;  /* 0x00007000ff0877ac */ /* 0x000ea60008000c00 */
        /* <DEDUP_REMOVED lines=9> */
.L_x_157:
[----:B--2---:R-:W-:-:S04]  /*04a0*/  IADD3 R18, P0, PT, R15, UR10, RZ ;  /* 0x0000000a0f127c10 */ /* 0x004fc8000ff1e0ff */
[----:B------:R-:W-:-:S06]  /*04b0*/  IADD3.X R19, PT, PT, R10, UR11, RZ, P0, !PT ;  /* 0x0000000b0a137c10 */ /* 0x000fcc00087fe4ff */
[----:B------:R-:W2:Y:S01]  /*04c0*/  LDG.E.CONSTANT R19, desc[UR4][R18.64] ;  /* 0x0000000412137981 */ /* 0x000ea2000c1e9900 */
[----:B0-----:R-:W-:-:S04]  /*04d0*/  IADD3 R6, P0, PT, R15, UR8, RZ ;  /* 0x000000080f067c10 */ /* 0x001fc8000ff1e0ff */
[----:B------:R-:W-:-:S05]  /*04e0*/  IADD3.X R7, PT, PT, R10, UR9, RZ, P0, !PT ;  /* 0x000000090a077c10 */ /* 0x000fca00087fe4ff */
[----:B------:R-:W3:Y:S01]  /*04f0*/  LDG.E.CONSTANT R0, desc[UR4][R6.64] ;  /* 0x0000000406007981 */ /* 0x000ee2000c1e9900 */
[----:B------:R-:W-:Y:S01]  /*0500*/  IADD3 R14, P0, PT, R14, 0x1, RZ ;  /* 0x000000010e0e7810 */ /* 0x000fe20007f1e0ff */
[----:B------:R-:W-:Y:S04]  /*0510*/  BSSY.RECONVERGENT B1, `(.L_x_155) ;  /* 0x0000010000017945 */ /* 0x000fe80003800200 */
[----:B------:R-:W-:Y:S01]  /*0520*/  IMAD.X R8, RZ, RZ, R8, P0 ;  /* 0x000000ffff087224 */ /* 0x000fe200000e0608 */
[----:B------:R-:W-:-:S04]  /*0530*/  ISETP.NE.U32.AND P0, PT, R14, RZ, PT ;  /* 0x000000ff0e00720c */ /* 0x000fc80003f05070 */
[----:B------:R-:W-:Y:S01]  /*0540*/  ISETP.NE.AND.EX P0, PT, R8, RZ, PT, P0 ;  /* 0x000000ff0800720c */ /* 0x000fe20003f05300 */
[----:B--2---:R-:W0:Y:S08]  /*0550*/  MUFU.RCP R3, R19 ;  /* 0x0000001300037308 */ /* 0x004e300000001000 */
[----:B---3--:R-:W1:Y:S01]  /*0560*/  FCHK P1, R0, R19 ;  /* 0x0000001300007302 */ /* 0x008e620000020000 */
[----:B0-----:R-:W-:-:S04]  /*0570*/  FFMA R4, -R19, R3, 1 ;  /* 0x3f80000013047423 */ /* 0x001fc80000000103 */
[----:B------:R-:W-:-:S04]  /*0580*/  FFMA R3, R3, R4, R3 ;  /* 0x0000000403037223 */ /* 0x000fc80000000003 */
[----:B------:R-:W-:-:S04]  /*0590*/  FFMA R4, R0, R3, RZ ;  /* 0x0000000300047223 */ /* 0x000fc800000000ff */
[----:B------:R-:W-:-:S04]  /*05a0*/  FFMA R11, -R19, R4, R0 ;  /* 0x00000004130b7223 */ /* 0x000fc80000000100 */
[----:B------:R-:W-:Y:S01]  /*05b0*/  FFMA R3, R3, R11, R4 ;  /* 0x0000000b03037223 */ /* 0x000fe20000000004 */
[----:B-1----:R-:W-:Y:S06]  /*05c0*/  @!P1 BRA `(.L_x_156) ;  /* 0x0000000000109947 */ /* 0x002fec0003800000 */
[----:B------:R-:W-:Y:S01]  /*05d0*/  IMAD.MOV.U32 R3, RZ, RZ, R19 ;  /* 0x000000ffff037224 */ /* 0x000fe200078e0013 */
[----:B------:R-:W-:-:S07]  /*05e0*/  MOV R4, 0x600 ;  /* 0x0000060000047802 */ /* 0x000fce0000000f00 */
[----:B------:R-:W-:Y:S05]  /*05f0*/  CALL.REL.NOINC `($__internal_9_$__cuda_sm3x_div_rn_noftz_f32_slowpath) ;  /* 0x0000000800ec7944 */ /* 0x000fea0003c00000 */
[----:B------:R-:W-:-:S07]  /*0600*/  IMAD.MOV.U32 R3, RZ, RZ, R0 ;  /* 0x000000ffff037224 */ /* 0x000fce00078e0000 */
.L_x_156:
[----:B------:R-:W-:Y:S05]  /*0610*/  BSYNC.RECONVERGENT B1 ;  /* 0x0000000000017941 */ /* 0x000fea0003800200 */
.L_x_155:
[----:B------:R-:W-:Y:S02]  /*0620*/  IADD3 R6, P1, PT, R15, UR6, RZ ;  /* 0x000000060f067c10 */ /* 0x000fe4000ff3e0ff */
[----:B------:R-:W-:Y:S02]  /*0630*/  LEA R15, P2, R12, R15, 0x2 ;  /* 0x0000000f0c0f7211 */ /* 0x000fe400078410ff */
[----:B------:R-:W-:Y:S02]  /*0640*/  IADD3.X R7, PT, PT, R10, UR7, RZ, P1, !PT ;  /* 0x000000070a077c10 */ /* 0x000fe40008ffe4ff */
[----:B------:R-:W-:Y:S01]  /*0650*/  IADD3 R2, P1, PT, R12, R2, RZ ;  /* 0x000000020c027210 */ /* 0x000fe20007f3e0ff */
[----:B------:R-:W-:Y:S02]  /*0660*/  IMAD.X R10, R10, 0x1, R9, P2 ;  /* 0x000000010a0a7824 */ /* 0x000fe400010e0609 */
[----:B------:R0:W-:Y:S01]  /*0670*/  STG.E desc[UR4][R6.64], R3 ;  /* 0x0000000306007986 */ /* 0x0001e2000c101904 */
[----:B------:R-:W-:Y:S01]  /*0680*/  IADD3.X R5, PT, PT, R13, R5, RZ, P1, !PT ;  /* 0x000000050d057210 */ /* 0x000fe20000ffe4ff */
[----:B------:R-:W-:Y:S08]  /*0690*/  @P0 BRA `(.L_x_157) ;  /* 0xfffffffc00800947 */ /* 0x000ff0000383ffff */
.L_x_154:
[----:B--2---:R-:W-:Y:S05]  /*06a0*/  BSYNC.RECONVERGENT B0 ;  /* 0x0000000000007941 */ /* 0x004fea0003800200 */
.L_x_153:
[----:B------:R-:W-:-:S04]  /*06b0*/  ISETP.GE.U32.AND P0, PT, R17, 0x3, PT ;  /* 0x000000031100780c */ /* 0x000fc80003f06070 */
[----:B------:R-:W-:-:S13]  /*06c0*/  ISETP.GE.U32.AND.EX P0, PT, R16, RZ, PT, P0 ;  /* 0x000000ff1000720c */ /* 0x000fda0003f06100 */
[----:B------:R-:W-:Y:S05]  /*06d0*/  @!P0 EXIT ;  /* 0x000000000000894d */ /* 0x000fea0003800000 */
[C---:B------:R-:W-:Y:S01]  /*06e0*/  SHF.L.U64.HI R8, R12.reuse, 0x2, R13 ;  /* 0x000000020c087819 */ /* 0x040fe2000001020d */
[----:B------:R-:W-:Y:S01]  /*06f0*/  IMAD.SHL.U32 R9, R12, 0x4, RZ ;  /* 0x000000040c097824 */ /* 0x000fe200078e00ff */
[----:B------:R-:W1:Y:S01]  /*0700*/  LDCU.64 UR6, c[0x0][0x390] ;  /* 0x00007200ff0677ac */ /* 0x000e620008000a00 */
[----:B------:R-:W2:Y:S01]  /*0710*/  LDCU.64 UR12, c[0x0][0x398] ;  /* 0x00007300ff0c77ac */ /* 0x000ea20008000a00 */
[----:B------:R-:W3:Y:S04]  /*0720*/  LDCU.128 UR8, c[0x0][0x380] ;  /* 0x00007000ff0877ac */ /* 0x000ee80008000c00 */
.L_x_166:
[C---:B------:R-:W-:Y:S01]  /*0730*/  IMAD.SHL.U32 R12, R2.reuse, 0x4, RZ ;  /* 0x00000004020c7824 */ /* 0x040fe200078e00ff */
[----:B------:R-:W-:-:S04]  /*0740*/  SHF.L.U64.HI R10, R2, 0x2, R5 ;  /* 0x00000002020a7819 */ /* 0x000fc80000010205 */
[----:B---3--:R-:W-:-:S04]  /*0750*/  IADD3 R16, P0, PT, R12, UR10, RZ ;  /* 0x0000000a0c107c10 */ /* 0x008fc8000ff1e0ff */
[----:B------:R-:W-:-:S05]  /*0760*/  IADD3.X R17, PT, PT, R10, UR11, RZ, P0, !PT ;  /* 0x0000000b0a117c10 */ /* 0x000fca00087fe4ff */
[----:B0-----:R-:W3:Y:S01]  /*0770*/  LDG.E.CONSTANT R7, desc[UR4][R16.64] ;  /* 0x0000000410077981 */ /* 0x001ee2000c1e9900 */
[----:B------:R-:W-:-:S04]  /*0780*/  IADD3 R14, P0, PT, R12, UR8, RZ ;  /* 0x000000080c0e7c10 */ /* 0x000fc8000ff1e0ff */
[----:B------:R-:W-:-:S05]  /*0790*/  IADD3.X R15, PT, PT, R10, UR9, RZ, P0, !PT ;  /* 0x000000090a0f7c10 */ /* 0x000fca00087fe4ff */
[----:B------:R-:W4:Y:S01]  /*07a0*/  LDG.E.CONSTANT R0, desc[UR4][R14.64] ;  /* 0x000000040e007981 */ /* 0x000f22000c1e9900 */
[----:B------:R-:W-:Y:S01]  /*07b0*/  BSSY.RECONVERGENT B0, `(.L_x_158) ;  /* 0x000000d000007945 */ /* 0x000fe20003800200 */
[----:B---3--:R-:W0:Y:S08]  /*07c0*/  MUFU.RCP R3, R7 ;  /* 0x0000000700037308 */ /* 0x008e300000001000 */
[----:B----4-:R-:W3:Y:S01]  /*07d0*/  FCHK P0, R0, R7 ;  /* 0x0000000700007302 */ /* 0x010ee20000000000 */
[----:B0-----:R-:W-:-:S04]  /*07e0*/  FFMA R4, -R7, R3, 1 ;  /* 0x3f80000007047423 */ /* 0x001fc80000000103 */
[----:B------:R-:W-:-:S04]  /*07f0*/  FFMA R3, R3, R4, R3 ;  /* 0x0000000403037223 */ /* 0x000fc80000000003 */
[----:B------:R-:W-:-:S04]  /*0800*/  FFMA R4, R0, R3, RZ ;  /* 0x0000000300047223 */ /* 0x000fc800000000ff */
[----:B------:R-:W-:-:S04]  /*0810*/  FFMA R6, -R7, R4, R0 ;  /* 0x0000000407067223 */ /* 0x000fc80000000100 */
[----:B------:R-:W-:Y:S01]  /*0820*/  FFMA R3, R3, R6, R4 ;  /* 0x0000000603037223 */ /* 0x000fe20000000004 */
[----:B---3--:R-:W-:Y:S06]  /*0830*/  @!P0 BRA `(.L_x_159) ;  /* 0x0000000000108947 */ /* 0x008fec0003800000 */
[----:B------:R-:W-:Y:S01]  /*0840*/  IMAD.MOV.U32 R3, RZ, RZ, R7 ;  /* 0x000000ffff037224 */ /* 0x000fe200078e0007 */
[----:B------:R-:W-:-:S07]  /*0850*/  MOV R4, 0x870 ;  /* 0x0000087000047802 */ /* 0x000fce0000000f00 */
[----:B-12---:R-:W-:Y:S05]  /*0860*/  CALL.REL.NOINC `($__internal_9_$__cuda_sm3x_div_rn_noftz_f32_slowpath) ;  /* 0x0000000800507944 */ /* 0x006fea0003c00000 */
[----:B------:R-:W-:-:S07]  /*0870*/  IMAD.MOV.U32 R3, RZ, RZ, R0 ;  /* 0x000000ffff037224 */ /* 0x000fce00078e0000 */
.L_x_159:
[----:B-12---:R-:W-:Y:S05]  /*0880*/  BSYNC.RECONVERGENT B0 ;  /* 0x0000000000007941 */ /* 0x006fea0003800200 */
.L_x_158:
[----:B------:R-:W-:-:S05]  /*0890*/  IADD3 R16, P0, PT, R16, R9, RZ ;  /* 0x0000000910107210 */ /* 0x000fca0007f1e0ff */
[----:B------:R-:W-:-:S05]  /*08a0*/  IMAD.X R17, R17, 0x1, R8, P0 ;  /* 0x0000000111117824 */ /* 0x000fca00000e0608 */
[----:B------:R-:W2:Y:S01]  /*08b0*/  LDG.E.CONSTANT R11, desc[UR4][R16.64] ;  /* 0x00000004100b7981 */ /* 0x000ea2000c1e9900 */
[----:B------:R-:W-:-:S05]  /*08c0*/  IADD3 R14, P0, PT, R14, R9, RZ ;  /* 0x000000090e0e7210 */ /* 0x000fca0007f1e0ff */
[----:B------:R-:W-:-:S05]  /*08d0*/  IMAD.X R15, R15, 0x1, R8, P0 ;  /* 0x000000010f0f7824 */ /* 0x000fca00000e0608 */
[----:B------:R-:W3:Y:S01]  /*08e0*/  LDG.E.CONSTANT R0, desc[UR4][R14.64] ;  /* 0x000000040e007981 */ /* 0x000ee2000c1e9900 */
[----:B------:R-:W-:Y:S01]  /*08f0*/  IADD3 R12, P0, PT, R12, UR6, RZ ;  /* 0x000000060c0c7c10 */ /* 0x000fe2000ff1e0ff */
[----:B------:R-:W-:Y:S03]  /*0900*/  BSSY.RECONVERGENT B0, `(.L_x_160) ;  /* 0x000000f000007945 */ /* 0x000fe60003800200 */
[----:B------:R-:W-:-:S05]  /*0910*/  IADD3.X R13, PT, PT, R10, UR7, RZ, P0, !PT ;  /* 0x000000070a0d7c10 */ /* 0x000fca00087fe4ff */
[----:B------:R0:W-:Y:S01]  /*0920*/  STG.E desc[UR4][R12.64], R3 ;  /* 0x000000030c007986 */ /* 0x0001e2000c101904 */
[----:B--2---:R-:W1:Y:S08]  /*0930*/  MUFU.RCP R4, R11 ;  /* 0x0000000b00047308 */ /* 0x004e700000001000 */
[----:B---3--:R-:W2:Y:S01]  /*0940*/  FCHK P0, R0, R11 ;  /* 0x0000000b00007302 */ /* 0x008ea20000000000 */
[----:B-1----:R-:W-:-:S04]  /*0950*/  FFMA R7, -R11, R4, 1 ;  /* 0x3f8000000b077423 */ /* 0x002fc80000000104 */
[----:B------:R-:W-:-:S04]  /*0960*/  FFMA R7, R4, R7, R4 ;  /* 0x0000000704077223 */ /* 0x000fc80000000004 */
[----:B------:R-:W-:-:S04]  /*0970*/  FFMA R4, R0, R7, RZ ;  /* 0x0000000700047223 */ /* 0x000fc800000000ff */
[----:B------:R-:W-:-:S04]  /*0980*/  FFMA R6, -R11, R4, R0 ;  /* 0x000000040b067223 */ /* 0x000fc80000000100 */
[----:B------:R-:W-:Y:S01]  /*0990*/  FFMA R7, R7, R6, R4 ;  /* 0x0000000607077223 */ /* 0x000fe20000000004 */
[----:B0-2---:R-:W-:Y:S06]  /*09a0*/  @!P0 BRA `(.L_x_161) ;  /* 0x0000000000108947 */ /* 0x005fec0003800000 */
[----:B------:R-:W-:Y:S01]  /*09b0*/  IMAD.MOV.U32 R3, RZ, RZ, R11 ;  /* 0x000000ffff037224 */ /* 0x000fe200078e000b */
[----:B------:R-:W-:-:S07]  /*09c0*/  MOV R4, 0x9e0 ;  /* 0x000009e000047802 */ /* 0x000fce0000000f00 */
[----:B------:R-:W-:Y:S05]  /*09d0*/  CALL.REL.NOINC `($__internal_9_$__cuda_sm3x_div_rn_noftz_f32_slowpath) ;  /* 0x0000000400f47944 */ /* 0x000fea0003c00000 */
[----:B------:R-:W-:-:S07]  /*09e0*/  IMAD.MOV.U32 R7, RZ, RZ, R0 ;  /* 0x000000ffff077224 */ /* 0x000fce00078e0000 */
.L_x_161:
[----:B------:R-:W-:Y:S05]  /*09f0*/  BSYNC.RECONVERGENT B0 ;  /* 0x0000000000007941 */ /* 0x000fea0003800200 */
.L_x_160:
[----:B------:R-:W-:-:S04]  /*0a00*/  IADD3 R16, P0, PT, R16, R9, RZ ;  /* 0x0000000910107210 */ /* 0x000fc80007f1e0ff */
[----:B------:R-:W-:-:S05]  /*0a10*/  IADD3.X R17, PT, PT, R17, R8, RZ, P0, !PT ;  /* 0x0000000811117210 */ /* 0x000fca00007fe4ff */
[----:B------:R-:W2:Y:S01]  /*0a20*/  LDG.E.CONSTANT R11, desc[UR4][R16.64] ;  /* 0x00000004100b7981 */ /* 0x000ea2000c1e9900 */
[----:B------:R-:W-:-:S05]  /*0a30*/  IADD3 R14, P0, PT, R14, R9, RZ ;  /* 0x000000090e0e7210 */ /* 0x000fca0007f1e0ff */
[----:B------:R-:W-:-:S05]  /*0a40*/  IMAD.X R15, R15, 0x1, R8, P0 ;  /* 0x000000010f0f7824 */ /* 0x000fca00000e0608 */
[----:B------:R-:W3:Y:S01]  /*0a50*/  LDG.E.CONSTANT R0, desc[UR4][R14.64] ;  /* 0x000000040e007981 */ /* 0x000ee2000c1e9900 */
[----:B------:R-:W-:Y:S01]  /*0a60*/  IADD3 R12, P0, PT, R12, R9, RZ ;  /* 0x000000090c0c7210 */ /* 0x000fe20007f1e0ff */
[----:B------:R-:W-:Y:S04]  /*0a70*/  BSSY.RECONVERGENT B0, `(.L_x_162) ;  /* 0x000000f000007945 */ /* 0x000fe80003800200 */
[----:B------:R-:W-:-:S05]  /*0a80*/  IMAD.X R13, R13, 0x1, R8, P0 ;  /* 0x000000010d0d7824 */ /* 0x000fca00000e0608 */
        /* <DEDUP_REMOVED lines=13> */
.L_x_163:
[----:B------:R-:W-:Y:S05]  /*0b60*/  BSYNC.RECONVERGENT B0 ;  /* 0x0000000000007941 */ /* 0x000fea0003800200 */
.L_x_162:
[----:B------:R-:W-:-:S05]  /*0b70*/  IADD3 R10, P0, PT, R16, R9, RZ ;  /* 0x00000009100a7210 */ /* 0x000fca0007f1e0ff */
[----:B------:R-:W-:-:S06]  /*0b80*/  IMAD.X R11, R17, 0x1, R8, P0 ;  /* 0x00000001110b7824 */ /* 0x000fcc00000e0608 */
        /* <DEDUP_REMOVED lines=20> */
.L_x_165:
[----:B------:R-:W-:Y:S05]  /*0cd0*/  BSYNC.RECONVERGENT B0 ;  /* 0x0000000000007941 */ /* 0x000fea0003800200 */
.L_x_164:
[----:B------:R-:W-:-:S04]  /*0ce0*/  IADD3 R6, P0, PT, R12, R9, RZ ;  /* 0x000000090c067210 */ /* 0x000fc80007f1e0ff */
[----:B------:R-:W-:Y:S02]  /*0cf0*/  IADD3.X R7, PT, PT, R13, R8, RZ, P0, !PT ;  /* 0x000000080d077210 */ /* 0x000fe400007fe4ff */
[----:B------:R-:W-:-:S03]  /*0d00*/  IADD3 R2, P0, PT, R2, R9, RZ ;  /* 0x0000000902027210 */ /* 0x000fc60007f1e0ff */
[----:B------:R4:W-:Y:S02]  /*0d10*/  STG.E desc[UR4][R6.64], R15 ;  /* 0x0000000f06007986 */ /* 0x0009e4000c101904 */
[----:B------:R-:W-:Y:S01]  /*0d20*/  IMAD.X R5, R5, 0x1, R8, P0 ;  /* 0x0000000105057824 */ /* 0x000fe200000e0608 */
[----:B------:R-:W-:-:S04]  /*0d30*/  ISETP.GE.U32.AND P0, PT, R2, UR12, PT ;  /* 0x0000000c02007c0c */ /* 0x000fc8000bf06070 */
[----:B------:R-:W-:-:S13]  /*0d40*/  ISETP.GE.AND.EX P0, PT, R5, UR13, PT, P0 ;  /* 0x0000000d05007c0c */ /* 0x000fda000bf06300 */
[----:B----4-:R-:W-:Y:S05]  /*0d50*/  @!P0 BRA `(.L_x_166) ;  /* 0xfffffff800748947 */ /* 0x010fea000383ffff */
[----:B------:R-:W-:Y:S05]  /*0d60*/  EXIT ;  /* 0x000000000000794d */ /* 0x000fea0003800000 */
        .weak           $__internal_8_$__cuda_sm20_div_u64
        .type           $__internal_8_$__cuda_sm20_div_u64,@function
        .size           $__internal_8_$__cuda_sm20_div_u64,($__internal_9_$__cuda_sm3x_div_rn_noftz_f32_slowpath - $__internal_8_$__cuda_sm20_div_u64)
$__internal_8_$__cuda_sm20_div_u64:
        /* <DEDUP_REMOVED lines=38> */
[----:B------:R-:W-:Y:S01]  /*0fd0*/  IMAD.X R4, RZ, RZ, R4, P0 ;  /* 0x000000ffff047224 */ /* 0x000fe200000e0604 */
[C---:B------:R-:W-:Y:S01]  /*0fe0*/  IADD3 R6, P2, PT, R11.reuse, 0x1, RZ ;  /* 0x000000010b067810 */ /* 0x040fe20007f5e0ff */
[----:B------:R-:W-:-:S03]  /*0ff0*/  IMAD.WIDE.U32 R8, R11, R12, RZ ;  /* 0x0000000c0b087225 */ /* 0x000fc600078e00ff */
[----:B------:R-:W-:Y:S01]  /*1000*/  IADD3.X R15, PT, PT, RZ, R4, RZ, P1, !PT ;  /* 0x00000004ff0f7210 */ /* 0x000fe20000ffe4ff */
[----:B------:R-:W-:Y:S01]  /*1010*/  IMAD R4, R11, R13, R9 ;  /* 0x0000000d0b047224 */ /* 0x000fe200078e0209 */
[----:B------:R-:W-:-:S03]  /*1020*/  IADD3 R9, P1, PT, -R8, R3, RZ ;  /* 0x0000000308097210 */ /* 0x000fc60007f3e1ff */
[-C--:B------:R-:W-:Y:S01]  /*1030*/  IMAD R4, R15, R12.reuse, R4 ;  /* 0x0000000c0f047224 */ /* 0x080fe200078e0204 */
[----:B------:R-:W-:-:S03]  /*1040*/  ISETP.GE.U32.AND P0, PT, R9, R12, PT ;  /* 0x0000000c0900720c */ /* 0x000fc60003f06070 */
[----:B------:R-:W-:Y:S01]  /*1050*/  IMAD.X R19, R7, 0x1, ~R4, P1 ;  /* 0x0000000107137824 */ /* 0x000fe200008e0e04 */
[----:B------:R-:W-:Y:S01]  /*1060*/  IADD3 R3, P1, PT, -R12, R9, RZ ;  /* 0x000000090c037210 */ /* 0x000fe20007f3e1ff */
[----:B------:R-:W-:-:S03]  /*1070*/  IMAD.X R4, RZ, RZ, R15, P2 ;  /* 0x000000ffff047224 */ /* 0x000fc600010e060f */
[C---:B------:R-:W-:Y:S01]  /*1080*/  ISETP.GE.U32.AND.EX P0, PT, R19.reuse, R13, PT, P0 ;  /* 0x0000000d1300720c */ /* 0x040fe20003f06100 */
[----:B------:R-:W-:Y:S01]  /*1090*/  IMAD.X R7, R19, 0x1, ~R13, P1 ;  /* 0x0000000113077824 */ /* 0x000fe200008e0e0d */
[----:B------:R-:W-:Y:S02]  /*10a0*/  ISETP.NE.U32.AND P1, PT, R12, RZ, PT ;  /* 0x000000ff0c00720c */ /* 0x000fe40003f25070 */
[----:B------:R-:W-:Y:S02]  /*10b0*/  SEL R3, R3, R9, P0 ;  /* 0x0000000903037207 */ /* 0x000fe40000000000 */
[----:B------:R-:W-:Y:S02]  /*10c0*/  SEL R6, R6, R11, P0 ;  /* 0x0000000b06067207 */ /* 0x000fe40000000000 */
[----:B------:R-:W-:Y:S02]  /*10d0*/  SEL R7, R7, R19, P0 ;  /* 0x0000001307077207 */ /* 0x000fe40000000000 */
[----:B------:R-:W-:-:S02]  /*10e0*/  SEL R15, R4, R15, P0 ;  /* 0x0000000f040f7207 */ /* 0x000fc40000000000 */
[----:B------:R-:W-:Y:S02]  /*10f0*/  ISETP.GE.U32.AND P0, PT, R3, R12, PT ;  /* 0x0000000c0300720c */ /* 0x000fe40003f06070 */
[----:B------:R-:W-:Y:S02]  /*1100*/  IADD3 R3, P2, PT, R6, 0x1, RZ ;  /* 0x0000000106037810 */ /* 0x000fe40007f5e0ff */
[----:B------:R-:W-:Y:S01]  /*1110*/  ISETP.GE.U32.AND.EX P0, PT, R7, R13, PT, P0 ;  /* 0x0000000d0700720c */ /* 0x000fe20003f06100 */
[----:B------:R-:W-:Y:S01]  /*1120*/  IMAD.MOV.U32 R7, RZ, RZ, 0x0 ;  /* 0x00000000ff077424 */ /* 0x000fe200078e00ff */
[----:B------:R-:W-:Y:S01]  /*1130*/  ISETP.NE.AND.EX P1, PT, R13, RZ, PT, P1 ;  /* 0x000000ff0d00720c */ /* 0x000fe20003f25310 */
[----:B------:R-:W-:Y:S01]  /*1140*/  IMAD.X R4, RZ, RZ, R15, P2 ;  /* 0x000000ffff047224 */ /* 0x000fe200010e060f */
[----:B------:R-:W-:Y:S01]  /*1150*/  SEL R3, R3, R6, P0 ;  /* 0x0000000603037207 */ /* 0x000fe20000000000 */
[----:B------:R-:W-:-:S03]  /*1160*/  IMAD.MOV.U32 R6, RZ, RZ, R0 ;  /* 0x000000ffff067224 */ /* 0x000fc600078e0000 */
[----:B------:R-:W-:Y:S02]  /*1170*/  SEL R4, R4, R15, P0 ;  /* 0x0000000f04047207 */ /* 0x000fe40000000000 */
[----:B------:R-:W-:Y:S02]  /*1180*/  SEL R3, R3, 0xffffffff, P1 ;  /* 0xffffffff03037807 */ /* 0x000fe40000800000 */
[----:B------:R-:W-:Y:S01]  /*1190*/  SEL R4, R4, 0xffffffff, P1 ;  /* 0xffffffff04047807 */ /* 0x000fe20000800000 */
[----:B------:R-:W-:Y:S06]  /*11a0*/  RET.REL.NODEC R6 `(_Z17ew_div_f32_kernelPKfS0_Pfl) ;  /* 0xffffffec06947950 */ /* 0x000fec0003c3ffff */
        .weak           $__internal_9_$__cuda_sm3x_div_rn_noftz_f32_slowpath
        .type           $__internal_9_$__cuda_sm3x_div_rn_noftz_f32_slowpath,@function
        .size           $__internal_9_$__cuda_sm3x_div_rn_noftz_f32_slowpath,(.L_x_212 - $__internal_9_$__cuda_sm3x_div_rn_noftz_f32_slowpath)
$__internal_9_$__cuda_sm3x_div_rn_noftz_f32_slowpath:
[----:B------:R-:W-:Y:S01]  /*11b0*/  SHF.R.U32.HI R6, RZ, 0x17, R3 ;  /* 0x00000017ff067819 */ /* 0x000fe20000011603 */
[----:B------:R-:W-:Y:S01]  /*11c0*/  BSSY.RECONVERGENT B2, `(.L_x_167) ;  /* 0x0000064000027945 */ /* 0x000fe20003800200 */
[----:B------:R-:W-:Y:S02]  /*11d0*/  SHF.R.U32.HI R11, RZ, 0x17, R0 ;  /* 0x00000017ff0b7819 */ /* 0x000fe40000011600 */
[----:B------:R-:W-:Y:S02]  /*11e0*/  LOP3.LUT R6, R6, 0xff, RZ, 0xc0, !PT ;  /* 0x000000ff06067812 */ /* 0x000fe400078ec0ff */
[----:B------:R-:W-:-:S03]  /*11f0*/  LOP3.LUT R11, R11, 0xff, RZ, 0xc0, !PT ;  /* 0x000000ff0b0b7812 */ /* 0x000fc600078ec0ff */
[----:B------:R-:W-:Y:S02]  /*1200*/  VIADD R7, R6, 0xffffffff ;  /* 0xffffffff06077836 */ /* 0x000fe40000000000 */
[----:B------:R-:W-:-:S03]  /*1210*/  VIADD R18, R11, 0xffffffff ;  /* 0xffffffff0b127836 */ /* 0x000fc60000000000 */
[----:B------:R-:W-:-:S04]  /*1220*/  ISETP.GT.U32.AND P1, PT, R7, 0xfd, PT ;  /* 0x000000fd0700780c */ /* 0x000fc80003f24070 */
[----:B------:R-:W-:-:S13]  /*1230*/  ISETP.GT.U32.OR P1, PT, R18, 0xfd, P1 ;  /* 0x000000fd1200780c */ /* 0x000fda0000f24470 */
[----:B------:R-:W-:Y:S01]  /*1240*/  @!P1 MOV R7, RZ ;  /* 0x000000ff00079202 */ /* 0x000fe20000000f00 */
        /* <DEDUP_REMOVED lines=17> */
[----:B------:R-:W-:-:S05]  /*1360*/  VIADD R7, R11, 0xffffffff ;  /* 0xffffffff0b077836 */ /* 0x000fca0000000000 */
[----:B------:R-:W-:Y:S01]  /*1370*/  ISETP.GE.AND P1, PT, R7, RZ, PT ;  /* 0x000000ff0700720c */ /* 0x000fe20003f26270 */
[----:B------:R-:W-:-:S05]  /*1380*/  VIADD R7, R6, 0xffffffff ;  /* 0xffffffff06077836 */ /* 0x000fca0000000000 */
[----:B------:R-:W-:-:S07]  /*1390*/  ISETP.GE.AND P2, PT, R7, RZ, PT ;  /* 0x000000ff0700720c */ /* 0x000fce0003f46270 */
[----:B------:R-:W-:Y:S02]  /*13a0*/  @P1 IMAD.MOV.U32 R7, RZ, RZ, RZ ;  /* 0x000000ffff071224 */ /* 0x000fe400078e00ff */
[----:B------:R-:W-:Y:S01]  /*13b0*/  @!P1 FFMA R0, R0, 1.84467440737095516160e+19, RZ ;  /* 0x5f80000000009823 */ /* 0x000fe200000000ff */
[----:B------:R-:W-:-:S03]  /*13c0*/  @!P1 IMAD.MOV.U32 R7, RZ, RZ, -0x40 ;  /* 0xffffffc0ff079424 */ /* 0x000fc600078e00ff */
[----:B------:R-:W-:Y:S01]  /*13d0*/  @!P2 FFMA R3, R3, 1.84467440737095516160e+19, RZ ;  /* 0x5f8000000303a823 */ /* 0x000fe200000000ff */
[----:B------:R-:W-:-:S07]  /*13e0*/  @!P2 VIADD R7, R7, 0x40 ;  /* 0x000000400707a836 */ /* 0x000fce0000000000 */
.L_x_168:
[----:B------:R-:W-:Y:S01]  /*13f0*/  LEA R18, R6, 0xc0800000, 0x17 ;  /* 0xc080000006127811 */ /* 0x000fe200078eb8ff */
[----:B------:R-:W-:Y:S01]  /*1400*/  VIADD R11, R11, 0xffffff81 ;  /* 0xffffff810b0b7836 */ /* 0x000fe20000000000 */
[----:B------:R-:W-:Y:S03]  /*1410*/  BSSY.RECONVERGENT B3, `(.L_x_173) ;  /* 0x0000035000037945 */ /* 0x000fe60003800200 */
[----:B------:R-:W-:Y:S02]  /*1420*/  IMAD.IADD R21, R3, 0x1, -R18 ;  /* 0x0000000103157824 */ /* 0x000fe400078e0a12 */
[----:B------:R-:W-:Y:S02]  /*1430*/  IMAD R0, R11, -0x800000, R0 ;  /* 0xff8000000b007824 */ /* 0x000fe400078e0200 */
[----:B------:R-:W0:Y:S01]  /*1440*/  MUFU.RCP R18, R21 ;  /* 0x0000001500127308 */ /* 0x000e220000001000 */
[----:B------:R-:W-:-:S04]  /*1450*/  FADD.FTZ R3, -R21, -RZ ;  /* 0x800000ff15037221 */ /* 0x000fc80000010100 */
[----:B0-----:R-:W-:-:S04]  /*1460*/  FFMA R19, R18, R3, 1 ;  /* 0x3f80000012137423 */ /* 0x001fc80000000003 */
[----:B------:R-:W-:-:S04]  /*1470*/  FFMA R19, R18, R19, R18 ;  /* 0x0000001312137223 */ /* 0x000fc80000000012 */
[----:B------:R-:W-:-:S04]  /*1480*/  FFMA R18, R0, R19, RZ ;  /* 0x0000001300127223 */ /* 0x000fc800000000ff */
[----:B------:R-:W-:-:S04]  /*1490*/  FFMA R20, R3, R18, R0 ;  /* 0x0000001203147223 */ /* 0x000fc80000000000 */
[----:B------:R-:W-:Y:S01]  /*14a0*/  FFMA R20, R19, R20, R18 ;  /* 0x0000001413147223 */ /* 0x000fe20000000012 */
[----:B------:R-:W-:-:S03]  /*14b0*/  IADD3 R18, PT, PT, R11, 0x7f, -R6 ;  /* 0x0000007f0b127810 */ /* 0x000fc60007ffe806 */
[----:B------:R-:W-:Y:S02]  /*14c0*/  FFMA R3, R3, R20, R0 ;  /* 0x0000001403037223 */ /* 0x000fe40000000000 */
[----:B------:R-:W-:Y:S02]  /*14d0*/  IMAD.IADD R7, R18, 0x1, R7 ;  /* 0x0000000112077824 */ /* 0x000fe400078e0207 */
[----:B------:R-:W-:-:S05]  /*14e0*/  FFMA R0, R19, R3, R20 ;  /* 0x0000000313007223 */ /* 0x000fca0000000014 */
[----:B------:R-:W-:-:S04]  /*14f0*/  SHF.R.U32.HI R6, RZ, 0x17, R0 ;  /* 0x00000017ff067819 */ /* 0x000fc80000011600 */
[----:B------:R-:W-:-:S04]  /*1500*/  LOP3.LUT R6, R6, 0xff, RZ, 0xc0, !PT ;  /* 0x000000ff06067812 */ /* 0x000fc800078ec0ff */
[----:B------:R-:W-:-:S05]  /*1510*/  IADD3 R6, PT, PT, R6, R7, RZ ;  /* 0x0000000706067210 */ /* 0x000fca0007ffe0ff */
        /* <DEDUP_REMOVED lines=11> */
[CCC-:B------:R-:W-:Y:S01]  /*15d0*/  FFMA.RP R11, R19.reuse, R3.reuse, R20.reuse ;  /* 0x00000003130b7223 */ /* 0x1c0fe20000008014 */
[----:B------:R-:W-:Y:S01]  /*15e0*/  FFMA.RM R20, R19, R3, R20 ;  /* 0x0000000313147223 */ /* 0x000fe20000004014 */
[C---:B------:R-:W-:Y:S01]  /*15f0*/  VIADD R3, R6.reuse, 0x20 ;  /* 0x0000002006037836 */ /* 0x040fe20000000000 */
[C---:B------:R-:W-:Y:S02]  /*1600*/  ISETP.NE.AND P3, PT, R6.reuse, RZ, PT ;  /* 0x000000ff0600720c */ /* 0x040fe40003f65270 */
[----:B------:R-:W-:Y:S02]  /*1610*/  LOP3.LUT R7, R7, 0x7fffff, RZ, 0xc0, !PT ;  /* 0x007fffff07077812 */ /* 0x000fe400078ec0ff */
        /* <DEDUP_REMOVED lines=16> */
.L_x_175:
[----:B------:R-:W-:-:S04]  /*1720*/  LOP3.LUT R0, R0, 0x80000000, RZ, 0xc0, !PT ;  /* 0x8000000000007812 */ /* 0x000fc800078ec0ff */
[----:B------:R-:W-:Y:S01]  /*1730*/  LOP3.LUT R0, R0, 0x7f800000, RZ, 0xfc, !PT ;  /* 0x7f80000000007812 */ /* 0x000fe200078efcff */
[----:B------:R-:W-:Y:S06]  /*1740*/  BRA `(.L_x_176) ;  /* 0x0000000000047947 */ /* 0x000fec0003800000 */
.L_x_174:
[----:B------:R-:W-:-:S07]  /*1750*/  IMAD R0, R7, 0x800000, R0 ;  /* 0x0080000007007824 */ /* 0x000fce00078e0200 */
.L_x_176:
[----:B------:R-:W-:Y:S05]  /*1760*/  BSYNC.RECONVERGENT B3 ;  /* 0x0000000000037941 */ /* 0x000fea0003800200 */
.L_x_173:
[----:B------:R-:W-:Y:S05]  /*1770*/  BRA `(.L_x_177) ;  /* 0x0000000000207947 */ /* 0x000fea0003800000 */
.L_x_172:
[----:B------:R-:W-:-:S04]  /*1780*/  LOP3.LUT R0, R3, 0x80000000, R0, 0x48, !PT ;  /* 0x8000000003007812 */ /* 0x000fc800078e4800 */
[----:B------:R-:W-:Y:S01]  /*1790*/  LOP3.LUT R0, R0, 0x7f800000, RZ, 0xfc, !PT ;  /* 0x7f80000000007812 */ /* 0x000fe200078efcff */
[----:B------:R-:W-:Y:S06]  /*17a0*/  BRA `(.L_x_177) ;  /* 0x0000000000147947 */ /* 0x000fec0003800000 */
.L_x_171:
[----:B------:R-:W-:Y:S01]  /*17b0*/  LOP3.LUT R0, R3, 0x80000000, R0, 0x48, !PT ;  /* 0x8000000003007812 */ /* 0x000fe200078e4800 */
[----:B------:R-:W-:Y:S06]  /*17c0*/  BRA `(.L_x_177) ;  /* 0x00000000000c7947 */ /* 0x000fec0003800000 */
.L_x_170:
[----:B------:R-:W0:Y:S01]  /*17d0*/  MUFU.RSQ R0, -QNAN ;  /* 0xffc0000000007908 */ /* 0x000e220000001400 */
[----:B------:R-:W-:Y:S05]  /*17e0*/  BRA `(.L_x_177) ;  /* 0x0000000000047947 */ /* 0x000fea0003800000 */
.L_x_169:
[----:B------:R-:W-:-:S07]  /*17f0*/  FADD.FTZ R0, R0, R3 ;  /* 0x0000000300007221 */ /* 0x000fce0000010000 */
.L_x_177:
[----:B------:R-:W-:Y:S05]  /*1800*/  BSYNC.RECONVERGENT B2 ;  /* 0x0000000000027941 */ /* 0x000fea0003800200 */
.L_x_167:
[----:B------:R-:W-:Y:S02]  /*1810*/  IMAD.MOV.U32 R6, RZ, RZ, R4 ;  /* 0x000000ffff067224 */ /* 0x000fe400078e0004 */
[----:B------:R-:W-:-:S04]  /*1820*/  IMAD.MOV.U32 R7, RZ, RZ, 0x0 ;  /* 0x00000000ff077424 */ /* 0x000fc800078e00ff */
[----:B0-----:R-:W-:Y:S05]  /*1830*/  RET.REL.NODEC R6 `(_Z17ew_div_f32_kernelPKfS0_Pfl) ;  /* 0xffffffe406f07950 */ /* 0x001fea0003c3ffff */
.L_x_178:
        /* <DEDUP_REMOVED lines=12> */
.L_x_212:


//--------------------- .text._Z17ew_mul_f32_kernelPKfS0_Pfl --------------------------
	.section	.text._Z17ew_mul_f32_kernelPKfS0_Pfl,"ax",@progbits
	.align	128
        .global         _Z17ew_mul_f32_kernelPKfS0_Pfl
        .type           _Z17ew_mul_f32_kernelPKfS0_Pfl,@function
        .size           _Z17ew_mul_f32_kernelPKfS0_Pfl,(.L_x_213 - _Z17ew_mul_f32_kernelPKfS0_Pfl)
        .other          _Z17ew_mul_f32_kernelPKfS0_Pfl,@"STO_CUDA_ENTRY STV_DEFAULT"
_Z17ew_mul_f32_kernelPKfS0_Pfl:
.text._Z17ew_mul_f32_kernelPKfS0_Pfl:
        /* <DEDUP_REMOVED lines=52> */
.L_x_180:
[----:B------:R-:W-:-:S07]  /*0340*/  MOV R6, 0x360 ;  /* 0x0000036000067802 */ /* 0x000fce0000000f00 */
[----:B------:R-:W-:Y:S05]  /*0350*/  CALL.REL.NOINC `($__internal_10_$__cuda_sm20_div_u64) ;  /* 0x00000004007c7944 */ /* 0x000fea0003c00000 */
[----:B------:R-:W-:Y:S02]  /*0360*/  IMAD.MOV.U32 R6, RZ, RZ, R8 ;  /* 0x000000ffff067224 */ /* 0x000fe400078e0008 */
[----:B------:R-:W-:-:S07]  /*0370*/  IMAD.MOV.U32 R7, RZ, RZ, R9 ;  /* 0x000000ffff077224 */ /* 0x000fce00078e0009 */
.L_x_181:
[----:B------:R-:W-:Y:S05]  /*0380*/  BSYNC.RECONVERGENT B0 ;  /* 0x0000000000007941 */ /* 0x000fea0003800200 */
.L_x_179:
[----:B------:R-:W-:Y:S01]  /*0390*/  IADD3 R2, P0, PT, R6, R2, RZ ;  /* 0x0000000206027210 */ /* 0x000fe20007f1e0ff */
[----:B------:R-:W0:Y:S01]  /*03a0*/  LDCU.64 UR4, c[0x0][0x358] ;  /* 0x00006b00ff0477ac */ /* 0x000e220008000a00 */
[----:B------:R-:W-:Y:S02]  /*03b0*/  BSSY.RECONVERGENT B0, `(.L_x_182) ;  /* 0x0000024000007945 */ /* 0x000fe40003800200 */
[C---:B------:R-:W-:Y:S01]  /*03c0*/  LOP3.LUT R8, R2.reuse, 0x3, RZ, 0xc0, !PT ;  /* 0x0000000302087812 */ /* 0x040fe200078ec0ff */
[----:B------:R-:W-:Y:S01]  /*03d0*/  IMAD.X R6, RZ, RZ, R7, P0 ;  /* 0x000000ffff067224 */ /* 0x000fe200000e0607 */
[----:B------:R-:W-:Y:S01]  /*03e0*/  ISETP.GE.U32.AND P0, PT, R2, 0x3, PT ;  /* 0x000000030200780c */ /* 0x000fe20003f06070 */
[----:B------:R-:W1:Y:S01]  /*03f0*/  LDCU.64 UR6, c[0x0][0x390] ;  /* 0x00007200ff0677ac */ /* 0x000e620008000a00 */
[----:B------:R-:W-:Y:S02]  /*0400*/  ISETP.NE.U32.AND P1, PT, R8, 0x3, PT ;  /* 0x000000030800780c */ /* 0x000fe40003f25070 */
[----:B------:R-:W-:Y:S01]  /*0410*/  ISETP.GE.U32.AND.EX P0, PT, R6, RZ, PT, P0 ;  /* 0x000000ff0600720c */ /* 0x000fe20003f06100 */
[----:B------:R-:W2:Y:S01]  /*0420*/  LDCU.128 UR8, c[0x0][0x380] ;  /* 0x00007000ff0877ac */ /* 0x000ea20008000c00 */
        /* <DEDUP_REMOVED lines=9> */
.L_x_184:
[C---:B--2---:R-:W-:Y:S02]  /*04c0*/  IADD3 R8, P2, PT, R15.reuse, UR10, RZ ;  /* 0x0000000a0f087c10 */ /* 0x044fe4000ff5e0ff */
[----:B------:R-:W-:Y:S02]  /*04d0*/  IADD3 R6, P1, PT, R15, UR8, RZ ;  /* 0x000000080f067c10 */ /* 0x000fe4000ff3e0ff */
[C---:B------:R-:W-:Y:S02]  /*04e0*/  IADD3.X R9, PT, PT, R14.reuse, UR11, RZ, P2, !PT ;  /* 0x0000000b0e097c10 */ /* 0x040fe400097fe4ff */
[----:B------:R-:W-:-:S04]  /*04f0*/  IADD3.X R7, PT, PT, R14, UR9, RZ, P1, !PT ;  /* 0x000000090e077c10 */ /* 0x000fc80008ffe4ff */
[----:B------:R-:W2:Y:S04]  /*0500*/  LDG.E.CONSTANT R9, desc[UR4][R8.64] ;  /* 0x0000000408097981 */ /* 0x000ea8000c1e9900 */
[----:B------:R-:W2:Y:S01]  /*0510*/  LDG.E.CONSTANT R6, desc[UR4][R6.64] ;  /* 0x0000000406067981 */ /* 0x000ea2000c1e9900 */
[----:B0-----:R-:W-:-:S04]  /*0520*/  IADD3 R10, P1, PT, R15, UR6, RZ ;  /* 0x000000060f0a7c10 */ /* 0x001fc8000ff3e0ff */
[----:B------:R-:W-:Y:S02]  /*0530*/  IADD3.X R11, PT, PT, R14, UR7, RZ, P1, !PT ;  /* 0x000000070e0b7c10 */ /* 0x000fe40008ffe4ff */
[----:B------:R-:W-:-:S05]  /*0540*/  IADD3 R2, P1, PT, R2, 0x1, RZ ;  /* 0x0000000102027810 */ /* 0x000fca0007f3e0ff */
[----:B------:R-:W-:Y:S01]  /*0550*/  IMAD.X R12, RZ, RZ, R12, P1 ;  /* 0x000000ffff0c7224 */ /* 0x000fe200008e060c */
[----:B------:R-:W-:-:S04]  /*0560*/  ISETP.NE.U32.AND P1, PT, R2, RZ, PT ;  /* 0x000000ff0200720c */ /* 0x000fc80003f25070 */
[----:B------:R-:W-:Y:S02]  /*0570*/  ISETP.NE.AND.EX P1, PT, R12, RZ, PT, P1 ;  /* 0x000000ff0c00720c */ /* 0x000fe40003f25310 */
[C---:B------:R-:W-:Y:S02]  /*0580*/  IADD3 R0, P2, PT, R4.reuse, R0, RZ ;  /* 0x0000000004007210 */ /* 0x040fe40007f5e0ff */
[----:B------:R-:W-:-:S03]  /*0590*/  LEA R15, P3, R4, R15, 0x2 ;  /* 0x0000000f040f7211 */ /* 0x000fc600078610ff */
[----:B------:R-:W-:Y:S02]  /*05a0*/  IMAD.X R3, R5, 0x1, R3, P2 ;  /* 0x0000000105037824 */ /* 0x000fe400010e0603 */
[----:B------:R-:W-:Y:S02]  /*05b0*/  IMAD.X R14, R14, 0x1, R17, P3 ;  /* 0x000000010e0e7824 */ /* 0x000fe400018e0611 */
[----:B--2---:R-:W-:-:S05]  /*05c0*/  FMUL R13, R6, R9 ;  /* 0x00000009060d7220 */ /* 0x004fca0000400000 */
[----:B------:R0:W-:Y:S01]  /*05d0*/  STG.E desc[UR4][R10.64], R13 ;  /* 0x0000000d0a007986 */ /* 0x0001e2000c101904 */
[----:B------:R-:W-:Y:S05]  /*05e0*/  @P1 BRA `(.L_x_184) ;  /* 0xfffffffc00b41947 */ /* 0x000fea000383ffff */
.L_x_183:
[----:B--2---:R-:W-:Y:S05]  /*05f0*/  BSYNC.RECONVERGENT B0 ;  /* 0x0000000000007941 */ /* 0x004fea0003800200 */
.L_x_182:
[----:B------:R-:W-:Y:S05]  /*0600*/  @!P0 EXIT ;  /* 0x000000000000894d */ /* 0x000fea0003800000 */
[C---:B------:R-:W-:Y:S01]  /*0610*/  SHF.L.U64.HI R2, R4.reuse, 0x2, R5 ;  /* 0x0000000204027819 */ /* 0x040fe20000010205 */
[----:B------:R-:W-:Y:S01]  /*0620*/  IMAD.SHL.U32 R7, R4, 0x4, RZ ;  /* 0x0000000404077824 */ /* 0x000fe200078e00ff */
[----:B------:R-:W1:Y:S01]  /*0630*/  LDCU.128 UR8, c[0x0][0x380] ;  /* 0x00007000ff0877ac */ /* 0x000e620008000c00 */
[----:B------:R-:W2:Y:S05]  /*0640*/  LDCU.128 UR12, c[0x0][0x390] ;  /* 0x00007200ff0c77ac */ /* 0x000eaa0008000c00 */
.L_x_185:
[C---:B------:R-:W-:Y:S01]  /*0650*/  IMAD.SHL.U32 R22, R0.reuse, 0x4, RZ ;  /* 0x0000000400167824 */ /* 0x040fe200078e00ff */
[----:B------:R-:W-:-:S04]  /*0660*/  SHF.L.U64.HI R16, R0, 0x2, R3 ;  /* 0x0000000200107819 */ /* 0x000fc80000010203 */
[C---:B-1----:R-:W-:Y:S02]  /*0670*/  IADD3 R24, P1, PT, R22.reuse, UR10, RZ ;  /* 0x0000000a16187c10 */ /* 0x042fe4000ff3e0ff */
[----:B------:R-:W-:Y:S02]  /*0680*/  IADD3 R14, P0, PT, R22, UR8, RZ ;  /* 0x00000008160e7c10 */ /* 0x000fe4000ff1e0ff */
[C---:B------:R-:W-:Y:S02]  /*0690*/  IADD3.X R25, PT, PT, R16.reuse, UR11, RZ, P1, !PT ;  /* 0x0000000b10197c10 */ /* 0x040fe40008ffe4ff */
[----:B------:R-:W-:Y:S02]  /*06a0*/  IADD3.X R15, PT, PT, R16, UR9, RZ, P0, !PT ;  /* 0x00000009100f7c10 */ /* 0x000fe400087fe4ff */
[-C--:B------:R-:W-:Y:S01]  /*06b0*/  IADD3 R12, P1, PT, R24, R7.reuse, RZ ;  /* 0x00000007180c7210 */ /* 0x080fe20007f3e0ff */
[----:B------:R-:W3:Y:S01]  /*06c0*/  LDG.E.CONSTANT R9, desc[UR4][R24.64] ;  /* 0x0000000418097981 */ /* 0x000ee2000c1e9900 */
[----:B------:R-:W-:-:S03]  /*06d0*/  IADD3 R26, P0, PT, R14, R7, RZ ;  /* 0x000000070e1a7210 */ /* 0x000fc60007f1e0ff */
[--C-:B0-----:R-:W-:Y:S01]  /*06e0*/  IMAD.X R13, R25, 0x1, R2.reuse, P1 ;  /* 0x00000001190d7824 */ /* 0x101fe200008e0602 */
[-C--:B------:R-:W-:Y:S01]  /*06f0*/  IADD3 R4, P1, PT, R12, R7.reuse, RZ ;  /* 0x000000070c047210 */ /* 0x080fe20007f3e0ff */
[--C-:B------:R-:W-:Y:S01]  /*0700*/  IMAD.X R27, R15, 0x1, R2.reuse, P0 ;  /* 0x000000010f1b7824 */ /* 0x100fe200000e0602 */
[-C--:B------:R-:W-:Y:S01]  /*0710*/  IADD3 R10, P0, PT, R26, R7.reuse, RZ ;  /* 0x000000071a0a7210 */ /* 0x080fe20007f1e0ff */
[----:B------:R-:W3:Y:S02]  /*0720*/  LDG.E.CONSTANT R6, desc[UR4][R14.64] ;  /* 0x000000040e067981 */ /* 0x000ee4000c1e9900 */
[--C-:B------:R-:W-:Y:S01]  /*0730*/  IMAD.X R5, R13, 0x1, R2.reuse, P1 ;  /* 0x000000010d057824 */ /* 0x100fe200008e0602 */
[-C--:B------:R-:W-:Y:S01]  /*0740*/  IADD3 R20, P1, PT, R4, R7.reuse, RZ ;  /* 0x0000000704147210 */ /* 0x080fe20007f3e0ff */
[--C-:B------:R-:W-:Y:S01]  /*0750*/  IMAD.X R11, R27, 0x1, R2.reuse, P0 ;  /* 0x000000011b0b7824 */ /* 0x100fe200000e0602 */
[----:B------:R-:W-:Y:S01]  /*0760*/  IADD3 R18, P0, PT, R10, R7, RZ ;  /* 0x000000070a127210 */ /* 0x000fe20007f1e0ff */
[----:B------:R-:W4:Y:S02]  /*0770*/  LDG.E.CONSTANT R8, desc[UR4][R26.64] ;  /* 0x000000041a087981 */ /* 0x000f24000c1e9900 */
[----:B------:R-:W-:-:S02]  /*0780*/  IMAD.X R21, R5, 0x1, R2, P1 ;  /* 0x0000000105157824 */ /* 0x000fc400008e0602 */
[----:B------:R-:W-:Y:S01]  /*0790*/  IMAD.X R19, R11, 0x1, R2, P0 ;  /* 0x000000010b137824 */ /* 0x000fe200000e0602 */
[----:B------:R0:W4:Y:S04]  /*07a0*/  LDG.E.CONSTANT R17, desc[UR4][R12.64] ;  /* 0x000000040c117981 */ /* 0x000128000c1e9900 */
[----:B------:R1:W5:Y:S04]  /*07b0*/  LDG.E.CONSTANT R11, desc[UR4][R10.64] ;  /* 0x000000040a0b7981 */ /* 0x000368000c1e9900 */
[----:B------:R-:W5:Y:S04]  /*07c0*/  LDG.E.CONSTANT R4, desc[UR4][R4.64] ;  /* 0x0000000404047981 */ /* 0x000f68000c1e9900 */
[----:B------:R-:W5:Y:S04]  /*07d0*/  LDG.E.CONSTANT R18, desc[UR4][R18.64] ;  /* 0x0000000412127981 */ /* 0x000f68000c1e9900 */
[----:B------:R-:W5:Y:S01]  /*07e0*/  LDG.E.CONSTANT R21, desc[UR4][R20.64] ;  /* 0x0000000414157981 */ /* 0x000f62000c1e9900 */
[----:B--2---:R-:W-:-:S04]  /*07f0*/  IADD3 R22, P0, PT, R22, UR12, RZ ;  /* 0x0000000c16167c10 */ /* 0x004fc8000ff1e0ff */
[----:B------:R-:W-:Y:S02]  /*0800*/  IADD3.X R23, PT, PT, R16, UR13, RZ, P0, !PT ;  /* 0x0000000d10177c10 */ /* 0x000fe400087fe4ff */
[----:B0-----:R-:W-:-:S05]  /*0810*/  IADD3 R12, P0, PT, R22, R7, RZ ;  /* 0x00000007160c7210 */ /* 0x001fca0007f1e0ff */
[----:B------:R-:W-:Y:S01]  /*0820*/  IMAD.X R13, R23, 0x1, R2, P0 ;  /* 0x00000001170d7824 */ /* 0x000fe200000e0602 */
[----:B------:R-:W-:-:S05]  /*0830*/  IADD3 R14, P0, PT, R12, R7, RZ ;  /* 0x000000070c0e7210 */ /* 0x000fca0007f1e0ff */
[----:B------:R-:W-:Y:S01]  /*0840*/  IMAD.X R15, R13, 0x1, R2, P0 ;  /* 0x000000010d0f7824 */ /* 0x000fe200000e0602 */
[----:B-1----:R-:W-:Y:S01]  /*0850*/  IADD3 R10, P0, PT, R14, R7, RZ ;  /* 0x000000070e0a7210 */ /* 0x002fe20007f1e0ff */
[----:B---3--:R-:W-:-:S05]  /*0860*/  FMUL R9, R6, R9 ;  /* 0x0000000906097220 */ /* 0x008fca0000400000 */
[----:B------:R3:W-:Y:S01]  /*0870*/  STG.E desc[UR4][R22.64], R9 ;  /* 0x0000000916007986 */ /* 0x0007e2000c101904 */
[----:B----4-:R-:W-:Y:S01]  /*0880*/  FMUL R17, R8, R17 ;  /* 0x0000001108117220 */ /* 0x010fe20000400000 */
[----:B-----5:R-:W-:Y:S01]  /*0890*/  FMUL R5, R11, R4 ;  /* 0x000000040b057220 */ /* 0x020fe20000400000 */
[----:B------:R-:W-:Y:S01]  /*08a0*/  IMAD.X R11, R15, 0x1, R2, P0 ;  /* 0x000000010f0b7824 */ /* 0x000fe200000e0602 */
[----:B------:R-:W-:Y:S02]  /*08b0*/  IADD3 R0, P0, PT, R0, R7, RZ ;  /* 0x0000000700007210 */ /* 0x000fe40007f1e0ff */
[----:B------:R3:W-:Y:S01]  /*08c0*/  STG.E desc[UR4][R12.64], R17 ;  /* 0x000000110c007986 */ /* 0x0007e2000c101904 */
[----:B------:R-:W-:-:S03]  /*08d0*/  FMUL R21, R18, R21 ;  /* 0x0000001512157220 */ /* 0x000fc60000400000 */
[----:B------:R3:W-:Y:S01]  /*08e0*/  STG.E desc[UR4][R14.64], R5 ;  /* 0x000000050e007986 */ /* 0x0007e2000c101904 */
[----:B------:R-:W-:Y:S01]  /*08f0*/  IMAD.X R3, R3, 0x1, R2, P0 ;  /* 0x0000000103037824 */ /* 0x000fe200000e0602 */
[----:B------:R-:W-:Y:S02]  /*0900*/  ISETP.GE.U32.AND P0, PT, R0, UR14, PT ;  /* 0x0000000e00007c0c */ /* 0x000fe4000bf06070 */
[----:B------:R3:W-:Y:S02]  /*0910*/  STG.E desc[UR4][R10.64], R21 ;  /* 0x000000150a007986 */ /* 0x0007e4000c101904 */
[----:B------:R-:W-:-:S13]  /*0920*/  ISETP.GE.AND.EX P0, PT, R3, UR15, PT, P0 ;  /* 0x0000000f03007c0c */ /* 0x000fda000bf06300 */
[----:B---3--:R-:W-:Y:S05]  /*0930*/  @!P0 BRA `(.L_x_185) ;  /* 0xfffffffc00448947 */ /* 0x008fea000383ffff */
[----:B------:R-:W-:Y:S05]  /*0940*/  EXIT ;  /* 0x000000000000794d */ /* 0x000fea0003800000 */
        .weak           $__internal_10_$__cuda_sm20_div_u64
        .type           $__internal_10_$__cuda_sm20_div_u64,@function
        .size           $__internal_10_$__cuda_sm20_div_u64,(.L_x_213 - $__internal_10_$__cuda_sm20_div_u64)
$__internal_10_$__cuda_sm20_div_u64:
        /* <DEDUP_REMOVED lines=66> */
[----:B------:R-:W-:Y:S06]  /*0d70*/  RET.REL.NODEC R6 `(_Z17ew_mul_f32_kernelPKfS0_Pfl) ;  /* 0xfffffff006a07950 */ /* 0x000fec0003c3ffff */
.L_x_186:
        /* <DEDUP_REMOVED lines=16> */
.L_x_213:


//--------------------- .text._Z17ew_sub_f32_kernelPKfS0_Pfl --------------------------
	.section	.text._Z17ew_sub_f32_kernelPKfS0_Pfl,"ax",@progbits
	.align	128
        .global         _Z17ew_sub_f32_kernelPKfS0_Pfl
        .type           _Z17ew_sub_f32_kernelPKfS0_Pfl,@function
        .size           _Z17ew_sub_f32_kernelPKfS0_Pfl,(.L_x_214 - _Z17ew_sub_f32_kernelPKfS0_Pfl)
        .other          _Z17ew_sub_f32_kernelPKfS0_Pfl,@"STO_CUDA_ENTRY STV_DEFAULT"
_Z17ew_sub_f32_kernelPKfS0_Pfl:
.text._Z17ew_sub_f32_kernelPKfS0_Pfl:
        /* <DEDUP_REMOVED lines=52> */
.L_x_188:
[----:B------:R-:W-:-:S07]  /*0340*/  MOV R6, 0x360 ;  /* 0x0000036000067802 */ /* 0x000fce0000000f00 */
[----:B------:R-:W-:Y:S05]  /*0350*/  CALL.REL.NOINC `($__internal_11_$__cuda_sm20_div_u64) ;  /* 0x00000004007c7944 */ /* 0x000fea0003c00000 */
[----:B------:R-:W-:Y:S02]  /*0360*/  IMAD.MOV.U32 R6, RZ, RZ, R8 ;  /* 0x000000ffff067224 */ /* 0x000fe400078e0008 */
[----:B------:R-:W-:-:S07]  /*0370*/  IMAD.MOV.U32 R7, RZ, RZ, R9 ;  /* 0x000000ffff077224 */ /* 0x000fce00078e0009 */
.L_x_189:
[----:B------:R-:W-:Y:S05]  /*0380*/  BSYNC.RECONVERGENT B0 ;  /* 0x0000000000007941 */ /* 0x000fea0003800200 */
.L_x_187:
        /* <DEDUP_REMOVED lines=19> */
.L_x_192:
        /* <DEDUP_REMOVED lines=16> */
[----:B--2---:R-:W-:-:S05]  /*05c0*/  FADD R13, R6, -R9 ;  /* 0x80000009060d7221 */ /* 0x004fca0000000000 */
[----:B------:R0:W-:Y:S01]  /*05d0*/  STG.E desc[UR4][R10.64], R13 ;  /* 0x0000000d0a007986 */ /* 0x0001e2000c101904 */
[----:B------:R-:W-:Y:S05]  /*05e0*/  @P1 BRA `(.L_x_192) ;  /* 0xfffffffc00b41947 */ /* 0x000fea000383ffff */
.L_x_191:
[----:B--2---:R-:W-:Y:S05]  /*05f0*/  BSYNC.RECONVERGENT B0 ;  /* 0x0000000000007941 */ /* 0x004fea0003800200 */
.L_x_190:
[----:B------:R-:W-:Y:S05]  /*0600*/  @!P0 EXIT ;  /* 0x000000000000894d */ /* 0x000fea0003800000 */
[C---:B------:R-:W-:Y:S01]  /*0610*/  SHF.L.U64.HI R2, R4.reuse, 0x2, R5 ;  /* 0x0000000204027819 */ /* 0x040fe20000010205 */
[----:B------:R-:W-:Y:S01]  /*0620*/  IMAD.SHL.U32 R7, R4, 0x4, RZ ;  /* 0x0000000404077824 */ /* 0x000fe200078e00ff */
[----:B------:R-:W1:Y:S01]  /*0630*/  LDCU.128 UR8, c[0x0][0x380] ;  /* 0x00007000ff0877ac */ /* 0x000e620008000c00 */
[----:B------:R-:W2:Y:S05]  /*0640*/  LDCU.128 UR12, c[0x0][0x390] ;  /* 0x00007200ff0c77ac */ /* 0x000eaa0008000c00 */
.L_x_193:
        /* <DEDUP_REMOVED lines=33> */
[----:B---3--:R-:W-:-:S05]  /*0860*/  FADD R9, R6, -R9 ;  /* 0x8000000906097221 */ /* 0x008fca0000000000 */
[----:B------:R3:W-:Y:S01]  /*0870*/  STG.E desc[UR4][R22.64], R9 ;  /* 0x0000000916007986 */ /* 0x0007e2000c101904 */
[----:B----4-:R-:W-:Y:S01]  /*0880*/  FADD R17, R8, -R17 ;  /* 0x8000001108117221 */ /* 0x010fe20000000000 */
[----:B-----5:R-:W-:Y:S01]  /*0890*/  FADD R5, R11, -R4 ;  /* 0x800000040b057221 */ /* 0x020fe20000000000 */
[----:B------:R-:W-:Y:S01]  /*08a0*/  IMAD.X R11, R15, 0x1, R2, P0 ;  /* 0x000000010f0b7824 */ /* 0x000fe200000e0602 */
[----:B------:R-:W-:Y:S02]  /*08b0*/  IADD3 R0, P0, PT, R0, R7, RZ ;  /* 0x0000000700007210 */ /* 0x000fe40007f1e0ff */
[----:B------:R3:W-:Y:S01]  /*08c0*/  STG.E desc[UR4][R12.64], R17 ;  /* 0x000000110c007986 */ /* 0x0007e2000c101904 */
[----:B------:R-:W-:-:S03]  /*08d0*/  FADD R21, R18, -R21 ;  /* 0x8000001512157221 */ /* 0x000fc60000000000 */
[----:B------:R3:W-:Y:S01]  /*08e0*/  STG.E desc[UR4][R14.64], R5 ;  /* 0x000000050e007986 */ /* 0x0007e2000c101904 */
[----:B------:R-:W-:Y:S01]  /*08f0*/  IMAD.X R3, R3, 0x1, R2, P0 ;  /* 0x0000000103037824 */ /* 0x000fe200000e0602 */
[----:B------:R-:W-:Y:S02]  /*0900*/  ISETP.GE.U32.AND P0, PT, R0, UR14, PT ;  /* 0x0000000e00007c0c */ /* 0x000fe4000bf06070 */
[----:B------:R3:W-:Y:S02]  /*0910*/  STG.E desc[UR4][R10.64], R21 ;  /* 0x000000150a007986 */ /* 0x0007e4000c101904 */
[----:B------:R-:W-:-:S13]  /*0920*/  ISETP.GE.AND.EX P0, PT, R3, UR15, PT, P0 ;  /* 0x0000000f03007c0c */ /* 0x000fda000bf06300 */
[----:B---3--:R-:W-:Y:S05]  /*0930*/  @!P0 BRA `(.L_x_193) ;  /* 0xfffffffc00448947 */ /* 0x008fea000383ffff */
[----:B------:R-:W-:Y:S05]  /*0940*/  EXIT ;  /* 0x000000000000794d */ /* 0x000fea0003800000 */
        .weak           $__internal_11_$__cuda_sm20_div_u64
        .type           $__internal_11_$__cuda_sm20_div_u64,@function
        .size           $__internal_11_$__cuda_sm20_div_u64,(.L_x_214 - $__internal_11_$__cuda_sm20_div_u64)
$__internal_11_$__cuda_sm20_div_u64:
        /* <DEDUP_REMOVED lines=66> */
[----:B------:R-:W-:Y:S06]  /*0d70*/  RET.REL.NODEC R6 `(_Z17ew_sub_f32_kernelPKfS0_Pfl) ;  /* 0xfffffff006a07950 */ /* 0x000fec0003c3ffff */
.L_x_194:
        /* <DEDUP_REMOVED lines=16> */
.L_x_214:


//--------------------- .text._Z17ew_add_f32_kernelPKfS0_Pfl --------------------------
	.section	.text._Z17ew_add_f32_kernelPKfS0_Pfl,"ax",@progbits
	.align	128
        .global         _Z17ew_add_f32_kernelPKfS0_Pfl
        .type           _Z17ew_add_f32_kernelPKfS0_Pfl,@function
        .size           _Z17ew_add_f32_kernelPKfS0_Pfl,(.L_x_215 - _Z17ew_add_f32_kernelPKfS0_Pfl)
        .other          _Z17ew_add_f32_kernelPKfS0_Pfl,@"STO_CUDA_ENTRY STV_DEFAULT"
_Z17ew_add_f32_kernelPKfS0_Pfl:
.text._Z17ew_add_f32_kernelPKfS0_Pfl:
        /* <DEDUP_REMOVED lines=52> */
.L_x_196:
[----:B------:R-:W-:-:S07]  /*0340*/  MOV R6, 0x360 ;  /* 0x0000036000067802 */ /* 0x000fce0000000f00 */
[----:B------:R-:W-:Y:S05]  /*0350*/  CALL.REL.NOINC `($__internal_12_$__cuda_sm20_div_u64) ;  /* 0x00000004007c7944 */ /* 0x000fea0003c00000 */
[----:B------:R-:W-:Y:S02]  /*0360*/  IMAD.MOV.U32 R6, RZ, RZ, R8 ;  /* 0x000000ffff067224 */ /* 0x000fe400078e0008 */
[----:B------:R-:W-:-:S07]  /*0370*/  IMAD.MOV.U32 R7, RZ, RZ, R9 ;  /* 0x000000ffff077224 */ /* 0x000fce00078e0009 */
.L_x_197:
[----:B------:R-:W-:Y:S05]  /*0380*/  BSYNC.RECONVERGENT B0 ;  /* 0x0000000000007941 */ /* 0x000fea0003800200 */
.L_x_195:
        /* <DEDUP_REMOVED lines=19> */
.L_x_200:
        /* <DEDUP_REMOVED lines=16> */
[----:B--2---:R-:W-:-:S05]  /*05c0*/  FADD R13, R6, R9 ;  /* 0x00000009060d7221 */ /* 0x004fca0000000000 */
[----:B------:R0:W-:Y:S01]  /*05d0*/  STG.E desc[UR4][R10.64], R13 ;  /* 0x0000000d0a007986 */ /* 0x0001e2000c101904 */
[----:B------:R-:W-:Y:S05]  /*05e0*/  @P1 BRA `(.L_x_200) ;  /* 0xfffffffc00b41947 */ /* 0x000fea000383ffff */
.L_x_199:
[----:B--2---:R-:W-:Y:S05]  /*05f0*/  BSYNC.RECONVERGENT B0 ;  /* 0x0000000000007941 */ /* 0x004fea0003800200 */
.L_x_198:
[----:B------:R-:W-:Y:S05]  /*0600*/  @!P0 EXIT ;  /* 0x000000000000894d */ /* 0x000fea0003800000 */
[C---:B------:R-:W-:Y:S01]  /*0610*/  SHF.L.U64.HI R2, R4.reuse, 0x2, R5 ;  /* 0x0000000204027819 */ /* 0x040fe20000010205 */
[----:B------:R-:W-:Y:S01]  /*0620*/  IMAD.SHL.U32 R7, R4, 0x4, RZ ;  /* 0x0000000404077824 */ /* 0x000fe200078e00ff */
[----:B------:R-:W1:Y:S01]  /*0630*/  LDCU.128 UR8, c[0x0][0x380] ;  /* 0x00007000ff0877ac */ /* 0x000e620008000c00 */
[----:B------:R-:W2:Y:S05]  /*0640*/  LDCU.128 UR12, c[0x0][0x390] ;  /* 0x00007200ff0c77ac */ /* 0x000eaa0008000c00 */
.L_x_201:
        /* <DEDUP_REMOVED lines=33> */
[----:B---3--:R-:W-:-:S05]  /*0860*/  FADD R9, R6, R9 ;  /* 0x0000000906097221 */ /* 0x008fca0000000000 */
[----:B------:R3:W-:Y:S01]  /*0870*/  STG.E desc[UR4][R22.64], R9 ;  /* 0x0000000916007986 */ /* 0x0007e2000c101904 */
[----:B----4-:R-:W-:Y:S01]  /*0880*/  FADD R17, R8, R17 ;  /* 0x0000001108117221 */ /* 0x010fe20000000000 */
[----:B-----5:R-:W-:Y:S01]  /*0890*/  FADD R5, R11, R4 ;  /* 0x000000040b057221 */ /* 0x020fe20000000000 */
[----:B------:R-:W-:Y:S01]  /*08a0*/  IMAD.X R11, R15, 0x1, R2, P0 ;  /* 0x000000010f0b7824 */ /* 0x000fe200000e0602 */
[----:B------:R-:W-:Y:S02]  /*08b0*/  IADD3 R0, P0, PT, R0, R7, RZ ;  /* 0x0000000700007210 */ /* 0x000fe40007f1e0ff */
[----:B------:R3:W-:Y:S01]  /*08c0*/  STG.E desc[UR4][R12.64], R17 ;  /* 0x000000110c007986 */ /* 0x0007e2000c101904 */
[----:B------:R-:W-:-:S03]  /*08d0*/  FADD R21, R18, R21 ;  /* 0x0000001512157221 */ /* 0x000fc60000000000 */
[----:B------:R3:W-:Y:S01]  /*08e0*/  STG.E desc[UR4][R14.64], R5 ;  /* 0x000000050e007986 */ /* 0x0007e2000c101904 */
[----:B------:R-:W-:Y:S01]  /*08f0*/  IMAD.X R3, R3, 0x1, R2, P0 ;  /* 0x0000000103037824 */ /* 0x000fe200000e0602 */
[----:B------:R-:W-:Y:S02]  /*0900*/  ISETP.GE.U32.AND P0, PT, R0, UR14, PT ;  /* 0x0000000e00007c0c */ /* 0x000fe4000bf06070 */
[----:B------:R3:W-:Y:S02]  /*0910*/  STG.E desc[UR4][R10.64], R21 ;  /* 0x000000150a007986 */ /* 0x0007e4000c101904 */
[----:B------:R-:W-:-:S13]  /*0920*/  ISETP.GE.AND.EX P0, PT, R3, UR15, PT, P0 ;  /* 0x0000000f03007c0c */ /* 0x000fda000bf06300 */
[----:B---3--:R-:W-:Y:S05]  /*0930*/  @!P0 BRA `(.L_x_201) ;  /* 0xfffffffc00448947 */ /* 0x008fea000383ffff */
[----:B------:R-:W-:Y:S05]  /*0940*/  EXIT ;  /* 0x000000000000794d */ /* 0x000fea0003800000 */
        .weak           $__internal_12_$__cuda_sm20_div_u64
        .type           $__internal_12_$__cuda_sm20_div_u64,@function
        .size           $__internal_12_$__cuda_sm20_div_u64,(.L_x_215 - $__internal_12_$__cuda_sm20_div_u64)
$__internal_12_$__cuda_sm20_div_u64:
        /* <DEDUP_REMOVED lines=66> */
[----:B------:R-:W-:Y:S06]  /*0d70*/  RET.REL.NODEC R6 `(_Z17ew_add_f32_kernelPKfS0_Pfl) ;  /* 0xfffffff006a07950 */ /* 0x000fec0003c3ffff */
.L_x_202:
        /* <DEDUP_REMOVED lines=16> */
.L_x_215:


//--------------------- .nv.shared.reserved.0     --------------------------
	.section	.nv.shared.reserved.0,"aw",@nobits
	.weak		__nv_reservedSMEM_offset_0_alias
	.size		__nv_reservedSMEM_offset_0_alias, 0, 64
	.other		__nv_reservedSMEM_offset_0_alias,@"STO_CUDA_RESERVED_SHARED STV_DEFAULT"
__nv_reservedSMEM_offset_0_alias:
	.zero		0
	.zero		64


//--------------------- .nv.shared._Z23matmul_tiled_f32_kernelPKfS0_Pfiiiiii --------------------------
	.section	.nv.shared._Z23matmul_tiled_f32_kernelPKfS0_Pfiiiiii,"aw",@nobits
	.sectionflags	@""
	.align	4
.nv.shared._Z23matmul_tiled_f32_kernelPKfS0_Pfiiiiii:
	.zero		9536


//--------------------- .nv.shared._Z23transpose_2d_f32_kernelPKfPfiiii --------------------------
	.section	.nv.shared._Z23transpose_2d_f32_kernelPKfPfiiii,"aw",@nobits
	.sectionflags	@""
	.align	4
.nv.shared._Z23transpose_2d_f32_kernelPKfPfiiii:
	.zero		5248


//--------------------- .nv.shared._Z19softmax_rows_kernelPKfPfiiii --------------------------
	.section	.nv.shared._Z19softmax_rows_kernelPKfPfiiii,"aw",@nobits
	.sectionflags	@""
	.align	4
.nv.shared._Z19softmax_rows_kernelPKfPfiiii:
	.zero		1280


//--------------------- .nv.shared._Z22reduce_sum_rows_kernelPKfPfiii --------------------------
	.section	.nv.shared._Z22reduce_sum_rows_kernelPKfPfiii,"aw",@nobits
	.sectionflags	@""
	.align	4
.nv.shared._Z22reduce_sum_rows_kernelPKfPfiii:
	.zero		1152


//--------------------- .nv.shared._Z22reduce_max_rows_kernelPKfPfiii --------------------------
	.section	.nv.shared._Z22reduce_max_rows_kernelPKfPfiii,"aw",@nobits
	.sectionflags	@""
	.align	4
.nv.shared._Z22reduce_max_rows_kernelPKfPfiii:
	.zero		1152


//--------------------- .nv.constant0._Z20matmul_wmma16_kernelPK6__halfS1_Pfiiiiii --------------------------
	.section	.nv.constant0._Z20matmul_wmma16_kernelPK6__halfS1_Pfiiiiii,"a",@progbits
	.sectionflags	@""
	.align	4
.nv.constant0._Z20matmul_wmma16_kernelPK6__halfS1_Pfiiiiii:
	.zero		944


//--------------------- .nv.constant0._Z23matmul_tiled_f32_kernelPKfS0_Pfiiiiii --------------------------
	.section	.nv.constant0._Z23matmul_tiled_f32_kernelPKfS0_Pfiiiiii,"a",@progbits
	.sectionflags	@""
	.align	4
.nv.constant0._Z23matmul_tiled_f32_kernelPKfS0_Pfiiiiii:
	.zero		944


//--------------------- .nv.constant0._Z23transpose_2d_f32_kernelPKfPfiiii --------------------------
	.section	.nv.constant0._Z23transpose_2d_f32_kernelPKfPfiiii,"a",@progbits
	.sectionflags	@""
	.align	4
.nv.constant0._Z23transpose_2d_f32_kernelPKfPfiiii:
	.zero		928


//--------------------- .nv.constant0._Z19softmax_rows_kernelPKfPfiiii --------------------------
	.section	.nv.constant0._Z19softmax_rows_kernelPKfPfiiii,"a",@progbits
	.sectionflags	@""
	.align	4
.nv.constant0._Z19softmax_rows_kernelPKfPfiiii:
	.zero		928


//--------------------- .nv.constant0._Z22reduce_sum_rows_kernelPKfPfiii --------------------------
	.section	.nv.constant0._Z22reduce_sum_rows_kernelPKfPfiii,"a",@progbits
	.sectionflags	@""
	.align	4
.nv.constant0._Z22reduce_sum_rows_kernelPKfPfiii:
	.zero		924


//--------------------- .nv.constant0._Z22reduce_max_rows_kernelPKfPfiii --------------------------
	.section	.nv.constant0._Z22reduce_max_rows_kernelPKfPfiii,"a",@progbits
	.sectionflags	@""
	.align	4
.nv.constant0._Z22reduce_max_rows_kernelPKfPfiii:
	.zero		924


//--------------------- .nv.constant0._Z19bias_add_row_kernelPKfS0_Pfiii --------------------------
	.section	.nv.constant0._Z19bias_add_row_kernelPKfS0_Pfiii,"a",@progbits
	.sectionflags	@""
	.align	4
.nv.constant0._Z19bias_add_row_kernelPKfS0_Pfiii:
	.zero		932


//--------------------- .nv.constant0._Z19softplus_f32_kernelPKfPfl --------------------------
	.section	.nv.constant0._Z19softplus_f32_kernelPKfPfl,"a",@progbits
	.sectionflags	@""
	.align	4
.nv.constant0._Z19softplus_f32_kernelPKfPfl:
	.zero		920


//--------------------- .nv.constant0._Z14log_f32_kernelPKfPfl --------------------------
	.section	.nv.constant0._Z14log_f32_kernelPKfPfl,"a",@progbits
	.sectionflags	@""
	.align	4
.nv.constant0._Z14log_f32_kernelPKfPfl:
	.zero		920


//--------------------- .nv.constant0._Z14exp_f32_kernelPKfPfl --------------------------
	.section	.nv.constant0._Z14exp_f32_kernelPKfPfl,"a",@progbits
	.sectionflags	@""
	.align	4
.nv.constant0._Z14exp_f32_kernelPKfPfl:
	.zero		920


//--------------------- .nv.constant0._Z15tanh_f32_kernelPKfPfl --------------------------
	.section	.nv.constant0._Z15tanh_f32_kernelPKfPfl,"a",@progbits
	.sectionflags	@""
	.align	4
.nv.constant0._Z15tanh_f32_kernelPKfPfl:
	.zero		920


//--------------------- .nv.constant0._Z18sigmoid_f32_kernelPKfPfl --------------------------
	.section	.nv.constant0._Z18sigmoid_f32_kernelPKfPfl,"a",@progbits
	.sectionflags	@""
	.align	4
.nv.constant0._Z18sigmoid_f32_kernelPKfPfl:
	.zero		920


//--------------------- .nv.constant0._Z15relu_f32_kernelPKfPfl --------------------------
	.section	.nv.constant0._Z15relu_f32_kernelPKfPfl,"a",@progbits
	.sectionflags	@""
	.align	4
.nv.constant0._Z15relu_f32_kernelPKfPfl:
	.zero		920


//--------------------- .nv.constant0._Z17ew_div_f32_kernelPKfS0_Pfl --------------------------
	.section	.nv.constant0._Z17ew_div_f32_kernelPKfS0_Pfl,"a",@progbits
	.sectionflags	@""
	.align	4
.nv.constant0._Z17ew_div_f32_kernelPKfS0_Pfl:
	.zero		928


//--------------------- .nv.constant0._Z17ew_mul_f32_kernelPKfS0_Pfl --------------------------
	.section	.nv.constant0._Z17ew_mul_f32_kernelPKfS0_Pfl,"a",@progbits
	.sectionflags	@""
	.align	4
.nv.constant0._Z17ew_mul_f32_kernelPKfS0_Pfl:
	.zero		928


//--------------------- .nv.constant0._Z17ew_sub_f32_kernelPKfS0_Pfl --------------------------
	.section	.nv.constant0._Z17ew_sub_f32_kernelPKfS0_Pfl,"a",@progbits
	.sectionflags	@""
	.align	4
.nv.constant0._Z17ew_sub_f32_kernelPKfS0_Pfl:
	.zero		928


//--------------------- .nv.constant0._Z17ew_add_f32_kernelPKfS0_Pfl --------------------------
	.section	.nv.constant0._Z17ew_add_f32_kernelPKfS0_Pfl,"a",@progbits
	.sectionflags	@""
	.align	4
.nv.constant0._Z17ew_add_f32_kernelPKfS0_Pfl:
	.zero		928


//--------------------- SYMBOLS --------------------------

	.type		.nv.reservedSmem.offset0,@object
	.size		.nv.reservedSmem.offset0,0x4
	.type		.nv.reservedSmem.cap,@object
	.size		.nv.reservedSmem.cap,0x4
